	.target	sm_90a

	.elftype	@"ET_EXEC"


//--------------------- .note.nv.tkinfo           --------------------------
	.section	.note.nv.tkinfo,"",@"SHT_NOTE"
	.sectionflags	@"SHF_NOTE_NV_TKINFO"
	.tkinfo
        /*0018*/ 	.word	0x00000002
        /*0030*/ 	.string	""
        /*0030*/ 	.string	"ptxas"
        /*0030*/ 	.string	"Cuda compilation tools, release 13.0, V13.0.88"
        /*0030*/ 	.string	"Build cuda_13.0.r13.0/compiler.36424714_0"
        /*0030*/ 	.string	"-v  -suppress-debug-info  -lineinfo  -arch sm_90a "



//--------------------- .note.nv.cuinfo           --------------------------
	.section	.note.nv.cuinfo,"",@"SHT_NOTE"
	.sectionflags	@"SHF_NOTE_NV_CUINFO"
        /*0018*/ 	.short	0x0002
        /*001a*/ 	.short	0x005a
        /*001c*/ 	.short	0x0082
	.zero		2


//--------------------- .nv.info                  --------------------------
	.section	.nv.info,"",@"SHT_CUDA_INFO"
	.align	4


	//----- nvinfo : EIATTR_REGCOUNT
	.align		4
        /*0000*/ 	.byte	0x04, 0x2f
        /*0002*/ 	.short	(.L_1 - .L_0)
	.align		4
.L_0:
        /*0004*/ 	.word	index@(matmul_kernel)
        /*0008*/ 	.word	0x000000ff


	//----- nvinfo : EIATTR_FRAME_SIZE
	.align		4
.L_1:
        /*000c*/ 	.byte	0x04, 0x11
        /*000e*/ 	.short	(.L_3 - .L_2)
	.align		4
.L_2:
        /*0010*/ 	.word	index@(matmul_kernel)
        /*0014*/ 	.word	0x000012f0


	//----- nvinfo : EIATTR_MIN_STACK_SIZE
	.align		4
.L_3:
        /*0018*/ 	.byte	0x04, 0x12
        /*001a*/ 	.short	(.L_5 - .L_4)
	.align		4
.L_4:
        /*001c*/ 	.word	index@(matmul_kernel)
        /*0020*/ 	.word	0x000012f0
.L_5:


//--------------------- .nv.compat                --------------------------
	.section	.nv.compat,"",@"SHT_CUDA_COMPAT_INFO"
	.align	4
        /*0000*/ 	.byte	0x02, 0x09, 0x01, 0x00, 0x02, 0x02, 0x04, 0x00, 0x02, 0x05, 0x05, 0x00, 0x03, 0x07, 0x01, 0x01
        /*0010*/ 	.byte	0x02, 0x03, 0x00, 0x00, 0x02, 0x06, 0x01, 0x00, 0x04, 0x0b, 0x08, 0x00, 0x00, 0x00, 0x00, 0x00
        /*0020*/ 	.byte	0x00, 0x00, 0x00, 0x00


//--------------------- .nv.info.matmul_kernel    --------------------------
	.section	.nv.info.matmul_kernel,"",@"SHT_CUDA_INFO"
	.sectionflags	@""
	.align	4


	//----- nvinfo : EIATTR_CUDA_API_VERSION
	.align		4
        /*0000*/ 	.byte	0x04, 0x37
        /*0002*/ 	.short	(.L_7 - .L_6)
.L_6:
        /*0004*/ 	.word	0x00000082


	//----- nvinfo : EIATTR_KPARAM_INFO
	.align		4
.L_7:
        /*0008*/ 	.byte	0x04, 0x17
        /*000a*/ 	.short	(.L_9 - .L_8)
.L_8:
        /*000c*/ 	.word	0x00000000
        /*0010*/ 	.short	0x000d
        /*0012*/ 	.short	0x0048
        /*0014*/ 	.byte	0x00, 0xf4, 0x21, 0x00


	//----- nvinfo : EIATTR_KPARAM_INFO
	.align		4
.L_9:
        /*0018*/ 	.byte	0x04, 0x17
        /*001a*/ 	.short	(.L_11 - .L_10)
.L_10:
        /*001c*/ 	.word	0x00000000
        /*0020*/ 	.short	0x000c
        /*0022*/ 	.short	0x0040
        /*0024*/ 	.byte	0x00, 0xf4, 0x21, 0x00


	//----- nvinfo : EIATTR_KPARAM_INFO
	.align		4
.L_11:
        /*0028*/ 	.byte	0x04, 0x17
        /*002a*/ 	.short	(.L_13 - .L_12)
.L_12:
        /*002c*/ 	.word	0x00000000
        /*0030*/ 	.short	0x000b
        /*0032*/ 	.short	0x0038
        /*0034*/ 	.byte	0x00, 0xf0, 0x11, 0x00


	//----- nvinfo : EIATTR_KPARAM_INFO
	.align		4
.L_13:
        /*0038*/ 	.byte	0x04, 0x17
        /*003a*/ 	.short	(.L_15 - .L_14)
.L_14:
        /*003c*/ 	.word	0x00000000
        /*0040*/ 	.short	0x000a
        /*0042*/ 	.short	0x0034
        /*0044*/ 	.byte	0x00, 0xf0, 0x11, 0x00


	//----- nvinfo : EIATTR_KPARAM_INFO
	.align		4
.L_15:
        /*0048*/ 	.byte	0x04, 0x17
        /*004a*/ 	.short	(.L_17 - .L_16)
.L_16:
        /*004c*/ 	.word	0x00000000
        /*0050*/ 	.short	0x0009
        /*0052*/ 	.short	0x0030
        /*0054*/ 	.byte	0x00, 0xf0, 0x11, 0x00


	//----- nvinfo : EIATTR_KPARAM_INFO
	.align		4
.L_17:
        /*0058*/ 	.byte	0x04, 0x17
        /*005a*/ 	.short	(.L_19 - .L_18)
.L_18:
        /*005c*/ 	.word	0x00000000
        /*0060*/ 	.short	0x0008
        /*0062*/ 	.short	0x002c
        /*0064*/ 	.byte	0x00, 0xf0, 0x11, 0x00


	//----- nvinfo : EIATTR_KPARAM_INFO
	.align		4
.L_19:
        /*0068*/ 	.byte	0x04, 0x17
        /*006a*/ 	.short	(.L_21 - .L_20)
.L_20:
        /*006c*/ 	.word	0x00000000
        /*0070*/ 	.short	0x0007
        /*0072*/ 	.short	0x0028
        /*0074*/ 	.byte	0x00, 0xf0, 0x11, 0x00


	//----- nvinfo : EIATTR_KPARAM_INFO
	.align		4
.L_21:
        /*0078*/ 	.byte	0x04, 0x17
        /*007a*/ 	.short	(.L_23 - .L_22)
.L_22:
        /*007c*/ 	.word	0x00000000
        /*0080*/ 	.short	0x0006
        /*0082*/ 	.short	0x0024
        /*0084*/ 	.byte	0x00, 0xf0, 0x11, 0x00


	//----- nvinfo : EIATTR_KPARAM_INFO
	.align		4
.L_23:
        /*0088*/ 	.byte	0x04, 0x17
        /*008a*/ 	.short	(.L_25 - .L_24)
.L_24:
        /*008c*/ 	.word	0x00000000
        /*0090*/ 	.short	0x0005
        /*0092*/ 	.short	0x0020
        /*0094*/ 	.byte	0x00, 0xf0, 0x11, 0x00


	//----- nvinfo : EIATTR_KPARAM_INFO
	.align		4
.L_25:
        /*0098*/ 	.byte	0x04, 0x17
        /*009a*/ 	.short	(.L_27 - .L_26)
.L_26:
        /*009c*/ 	.word	0x00000000
        /*00a0*/ 	.short	0x0004
        /*00a2*/ 	.short	0x001c
        /*00a4*/ 	.byte	0x00, 0xf0, 0x11, 0x00


	//----- nvinfo : EIATTR_KPARAM_INFO
	.align		4
.L_27:
        /*00a8*/ 	.byte	0x04, 0x17
        /*00aa*/ 	.short	(.L_29 - .L_28)
.L_28:
        /*00ac*/ 	.word	0x00000000
        /*00b0*/ 	.short	0x0003
        /*00b2*/ 	.short	0x0018
        /*00b4*/ 	.byte	0x00, 0xf0, 0x11, 0x00


	//----- nvinfo : EIATTR_KPARAM_INFO
	.align		4
.L_29:
        /*00b8*/ 	.byte	0x04, 0x17
        /*00ba*/ 	.short	(.L_31 - .L_30)
.L_30:
        /*00bc*/ 	.word	0x00000000
        /*00c0*/ 	.short	0x0002
        /*00c2*/ 	.short	0x0010
        /*00c4*/ 	.byte	0x00, 0xf4, 0x21, 0x00


	//----- nvinfo : EIATTR_KPARAM_INFO
	.align		4
.L_31:
        /*00c8*/ 	.byte	0x04, 0x17
        /*00ca*/ 	.short	(.L_33 - .L_32)
.L_32:
        /*00cc*/ 	.word	0x00000000
        /*00d0*/ 	.short	0x0001
        /*00d2*/ 	.short	0x0008
        /*00d4*/ 	.byte	0x00, 0xf4, 0x21, 0x00


	//----- nvinfo : EIATTR_KPARAM_INFO
	.align		4
.L_33:
        /*00d8*/ 	.byte	0x04, 0x17
        /*00da*/ 	.short	(.L_35 - .L_34)
.L_34:
        /*00dc*/ 	.word	0x00000000
        /*00e0*/ 	.short	0x0000
        /*00e2*/ 	.short	0x0000
        /*00e4*/ 	.byte	0x00, 0xf4, 0x21, 0x00


	//----- nvinfo : EIATTR_EXPLICIT_CLUSTER
	.align		4
.L_35:
        /*00e8*/ 	.byte	0x01, 0x3e
	.zero		2


	//----- nvinfo : EIATTR_CTA_PER_CLUSTER
	.align		4
        /*00ec*/ 	.byte	0x04, 0x3d
        /*00ee*/ 	.short	(.L_37 - .L_36)
.L_36:
        /*00f0*/ 	.word	0x00000002
        /*00f4*/ 	.word	0x00000001
        /*00f8*/ 	.word	0x00000001


	//----- nvinfo : EIATTR_SPARSE_MMA_MASK
	.align		4
.L_37:
        /*00fc*/ 	.byte	0x03, 0x50
        /*00fe*/ 	.short	0x0000


	//----- nvinfo : EIATTR_MAXREG_COUNT
	.align		4
        /*0100*/ 	.byte	0x03, 0x1b
        /*0102*/ 	.short	0x00ff


	//----- nvinfo : EIATTR_NUM_BARRIERS
	.align		4
        /*0104*/ 	.byte	0x02, 0x4c
        /*0106*/ 	.byte	0x01
	.zero		1


	//----- nvinfo : EIATTR_ANNOTATIONS
	.align		4
        /*0108*/ 	.byte	0x04, 0x55
        /*010a*/ 	.short	(.L_39 - .L_38)


	//   ....[0]....
.L_38:
        /*010c*/ 	.word	0x00000001
        /*0110*/ 	.byte	0xa0, 0x01, 0x00, 0x00, 0x01, 0x00, 0x00, 0x00, 0x60, 0x09, 0x00, 0x00, 0x01, 0x00, 0x00, 0x00
        /* <DEDUP_REMOVED lines=1907> */
        /*7850*/ 	.byte	0xd0, 0x80, 0x02, 0x00, 0x01, 0x00, 0x00, 0x00, 0xe0, 0x80, 0x02, 0x00


	//----- nvinfo : EIATTR_MERCURY_ISA_VERSION
	.align		4
.L_39:
        /*785c*/ 	.byte	0x03, 0x5f
        /*785e*/ 	.short	0x0101


	//----- nvinfo : EIATTR_EXIT_INSTR_OFFSETS
	.align		4
        /*7860*/ 	.byte	0x04, 0x1c
        /*7862*/ 	.short	(.L_41 - .L_40)


	//   ....[0]....
.L_40:
        /*7864*/ 	.word	0x0002f130


	//   ....[1]....
        /*7868*/ 	.word	0x0002f160


	//----- nvinfo : EIATTR_REQNTID
	.align		4
.L_41:
        /*786c*/ 	.byte	0x04, 0x10
        /*786e*/ 	.short	(.L_43 - .L_42)
.L_42:
        /*7870*/ 	.word	0x00000080
        /*7874*/ 	.word	0x00000001
        /*7878*/ 	.word	0x00000001


	//----- nvinfo : EIATTR_CBANK_PARAM_SIZE
	.align		4
.L_43:
        /*787c*/ 	.byte	0x03, 0x19
        /*787e*/ 	.short	0x0050


	//----- nvinfo : EIATTR_PARAM_CBANK
	.align		4
        /*7880*/ 	.byte	0x04, 0x0a
        /*7882*/ 	.short	(.L_45 - .L_44)
	.align		4
.L_44:
        /*7884*/ 	.word	index@(.nv.constant0.matmul_kernel)
        /*7888*/ 	.short	0x0210
        /*788a*/ 	.short	0x0050


	//----- nvinfo : EIATTR_SW_WAR
	.align		4
.L_45:
        /*788c*/ 	.byte	0x04, 0x36
        /*788e*/ 	.short	(.L_47 - .L_46)
.L_46:
        /*7890*/ 	.word	0x00000008
.L_47:


//--------------------- .nv.callgraph             --------------------------
	.section	.nv.callgraph,"",@"SHT_CUDA_CALLGRAPH"
	.align	4
	.sectionentsize	8
	.align		4
        /*0000*/ 	.word	0x00000000
	.align		4
        /*0004*/ 	.word	0xffffffff
	.align		4
        /*0008*/ 	.word	0x00000000
	.align		4
        /*000c*/ 	.word	0xfffffffe
	.align		4
        /*0010*/ 	.word	0x00000000
	.align		4
        /*0014*/ 	.word	0xfffffffd
	.align		4
        /*0018*/ 	.word	0x00000000
	.align		4
        /*001c*/ 	.word	0xfffffffc


//--------------------- .text.matmul_kernel       --------------------------
	.section	.text.matmul_kernel,"ax",@progbits
	.align	128
        .global         matmul_kernel
        .type           matmul_kernel,@function
        .size           matmul_kernel,(.L_x_3 - matmul_kernel)
        .other          matmul_kernel,@"STO_CUDA_ENTRY STV_DEFAULT"
matmul_kernel:
.text.matmul_kernel:
[----:B------:R-:W0:Y:S08]  /*0000*/  LDC R1, c[0x0][0x28] ;  /* 0x00000a00ff017b82 */ /* 0x000e300000000800 */
[----:B------:R-:W1:Y:S01]  /*0010*/  LDC.64 R184, c[0x0][0x228] ;  /* 0x00008a00ffb87b82 */ /* 0x000e620000000a00 */
[----:B------:R-:W2:Y:S01]  /*0020*/  S2R R12, SR_TID.X ;  /* 0x00000000000c7919 */ /* 0x000ea20000002100 */
[----:B0-----:R-:W-:Y:S01]  /*0030*/  VIADD R1, R1, 0xffffed10 ;  /* 0xffffed1001017836 */ /* 0x001fe20000000000 */
[----:B------:R-:W-:-:S02]  /*0040*/  CS2R R148, SRZ ;  /* 0x0000000000947805 */ /* 0x000fc4000001ff00 */
[----:B------:R-:W-:Y:S02]  /*0050*/  CS2R R150, SRZ ;  /* 0x0000000000967805 */ /* 0x000fe4000001ff00 */
[----:B------:R-:W-:Y:S02]  /*0060*/  CS2R R92, SRZ ;  /* 0x00000000005c7805 */ /* 0x000fe4000001ff00 */
[----:B------:R-:W-:Y:S02]  /*0070*/  CS2R R94, SRZ ;  /* 0x00000000005e7805 */ /* 0x000fe4000001ff00 */
[----:B------:R-:W-:Y:S01]  /*0080*/  CS2R R144, SRZ ;  /* 0x0000000000907805 */ /* 0x000fe2000001ff00 */
[----:B------:R-:W0:Y:S01]  /*0090*/  LDC R5, c[0x0][0x150] ;  /* 0x00005400ff057b82 */ /* 0x000e220000000800 */
[----:B------:R-:W-:Y:S02]  /*00a0*/  CS2R R146, SRZ ;  /* 0x0000000000927805 */ /* 0x000fe4000001ff00 */
[----:B------:R-:W-:-:S02]  /*00b0*/  CS2R R96, SRZ ;  /* 0x0000000000607805 */ /* 0x000fc4000001ff00 */
[----:B------:R-:W-:Y:S02]  /*00c0*/  CS2R R98, SRZ ;  /* 0x0000000000627805 */ /* 0x000fe4000001ff00 */
[----:B------:R-:W-:Y:S02]  /*00d0*/  CS2R R140, SRZ ;  /* 0x00000000008c7805 */ /* 0x000fe4000001ff00 */
[----:B------:R-:W-:Y:S02]  /*00e0*/  CS2R R142, SRZ ;  /* 0x00000000008e7805 */ /* 0x000fe4000001ff00 */
[----:B------:R-:W-:Y:S02]  /*00f0*/  CS2R R100, SRZ ;  /* 0x0000000000647805 */ /* 0x000fe4000001ff00 */
        /* <DEDUP_REMOVED lines=8> */
[----:B------:R-:W-:Y:S01]  /*0180*/  CS2R R110, SRZ ;  /* 0x00000000006e7805 */ /* 0x000fe2000001ff00 */
[----:B-1----:R-:W-:Y:S01]  /*0190*/  VIADD R0, R185, 0x7f ;  /* 0x0000007fb9007836 */ /* 0x002fe20000000000 */
[----:B------:R1:W-:Y:S01]  /*01a0*/  STL [R1+0xda0], R185 ;  /* 0x000da0b901007387 */ /* 0x0003e20000100800 */
[----:B------:R-:W-:Y:S02]  /*01b0*/  CS2R R44, SRZ ;  /* 0x00000000002c7805 */ /* 0x000fe4000001ff00 */
[----:B------:R-:W-:Y:S02]  /*01c0*/  CS2R R46, SRZ ;  /* 0x00000000002e7805 */ /* 0x000fe4000001ff00 */
[----:B------:R-:W-:Y:S02]  /*01d0*/  CS2R R112, SRZ ;  /* 0x0000000000707805 */ /* 0x000fe4000001ff00 */
[----:B------:R-:W-:Y:S02]  /*01e0*/  SHF.R.S32.HI R3, RZ, 0x1f, R0 ;  /* 0x0000001fff037819 */ /* 0x000fe40000011400 */
[----:B------:R-:W-:-:S02]  /*01f0*/  CS2R R114, SRZ ;  /* 0x0000000000727805 */ /* 0x000fc4000001ff00 */
[----:B------:R-:W-:Y:S02]  /*0200*/  CS2R R48, SRZ ;  /* 0x0000000000307805 */ /* 0x000fe4000001ff00 */
[----:B------:R-:W-:Y:S02]  /*0210*/  CS2R R50, SRZ ;  /* 0x0000000000327805 */ /* 0x000fe4000001ff00 */
[----:B------:R-:W-:Y:S02]  /*0220*/  LEA.HI R3, R3, R0, RZ, 0x7 ;  /* 0x0000000003037211 */ /* 0x000fe400078f38ff */
[----:B------:R-:W-:Y:S02]  /*0230*/  CS2R R116, SRZ ;  /* 0x0000000000747805 */ /* 0x000fe4000001ff00 */
[----:B--2---:R-:W-:Y:S02]  /*0240*/  LOP3.LUT R12, R12, 0x7f, RZ, 0xc0, !PT ;  /* 0x0000007f0c0c7812 */ /* 0x004fe400078ec0ff */
[----:B------:R-:W-:-:S02]  /*0250*/  CS2R R118, SRZ ;  /* 0x0000000000767805 */ /* 0x000fc4000001ff00 */
[----:B------:R-:W-:Y:S02]  /*0260*/  SHF.R.S32.HI R3, RZ, 0x7, R3 ;  /* 0x00000007ff037819 */ /* 0x000fe40000011403 */
[----:B------:R-:W-:Y:S02]  /*0270*/  CS2R R52, SRZ ;  /* 0x0000000000347805 */ /* 0x000fe4000001ff00 */
[----:B------:R-:W-:Y:S02]  /*0280*/  CS2R R54, SRZ ;  /* 0x0000000000367805 */ /* 0x000fe4000001ff00 */
[----:B------:R-:W-:Y:S02]  /*0290*/  CS2R R120, SRZ ;  /* 0x0000000000787805 */ /* 0x000fe4000001ff00 */
[----:B------:R-:W-:Y:S01]  /*02a0*/  CS2R R122, SRZ ;  /* 0x00000000007a7805 */ /* 0x000fe2000001ff00 */
[----:B------:R-:W-:Y:S01]  /*02b0*/  IMAD.SHL.U32 R4, R3, 0x8, RZ ;  /* 0x0000000803047824 */ /* 0x000fe200078e00ff */
[----:B------:R-:W-:Y:S01]  /*02c0*/  CS2R R56, SRZ ;  /* 0x0000000000387805 */ /* 0x000fe2000001ff00 */
[----:B------:R-:W2:Y:S01]  /*02d0*/  S2R R3, SR_CTAID.X ;  /* 0x0000000000037919 */ /* 0x000ea20000002500 */
[----:B------:R-:W-:-:S02]  /*02e0*/  CS2R R58, SRZ ;  /* 0x00000000003a7805 */ /* 0x000fc4000001ff00 */
[----:B------:R-:W-:Y:S02]  /*02f0*/  CS2R R124, SRZ ;  /* 0x00000000007c7805 */ /* 0x000fe4000001ff00 */
[----:B------:R-:W-:Y:S02]  /*0300*/  IABS R7, R4 ;  /* 0x0000000400077213 */ /* 0x000fe40000000000 */
[----:B------:R-:W-:Y:S02]  /*0310*/  CS2R R126, SRZ ;  /* 0x00000000007e7805 */ /* 0x000fe4000001ff00 */
[----:B------:R-:W-:Y:S02]  /*0320*/  CS2R R60, SRZ ;  /* 0x00000000003c7805 */ /* 0x000fe4000001ff00 */
[----:B------:R-:W-:Y:S01]  /*0330*/  CS2R R62, SRZ ;  /* 0x00000000003e7805 */ /* 0x000fe2000001ff00 */
[----:B------:R-:W3:Y:S01]  /*0340*/  I2F.RP R0, R7 ;  /* 0x0000000700007306 */ /* 0x000ee20000209400 */
        /* <DEDUP_REMOVED lines=14> */
[----:B---3--:R-:W3:Y:S01]  /*0430*/  MUFU.RCP R0, R0 ;  /* 0x0000000000007308 */ /* 0x008ee20000001000 */
        /* <DEDUP_REMOVED lines=8> */
[----:B--2---:R-:W-:-:S05]  /*04c0*/  I2FP.F32.U32 R6, R3 ;  /* 0x0000000300067245 */ /* 0x004fca0000201000 */
[----:B0-----:R-:W-:Y:S01]  /*04d0*/  FMUL R5, R5, R6 ;  /* 0x0000000605057220 */ /* 0x001fe20000400000 */
[----:B---3--:R-:W-:-:S04]  /*04e0*/  VIADD R2, R0, 0xffffffe ;  /* 0x0ffffffe00027836 */ /* 0x008fc80000000000 */
[----:B------:R0:W2:Y:S08]  /*04f0*/  F2I.FTZ.U32.TRUNC.NTZ R3, R2 ;  /* 0x0000000200037305 */ /* 0x0000b0000021f000 */
[----:B------:R-:W3:Y:S01]  /*0500*/  F2I.U32.TRUNC.NTZ R5, R5 ;  /* 0x0000000500057305 */ /* 0x000ee2000020f000 */
[----:B0-----:R-:W-:Y:S02]  /*0510*/  IMAD.MOV.U32 R2, RZ, RZ, RZ ;  /* 0x000000ffff027224 */ /* 0x001fe400078e00ff */
[----:B--2---:R-:W-:-:S04]  /*0520*/  IMAD.MOV R6, RZ, RZ, -R3 ;  /* 0x000000ffff067224 */ /* 0x004fc800078e0a03 */
[----:B------:R-:W-:Y:S01]  /*0530*/  IMAD R9, R6, R7, RZ ;  /* 0x0000000706097224 */ /* 0x000fe200078e02ff */
[----:B------:R-:W-:-:S03]  /*0540*/  IABS R6, R4 ;  /* 0x0000000400067213 */ /* 0x000fc60000000000 */
[----:B------:R-:W-:Y:S01]  /*0550*/  IMAD.HI.U32 R3, R3, R9, R2 ;  /* 0x0000000903037227 */ /* 0x000fe200078e0002 */
[----:B---3--:R-:W-:-:S03]  /*0560*/  IABS R0, R5 ;  /* 0x0000000500007213 */ /* 0x008fc60000000000 */
[----:B------:R-:W-:Y:S02]  /*0570*/  IMAD.MOV R2, RZ, RZ, -R6 ;  /* 0x000000ffff027224 */ /* 0x000fe400078e0a06 */
[----:B------:R-:W-:-:S04]  /*0580*/  IMAD.HI.U32 R3, R3, R0, RZ ;  /* 0x0000000003037227 */ /* 0x000fc800078e00ff */
[----:B------:R-:W-:-:S05]  /*0590*/  IMAD R0, R3, R2, R0 ;  /* 0x0000000203007224 */ /* 0x000fca00078e0200 */
[----:B------:R-:W-:-:S13]  /*05a0*/  ISETP.GT.U32.AND P1, PT, R7, R0, PT ;  /* 0x000000000700720c */ /* 0x000fda0003f24070 */
[----:B------:R-:W-:Y:S02]  /*05b0*/  @!P1 IMAD.IADD R0, R0, 0x1, -R7 ;  /* 0x0000000100009824 */ /* 0x000fe400078e0a07 */
[----:B------:R-:W-:Y:S01]  /*05c0*/  @!P1 VIADD R3, R3, 0x1 ;  /* 0x0000000103039836 */ /* 0x000fe20000000000 */
[----:B------:R-:W-:Y:S02]  /*05d0*/  ISETP.NE.AND P1, PT, R4, RZ, PT ;  /* 0x000000ff0400720c */ /* 0x000fe40003f25270 */
[----:B------:R-:W-:Y:S02]  /*05e0*/  ISETP.GE.U32.AND P0, PT, R0, R7, PT ;  /* 0x000000070000720c */ /* 0x000fe40003f06070 */
[----:B------:R-:W-:-:S04]  /*05f0*/  LOP3.LUT R0, R5, R4, RZ, 0x3c, !PT ;  /* 0x0000000405007212 */ /* 0x000fc800078e3cff */
[----:B------:R-:W-:Y:S01]  /*0600*/  ISETP.GE.AND P2, PT, R0, RZ, PT ;  /* 0x000000ff0000720c */ /* 0x000fe20003f46270 */
[----:B------:R-:W-:-:S06]  /*0610*/  VIADD R0, R184, 0x1ff ;  /* 0x000001ffb8007836 */ /* 0x000fcc0000000000 */
[----:B------:R-:W-:-:S04]  /*0620*/  @P0 VIADD R3, R3, 0x1 ;  /* 0x0000000103030836 */ /* 0x000fc80000000000 */
[----:B------:R-:W-:Y:S01]  /*0630*/  IMAD.MOV.U32 R2, RZ, RZ, R3 ;  /* 0x000000ffff027224 */ /* 0x000fe200078e0003 */
[----:B------:R-:W-:-:S03]  /*0640*/  SHF.R.S32.HI R3, RZ, 0x1f, R0 ;  /* 0x0000001fff037819 */ /* 0x000fc60000011400 */
[----:B------:R-:W-:Y:S01]  /*0650*/  @!P2 IMAD.MOV R2, RZ, RZ, -R2 ;  /* 0x000000ffff02a224 */ /* 0x000fe200078e0a02 */
[----:B------:R-:W-:Y:S02]  /*0660*/  @!P1 LOP3.LUT R2, RZ, R4, RZ, 0x33, !PT ;  /* 0x00000004ff029212 */ /* 0x000fe400078e33ff */
[----:B------:R-:W-:-:S03]  /*0670*/  LEA.HI R3, R3, R0, RZ, 0x9 ;  /* 0x0000000003037211 */ /* 0x000fc600078f48ff */
[----:B------:R-:W-:Y:S02]  /*0680*/  IMAD.SHL.U32 R6, R2, 0x8, RZ ;  /* 0x0000000802067824 */ /* 0x000fe400078e00ff */
[----:B------:R-:W-:-:S03]  /*0690*/  IMAD.MOV R2, RZ, RZ, -R2 ;  /* 0x000000ffff027224 */ /* 0x000fc600078e0a02 */
[----:B------:R-:W-:Y:S01]  /*06a0*/  LEA.HI.SX32 R3, R3, -R6, 0x17 ;  /* 0x8000000603037211 */ /* 0x000fe200078fbaff */
[----:B------:R-:W-:-:S03]  /*06b0*/  IMAD R4, R4, R2, R5 ;  /* 0x0000000204047224 */ /* 0x000fc600078e0205 */
[----:B------:R-:W-:Y:S02]  /*06c0*/  VIMNMX R11, R3, 0x8, PT ;  /* 0x00000008030b7848 */ /* 0x000fe40003fe0100 */
[----:B------:R-:W-:Y:S02]  /*06d0*/  IABS R9, R4 ;  /* 0x0000000400097213 */ /* 0x000fe40000000000 */
[----:B------:R-:W-:-:S04]  /*06e0*/  IABS R7, R11 ;  /* 0x0000000b00077213 */ /* 0x000fc80000000000 */
[----:B------:R-:W0:Y:S08]  /*06f0*/  I2F.RP R0, R7 ;  /* 0x0000000700007306 */ /* 0x000e300000209400 */
[----:B0-----:R-:W0:Y:S02]  /*0700*/  MUFU.RCP R0, R0 ;  /* 0x0000000000007308 */ /* 0x001e240000001000 */
[----:B0-----:R-:W-:-:S06]  /*0710*/  VIADD R3, R0, 0xffffffe ;  /* 0x0ffffffe00037836 */ /* 0x001fcc0000000000 */
[----:B------:R-:W0:Y:S02]  /*0720*/  F2I.FTZ.U32.TRUNC.NTZ R3, R3 ;  /* 0x0000000300037305 */ /* 0x000e24000021f000 */
[----:B0-----:R-:W-:-:S04]  /*0730*/  IMAD.MOV R8, RZ, RZ, -R3 ;  /* 0x000000ffff087224 */ /* 0x001fc800078e0a03 */
[----:B------:R-:W-:Y:S01]  /*0740*/  IMAD.MOV.U32 R2, RZ, RZ, R8 ;  /* 0x000000ffff027224 */ /* 0x000fe200078e0008 */
[----:B------:R-:W-:-:S03]  /*0750*/  IABS R8, R11 ;  /* 0x0000000b00087213 */ /* 0x000fc60000000000 */
[----:B------:R-:W-:Y:S02]  /*0760*/  IMAD R5, R2, R7, RZ ;  /* 0x0000000702057224 */ /* 0x000fe400078e02ff */
[----:B------:R-:W-:Y:S02]  /*0770*/  IMAD.MOV.U32 R2, RZ, RZ, RZ ;  /* 0x000000ffff027224 */ /* 0x000fe400078e00ff */
[----:B------:R-:W-:Y:S02]  /*0780*/  IMAD.MOV R0, RZ, RZ, -R8 ;  /* 0x000000ffff007224 */ /* 0x000fe400078e0a08 */
[----:B------:R-:W-:Y:S02]  /*0790*/  IMAD.HI.U32 R2, R3, R5, R2 ;  /* 0x0000000503027227 */ /* 0x000fe400078e0002 */
[----:B------:R-:W0:Y:S04]  /*07a0*/  S2R R5, SR_CgaCtaId ;  /* 0x0000000000057919 */ /* 0x000e280000008800 */
[----:B------:R-:W-:-:S04]  /*07b0*/  IMAD.HI.U32 R2, R2, R9, RZ ;  /* 0x0000000902027227 */ /* 0x000fc800078e00ff */
[----:B------:R-:W-:Y:S01]  /*07c0*/  IMAD R0, R2, R0, R9 ;  /* 0x0000000002007224 */ /* 0x000fe200078e0209 */
[----:B------:R-:W-:Y:S01]  /*07d0*/  ULDC.64 UR60, c[0x0][0x208] ;  /* 0x00008200003c7ab9 */ /* 0x000fe20000000a00 */
[----:B------:R-:W-:-:S03]  /*07e0*/  CS2R R8, SRZ ;  /* 0x0000000000087805 */ /* 0x000fc6000001ff00 */
[----:B------:R-:W-:-:S13]  /*07f0*/  ISETP.GT.U32.AND P1, PT, R7, R0, PT ;  /* 0x000000000700720c */ /* 0x000fda0003f24070 */
[----:B------:R-:W-:Y:S02]  /*0800*/  @!P1 IMAD.IADD R0, R0, 0x1, -R7 ;  /* 0x0000000100009824 */ /* 0x000fe400078e0a07 */
[----:B------:R-:W-:Y:S01]  /*0810*/  @!P1 VIADD R2, R2, 0x1 ;  /* 0x0000000102029836 */ /* 0x000fe20000000000 */
[----:B------:R-:W-:Y:S02]  /*0820*/  ISETP.NE.AND P1, PT, R11, RZ, PT ;  /* 0x000000ff0b00720c */ /* 0x000fe40003f25270 */
[----:B------:R-:W-:Y:S01]  /*0830*/  ISETP.GE.U32.AND P0, PT, R0, R7, PT ;  /* 0x000000070000720c */ /* 0x000fe20003f06070 */
[----:B0-----:R-:W-:Y:S01]  /*0840*/  IMAD.SHL.U32 R3, R5, 0x100, RZ ;  /* 0x0000010005037824 */ /* 0x001fe200078e00ff */
[----:B------:R-:W-:-:S04]  /*0850*/  LOP3.LUT R0, R4, R11, RZ, 0x3c, !PT ;  /* 0x0000000b04007212 */ /* 0x000fc800078e3cff */
[----:B------:R-:W-:Y:S02]  /*0860*/  ISETP.GE.AND P2, PT, R0, RZ, PT ;  /* 0x000000ff0000720c */ /* 0x000fe40003f46270 */
[----:B------:R-:W-:-:S05]  /*0870*/  LOP3.LUT R3, R3, 0x100, RZ, 0xc0, !PT ;  /* 0x0000010003037812 */ /* 0x000fca00078ec0ff */
[----:B------:R-:W-:-:S06]  /*0880*/  @P0 VIADD R2, R2, 0x1 ;  /* 0x0000000102020836 */ /* 0x000fcc0000000000 */
[----:B------:R-:W-:Y:S01]  /*0890*/  @!P2 IMAD.MOV R2, RZ, RZ, -R2 ;  /* 0x000000ffff02a224 */ /* 0x000fe200078e0a02 */
[----:B------:R-:W-:-:S05]  /*08a0*/  @!P1 LOP3.LUT R2, RZ, R11, RZ, 0x33, !PT ;  /* 0x0000000bff029212 */ /* 0x000fca00078e33ff */
[----:B------:R-:W-:Y:S02]  /*08b0*/  IMAD.MOV R0, RZ, RZ, -R2 ;  /* 0x000000ffff007224 */ /* 0x000fe400078e0a02 */
[----:B------:R-:W-:Y:S02]  /*08c0*/  IMAD.SHL.U32 R13, R2, 0x80, RZ ;  /* 0x00000080020d7824 */ /* 0x000fe400078e00ff */
[----:B------:R-:W-:Y:S01]  /*08d0*/  IMAD R0, R11, R0, R4 ;  /* 0x000000000b007224 */ /* 0x000fe200078e0204 */
[----:B------:R-:W-:Y:S01]  /*08e0*/  MOV R4, 0x400 ;  /* 0x0000040000047802 */ /* 0x000fe20000000f00 */
[----:B------:R-:W-:Y:S01]  /*08f0*/  VIADD R2, R13, 0x3 ;  /* 0x000000030d027836 */ /* 0x000fe20000000000 */
[----:B------:R-:W-:Y:S01]  /*0900*/  CS2R R10, SRZ ;  /* 0x00000000000a7805 */ /* 0x000fe2000001ff00 */
[----:B------:R-:W-:Y:S01]  /*0910*/  IMAD.IADD R0, R6, 0x1, R0 ;  /* 0x0000000106007824 */ /* 0x000fe200078e0200 */
[----:B------:R-:W-:Y:S01]  /*0920*/  LEA R4, R5, R4, 0x18 ;  /* 0x0000000405047211 */ /* 0x000fe200078ec0ff */
[----:B------:R-:W-:Y:S01]  /*0930*/  VIADD R2, R13, 0x6 ;  /* 0x000000060d027836 */ /* 0x000fe20000000000 */
[----:B------:R-:W-:Y:S01]  /*0940*/  CS2R R6, SRZ ;  /* 0x0000000000067805 */ /* 0x000fe2000001ff00 */
[----:B------:R-:W-:-:S02]  /*0950*/  IMAD R0, R0, 0x200, R3 ;  /* 0x0000020000007824 */ /* 0x000fc400078e0203 */
[----:B------:R0:W-:Y:S01]  /*0960*/  STL [R1+0xd9c], R4 ;  /* 0x000d9c0401007387 */ /* 0x0001e20000100800 */
[----:B------:R-:W2:Y:S01]  /*0970*/  LDC R3, c[0x0][0x230] ;  /* 0x00008c00ff037b82 */ /* 0x000ea20000000800 */
[----:B-1----:R-:W-:Y:S02]  /*0980*/  IMAD.IADD R185, R12, 0x1, R0 ;  /* 0x000000010cb97824 */ /* 0x002fe400078e0200 */
[C---:B------:R-:W-:Y:S02]  /*0990*/  VIADD R252, R13.reuse, 0x7 ;  /* 0x000000070dfc7836 */ /* 0x040fe40000000000 */
[C---:B------:R-:W-:Y:S01]  /*09a0*/  VIADD R251, R13.reuse, 0x8 ;  /* 0x000000080dfb7836 */ /* 0x040fe20000000000 */
[----:B------:R1:W-:Y:S01]  /*09b0*/  STL [R1+0x100], R185 ;  /* 0x000100b901007387 */ /* 0x0003e20000100800 */
[C---:B------:R-:W-:Y:S01]  /*09c0*/  VIADD R200, R13.reuse, 0x9 ;  /* 0x000000090dc87836 */ /* 0x040fe20000000000 */
[----:B0-----:R-:W-:Y:S01]  /*09d0*/  CS2R R4, SRZ ;  /* 0x0000000000047805 */ /* 0x001fe2000001ff00 */
[----:B------:R-:W-:-:S02]  /*09e0*/  VIADD R167, R13, 0xa ;  /* 0x0000000a0da77836 */ /* 0x000fc40000000000 */
[C---:B------:R-:W-:Y:S02]  /*09f0*/  VIADD R202, R13.reuse, 0xb ;  /* 0x0000000b0dca7836 */ /* 0x040fe40000000000 */
[----:B------:R-:W-:Y:S02]  /*0a00*/  VIADD R230, R13, 0xc ;  /* 0x0000000c0de67836 */ /* 0x000fe40000000000 */
[----:B-1----:R-:W-:Y:S02]  /*0a10*/  VIADD R185, R185, 0x80 ;  /* 0x00000080b9b97836 */ /* 0x002fe40000000000 */
[C---:B------:R-:W-:Y:S02]  /*0a20*/  VIADD R159, R13.reuse, 0xd ;  /* 0x0000000d0d9f7836 */ /* 0x040fe40000000000 */
[C---:B------:R-:W-:Y:S01]  /*0a30*/  VIADD R179, R13.reuse, 0xe ;  /* 0x0000000e0db37836 */ /* 0x040fe20000000000 */
[----:B------:R0:W-:Y:S01]  /*0a40*/  STL [R1+0x104], R185 ;  /* 0x000104b901007387 */ /* 0x0001e20000100800 */
[----:B------:R-:W-:-:S02]  /*0a50*/  VIADD R222, R13, 0xf ;  /* 0x0000000f0dde7836 */ /* 0x000fc40000000000 */
[----:B--2---:R-:W-:Y:S02]  /*0a60*/  VIADD R14, R3, 0x7f ;  /* 0x0000007f030e7836 */ /* 0x004fe40000000000 */
[C---:B------:R-:W-:Y:S02]  /*0a70*/  VIADD R3, R13.reuse, 0x2 ;  /* 0x000000020d037836 */ /* 0x040fe40000000000 */
[C---:B------:R-:W-:Y:S01]  /*0a80*/  VIADD R3, R13.reuse, 0x5 ;  /* 0x000000050d037836 */ /* 0x040fe20000000000 */
[----:B------:R-:W-:Y:S01]  /*0a90*/  ISETP.GE.AND P0, PT, R14, 0x80, PT ;  /* 0x000000800e00780c */ /* 0x000fe20003f06270 */
[C---:B------:R-:W-:Y:S01]  /*0aa0*/  VIADD R14, R13.reuse, 0x1 ;  /* 0x000000010d0e7836 */ /* 0x040fe20000000000 */
[----:B0-----:R0:W5:Y:S01]  /*0ab0*/  LDL.LU R185, [R1+0xda0] ;  /* 0x000da00001b97983 */ /* 0x0011620000300800 */
[C---:B------:R-:W-:Y:S02]  /*0ac0*/  VIADD R14, R13.reuse, 0x4 ;  /* 0x000000040d0e7836 */ /* 0x040fe40000000000 */
[----:B------:R-:W-:-:S02]  /*0ad0*/  VIADD R210, R13, 0x10 ;  /* 0x000000100dd27836 */ /* 0x000fc40000000000 */
[C---:B------:R-:W-:Y:S02]  /*0ae0*/  VIADD R155, R13.reuse, 0x11 ;  /* 0x000000110d9b7836 */ /* 0x040fe40000000000 */
[C---:B------:R-:W-:Y:S02]  /*0af0*/  VIADD R2, R13.reuse, 0x12 ;  /* 0x000000120d027836 */ /* 0x040fe40000000000 */
[C---:B------:R-:W-:Y:S02]  /*0b00*/  VIADD R34, R13.reuse, 0x13 ;  /* 0x000000130d227836 */ /* 0x040fe40000000000 */
[C---:B------:R-:W-:Y:S02]  /*0b10*/  VIADD R28, R13.reuse, 0x14 ;  /* 0x000000140d1c7836 */ /* 0x040fe40000000000 */
        /* <DEDUP_REMOVED lines=106> */
[----:B------:R-:W-:Y:S01]  /*11c0*/  VIADD R0, R13, 0x7f ;  /* 0x0000007f0d007836 */ /* 0x000fe20000000000 */
[----:B0-----:R-:W-:Y:S06]  /*11d0*/  @!P0 BRA `(.L_x_0) ;  /* 0x0000026c00a48947 */ /* 0x001fec0003800000 */
[----:B------:R-:W2:Y:S04]  /*11e0*/  LDL R217, [R1+0x100] ;  /* 0x0001000001d97983 */ /* 0x000ea80000100800 */
[----:B------:R-:W3:Y:S04]  /*11f0*/  LDL R218, [R1+0x104] ;  /* 0x0001040001da7983 */ /* 0x000ee80000100800 */
[----:B------:R-:W4:Y:S01]  /*1200*/  LDL R219, [R1+0xd9c] ;  /* 0x000d9c0001db7983 */ /* 0x000f220000100800 */
[----:B------:R-:W-:Y:S01]  /*1210*/  IABS R18, R184 ;  /* 0x000000b800127213 */ /* 0x000fe20000000000 */
[----:B------:R-:W-:Y:S01]  /*1220*/  IMAD.MOV.U32 R22, RZ, RZ, RZ ;  /* 0x000000ffff167224 */ /* 0x000fe200078e00ff */
[----:B-----5:R-:W-:Y:S01]  /*1230*/  IABS R8, R185 ;  /* 0x000000b900087213 */ /* 0x020fe20000000000 */
[C---:B------:R-:W-:Y:S01]  /*1240*/  VIADD R140, R13.reuse, 0x6 ;  /* 0x000000060d8c7836 */ /* 0x040fe20000000000 */
[----:B------:R-:W0:Y:S01]  /*1250*/  I2F.RP R9, R18 ;  /* 0x0000001200097306 */ /* 0x000e220000209400 */
[----:B------:R-:W-:Y:S01]  /*1260*/  IABS R23, R13 ;  /* 0x0000000d00177213 */ /* 0x000fe20000000000 */
[C---:B------:R-:W-:Y:S01]  /*1270*/  VIADD R216, R13.reuse, 0x5 ;  /* 0x000000050dd87836 */ /* 0x040fe20000000000 */
[----:B------:R-:W-:Y:S01]  /*1280*/  IABS R19, R206 ;  /* 0x000000ce00137213 */ /* 0x000fe20000000000 */
[C---:B------:R-:W-:Y:S01]  /*1290*/  VIADD R142, R13.reuse, 0x2 ;  /* 0x000000020d8e7836 */ /* 0x040fe20000000000 */
[----:B------:R-:W-:Y:S01]  /*12a0*/  ISETP.GE.AND P4, PT, R0, RZ, PT ;  /* 0x000000ff0000720c */ /* 0x000fe20003f86270 */
[----:B------:R-:W-:Y:S01]  /*12b0*/  VIADD R143, R13, 0x1 ;  /* 0x000000010d8f7836 */ /* 0x000fe20000000000 */
[----:B------:R-:W-:Y:S01]  /*12c0*/  IABS R17, R27 ;  /* 0x0000001b00117213 */ /* 0x000fe20000000000 */
[----:B------:R-:W1:Y:S01]  /*12d0*/  I2F.RP R10, R8 ;  /* 0x00000008000a7306 */ /* 0x000e620000209400 */
[----:B------:R-:W-:Y:S01]  /*12e0*/  IABS R21, R38 ;  /* 0x0000002600157213 */ /* 0x000fe20000000000 */
[----:B------:R-:W-:Y:S01]  /*12f0*/  UMOV UR35, 0x40000040 ;  /* 0x4000004000237882 */ /* 0x000fe20000000000 */
[----:B------:R-:W-:-:S02]  /*1300*/  ISETP.GE.AND P3, PT, R27, RZ, PT ;  /* 0x000000ff1b00720c */ /* 0x000fc40003f66270 */
[----:B------:R-:W-:Y:S02]  /*1310*/  IABS R27, R25 ;  /* 0x00000019001b7213 */ /* 0x000fe40000000000 */
[----:B------:R-:W-:Y:S01]  /*1320*/  IABS R41, R198 ;  /* 0x000000c600297213 */ /* 0x000fe20000000000 */
[----:B0-----:R-:W0:Y:S01]  /*1330*/  MUFU.RCP R9, R9 ;  /* 0x0000000900097308 */ /* 0x001e220000001000 */
[----:B------:R-:W-:Y:S02]  /*1340*/  ISETP.GE.AND P2, PT, R206, RZ, PT ;  /* 0x000000ffce00720c */ /* 0x000fe40003f46270 */
[----:B------:R-:W-:Y:S01]  /*1350*/  IABS R43, R89 ;  /* 0x00000059002b7213 */ /* 0x000fe20000000000 */
[----:B------:R-:W4:Y:S01]  /*1360*/  S2R R206, SR_TID.X ;  /* 0x0000000000ce7919 */ /* 0x000f220000002100 */
[----:B------:R-:W-:Y:S02]  /*1370*/  IABS R45, R91 ;  /* 0x0000005b002d7213 */ /* 0x000fe40000000000 */
[----:B------:R-:W-:Y:S01]  /*1380*/  IABS R47, R164 ;  /* 0x000000a4002f7213 */ /* 0x000fe20000000000 */
[----:B-1----:R-:W1:Y:S01]  /*1390*/  MUFU.RCP R10, R10 ;  /* 0x0000000a000a7308 */ /* 0x002e620000001000 */
[----:B------:R-:W-:-:S02]  /*13a0*/  IABS R49, R32 ;  /* 0x0000002000317213 */ /* 0x000fc40000000000 */
[----:B------:R-:W-:Y:S02]  /*13b0*/  IABS R51, R209 ;  /* 0x000000d100337213 */ /* 0x000fe40000000000 */
[----:B------:R-:W-:Y:S02]  /*13c0*/  IABS R46, R166 ;  /* 0x000000a6002e7213 */ /* 0x000fe40000000000 */
[----:B------:R-:W-:Y:S01]  /*13d0*/  IABS R53, R191 ;  /* 0x000000bf00357213 */ /* 0x000fe20000000000 */
[----:B0-----:R-:W-:Y:S01]  /*13e0*/  VIADD R4, R9, 0xffffffe ;  /* 0x0ffffffe09047836 */ /* 0x001fe20000000000 */
[----:B------:R-:W-:Y:S02]  /*13f0*/  IABS R55, R154 ;  /* 0x0000009a00377213 */ /* 0x000fe40000000000 */
[----:B------:R-:W-:Y:S01]  /*1400*/  IABS R57, R203 ;  /* 0x000000cb00397213 */ /* 0x000fe20000000000 */
[----:B------:R0:W0:Y:S01]  /*1410*/  F2I.FTZ.U32.TRUNC.NTZ R5, R4 ;  /* 0x0000000400057305 */ /* 0x000022000021f000 */
[----:B------:R-:W-:-:S02]  /*1420*/  IABS R59, R176 ;  /* 0x000000b0003b7213 */ /* 0x000fc40000000000 */
[----:B------:R-:W-:Y:S01]  /*1430*/  IABS R61, R183 ;  /* 0x000000b7003d7213 */ /* 0x000fe20000000000 */
[----:B-1----:R-:W-:Y:S01]  /*1440*/  VIADD R6, R10, 0xffffffe ;  /* 0x0ffffffe0a067836 */ /* 0x002fe20000000000 */
[----:B------:R-:W-:Y:S02]  /*1450*/  IABS R63, R189 ;  /* 0x000000bd003f7213 */ /* 0x000fe40000000000 */
[----:B------:R-:W-:Y:S01]  /*1460*/  IABS R60, R182 ;  /* 0x000000b6003c7213 */ /* 0x000fe20000000000 */
[----:B------:R1:W1:Y:S01]  /*1470*/  F2I.FTZ.U32.TRUNC.NTZ R7, R6 ;  /* 0x0000000600077305 */ /* 0x000262000021f000 */
[----:B0-----:R-:W-:Y:S01]  /*1480*/  IMAD.MOV.U32 R4, RZ, RZ, RZ ;  /* 0x000000ffff047224 */ /* 0x001fe200078e00ff */
[----:B------:R-:W-:Y:S02]  /*1490*/  IABS R67, R199 ;  /* 0x000000c700437213 */ /* 0x000fe40000000000 */
[----:B------:R-:W-:Y:S02]  /*14a0*/  IABS R69, R205 ;  /* 0x000000cd00457213 */ /* 0x000fe40000000000 */
[----:B------:R-:W-:Y:S01]  /*14b0*/  IABS R65, R194 ;  /* 0x000000c200417213 */ /* 0x000fe20000000000 */
[----:B------:R-:W-:Y:S01]  /*14c0*/  IMAD.MOV R11, RZ, RZ, -R5 ;  /* 0x000000ffff0b7224 */ /* 0x000fe200078e0a05 */
[----:B------:R-:W-:Y:S01]  /*14d0*/  IABS R71, R227 ;  /* 0x000000e300477213 */ /* 0x000fe20000000000 */
[----:B-1----:R-:W-:Y:S01]  /*14e0*/  IMAD.MOV.U32 R6, RZ, RZ, RZ ;  /* 0x000000ffff067224 */ /* 0x002fe200078e00ff */
[----:B------:R-:W-:Y:S01]  /*14f0*/  IABS R73, R201 ;  /* 0x000000c900497213 */ /* 0x000fe20000000000 */
[----:B------:R-:W-:Y:S01]  /*1500*/  IMAD R11, R11, R18, RZ ;  /* 0x000000120b0b7224 */ /* 0x000fe200078e02ff */
[----:B------:R-:W-:-:S02]  /*1510*/  IABS R75, R195 ;  /* 0x000000c3004b7213 */ /* 0x000fc40000000000 */
[----:B------:R-:W-:Y:S01]  /*1520*/  IABS R81, R223 ;  /* 0x000000df00517213 */ /* 0x000fe20000000000 */
[----:B------:R-:W-:Y:S01]  /*1530*/  IMAD.HI.U32 R5, R5, R11, R4 ;  /* 0x0000000b05057227 */ /* 0x000fe200078e0004 */
[----:B------:R-:W-:Y:S02]  /*1540*/  IABS R77, R26 ;  /* 0x0000001a004d7213 */ /* 0x000fe40000000000 */
[----:B------:R-:W-:Y:S01]  /*1550*/  IABS R79, R243 ;  /* 0x000000f3004f7213 */ /* 0x000fe20000000000 */
[----:B------:R-:W-:Y:S01]  /*1560*/  IMAD.MOV R11, RZ, RZ, -R7 ;  /* 0x000000ffff0b7224 */ /* 0x000fe200078e0a07 */
[----:B------:R-:W-:Y:S02]  /*1570*/  IABS R83, R165 ;  /* 0x000000a500537213 */ /* 0x000fe40000000000 */
[----:B------:R-:W-:Y:S01]  /*1580*/  IABS R80, R229 ;  /* 0x000000e500507213 */ /* 0x000fe20000000000 */
[----:B------:R-:W-:Y:S01]  /*1590*/  IMAD R11, R11, R8, RZ ;  /* 0x000000080b0b7224 */ /* 0x000fe200078e02ff */
[----:B------:R-:W-:-:S02]  /*15a0*/  IABS R85, R236 ;  /* 0x000000ec00557213 */ /* 0x000fc40000000000 */
[----:B------:R-:W-:Y:S01]  /*15b0*/  IABS R87, R239 ;  /* 0x000000ef00577213 */ /* 0x000fe20000000000 */
[----:B------:R-:W-:Y:S01]  /*15c0*/  IMAD.HI.U32 R6, R7, R11, R6 ;  /* 0x0000000b07067227 */ /* 0x000fe200078e0006 */
[----:B------:R-:W-:Y:S02]  /*15d0*/  IABS R11, R0 ;  /* 0x00000000000b7213 */ /* 0x000fe40000000000 */
[----:B------:R-:W-:Y:S02]  /*15e0*/  IABS R86, R248 ;  /* 0x000000f800567213 */ /* 0x000fe40000000000 */
[----:B------:R-:W-:Y:S01]  /*15f0*/  IABS R93, R245 ;  /* 0x000000f5005d7213 */ /* 0x000fe20000000000 */
[C---:B------:R-:W-:Y:S01]  /*1600*/  IMAD.HI.U32 R0, R6.reuse, R11, RZ ;  /* 0x0000000b06007227 */ /* 0x040fe200078e00ff */
[----:B------:R-:W-:Y:S02]  /*1610*/  IABS R95, R39 ;  /* 0x00000027005f7213 */ /* 0x000fe40000000000 */
[----:B------:R-:W-:Y:S01]  /*1620*/  IABS R97, R249 ;  /* 0x000000f900617213 */ /* 0x000fe20000000000 */
[----:B------:R-:W-:Y:S01]  /*1630*/  IMAD.HI.U32 R7, R6, R19, RZ ;  /* 0x0000001306077227 */ /* 0x000fe200078e00ff */
[----:B------:R-:W-:-:S02]  /*1640*/  IABS R99, R14 ;  /* 0x0000000e00637213 */ /* 0x000fc40000000000 */
[----:B------:R-:W-:Y:S01]  /*1650*/  IABS R103, R186 ;  /* 0x000000ba00677213 */ /* 0x000fe20000000000 */
[----:B------:R-:W-:Y:S01]  /*1660*/  IMAD.MOV R0, RZ, RZ, -R0 ;  /* 0x000000ffff007224 */ /* 0x000fe200078e0a00 */
[----:B------:R-:W-:Y:S01]  /*1670*/  IABS R101, R24 ;  /* 0x0000001800657213 */ /* 0x000fe20000000000 */
[----:B------:R-:W-:Y:S01]  /*1680*/  IMAD.MOV R7, RZ, RZ, -R7 ;  /* 0x000000ffff077224 */ /* 0x000fe200078e0a07 */
[----:B------:R-:W-:Y:S01]  /*1690*/  IABS R105, R169 ;  /* 0x000000a900697213 */ /* 0x000fe20000000000 */
[C---:B------:R-:W-:Y:S01]  /*16a0*/  IMAD R11, R8.reuse, R0, R11 ;  /* 0x00000000080b7224 */ /* 0x040fe200078e020b */
[----:B------:R-:W-:Y:S01]  /*16b0*/  IABS R107, R157 ;  /* 0x0000009d006b7213 */ /* 0x000fe20000000000 */
[----:B------:R-:W-:Y:S01]  /*16c0*/  IMAD R16, R8, R7, R19 ;  /* 0x0000000708107224 */ /* 0x000fe200078e0213 */
[----:B------:R-:W-:Y:S01]  /*16d0*/  IABS R19, R12 ;  /* 0x0000000c00137213 */ /* 0x000fe20000000000 */
[----:B------:R-:W-:Y:S01]  /*16e0*/  IMAD.HI.U32 R7, R6, R21, RZ ;  /* 0x0000001506077227 */ /* 0x000fe200078e00ff */
[----:B------:R-:W-:-:S02]  /*16f0*/  IABS R109, R90 ;  /* 0x0000005a006d7213 */ /* 0x000fc40000000000 */
[----:B------:R-:W-:Y:S01]  /*1700*/  IABS R111, R228 ;  /* 0x000000e4006f7213 */ /* 0x000fe20000000000 */
[----:B------:R-:W-:Y:S01]  /*1710*/  IMAD.HI.U32 R0, R6, R19, RZ ;  /* 0x0000001306007227 */ /* 0x000fe200078e00ff */
[----:B------:R-:W-:Y:S02]  /*1720*/  IABS R106, R193 ;  /* 0x000000c1006a7213 */ /* 0x000fe40000000000 */
[----:B------:R-:W-:Y:S01]  /*1730*/  IABS R113, R188 ;  /* 0x000000bc00717213 */ /* 0x000fe20000000000 */
[----:B------:R-:W-:Y:S01]  /*1740*/  IMAD.MOV R0, RZ, RZ, -R0 ;  /* 0x000000ffff007224 */ /* 0x000fe200078e0a00 */
[----:B------:R-:W-:Y:S01]  /*1750*/  IABS R115, R208 ;  /* 0x000000d000737213 */ /* 0x000fe20000000000 */
[----:B------:R-:W-:Y:S01]  /*1760*/  IMAD.MOV R7, RZ, RZ, -R7 ;  /* 0x000000ffff077224 */ /* 0x000fe200078e0a07 */
[----:B------:R-:W-:Y:S01]  /*1770*/  IABS R117, R232 ;  /* 0x000000e800757213 */ /* 0x000fe20000000000 */
[----:B------:R-:W-:Y:S01]  /*1780*/  IMAD R19, R8, R0, R19 ;  /* 0x0000000008137224 */ /* 0x000fe200078e0213 */
[----:B------:R-:W-:Y:S01]  /*1790*/  IABS R119, R244 ;  /* 0x000000f400777213 */ /* 0x000fe20000000000 */
[----:B------:R-:W-:Y:S01]  /*17a0*/  IMAD.HI.U32 R0, R6, R27, RZ ;  /* 0x0000001b06007227 */ /* 0x000fe200078e00ff */
[----:B------:R-:W-:-:S02]  /*17b0*/  IABS R121, R238 ;  /* 0x000000ee00797213 */ /* 0x000fc40000000000 */
[----:B------:R-:W-:Y:S01]  /*17c0*/  IABS R123, R247 ;  /* 0x000000f7007b7213 */ /* 0x000fe20000000000 */
[----:B------:R-:W-:Y:S01]  /*17d0*/  IMAD.MOV R0, RZ, RZ, -R0 ;  /* 0x000000ffff007224 */ /* 0x000fe200078e0a00 */
[----:B------:R-:W-:Y:S01]  /*17e0*/  IABS R125, R88 ;  /* 0x00000058007d7213 */ /* 0x000fe20000000000 */
[C---:B------:R-:W-:Y:S01]  /*17f0*/  IMAD.HI.U32 R40, R6.reuse, R47, RZ ;  /* 0x0000002f06287227 */ /* 0x040fe200078e00ff */
[----:B------:R-:W-:Y:S02]  /*1800*/  IABS R127, R163 ;  /* 0x000000a3007f7213 */ /* 0x000fe40000000000 */
        /* <DEDUP_REMOVED lines=13> */
[----:B------:R-:W-:Y:S02]  /*18e0*/  IMAD.MOV R50, RZ, RZ, -R50 ;  /* 0x000000ffff327224 */ /* 0x000fe400078e0a32 */
[----:B------:R-:W-:-:S04]  /*18f0*/  IMAD.HI.U32 R58, R6, R61, RZ ;  /* 0x0000003d063a7227 */ /* 0x000fc800078e00ff */
[----:B------:R-:W-:Y:S01]  /*1900*/  IMAD R50, R8, R50, R55 ;  /* 0x0000003208327224 */ /* 0x000fe200078e0237 */
[----:B------:R-:W-:Y:S01]  /*1910*/  IABS R55, R180 ;  /* 0x000000b400377213 */ /* 0x000fe20000000000 */
[----:B------:R-:W-:Y:S02]  /*1920*/  IMAD.MOV R58, RZ, RZ, -R58 ;  /* 0x000000ffff3a7224 */ /* 0x000fe400078e0a3a */
[----:B------:R-:W-:-:S04]  /*1930*/  IMAD.HI.U32 R62, R6, R67, RZ ;  /* 0x00000043063e7227 */ /* 0x000fc800078e00ff */
[----:B------:R-:W-:-:S04]  /*1940*/  IMAD.HI.U32 R54, R6, R55, RZ ;  /* 0x0000003706367227 */ /* 0x000fc800078e00ff */
[----:B------:R-:W-:Y:S02]  /*1950*/  IMAD.MOV R54, RZ, RZ, -R54 ;  /* 0x000000ffff367224 */ /* 0x000fe400078e0a36 */
[----:B------:R-:W-:Y:S02]  /*1960*/  IMAD.MOV R62, RZ, RZ, -R62 ;  /* 0x000000ffff3e7224 */ /* 0x000fe400078e0a3e */
[----:B------:R-:W-:-:S04]  /*1970*/  IMAD.HI.U32 R64, R6, R71, RZ ;  /* 0x0000004706407227 */ /* 0x000fc800078e00ff */
[----:B------:R-:W-:Y:S02]  /*1980*/  IMAD.MOV R64, RZ, RZ, -R64 ;  /* 0x000000ffff407224 */ /* 0x000fe400078e0a40 */
[----:B------:R-:W-:-:S04]  /*1990*/  IMAD.HI.U32 R68, R6, R75, RZ ;  /* 0x0000004b06447227 */ /* 0x000fc800078e00ff */
[----:B------:R-:W-:Y:S02]  /*19a0*/  IMAD.MOV R68, RZ, RZ, -R68 ;  /* 0x000000ffff447224 */ /* 0x000fe400078e0a44 */
[----:B------:R-:W-:-:S04]  /*19b0*/  IMAD.HI.U32 R70, R6, R77, RZ ;  /* 0x0000004d06467227 */ /* 0x000fc800078e00ff */
[----:B------:R-:W-:Y:S02]  /*19c0*/  IMAD.MOV R70, RZ, RZ, -R70 ;  /* 0x000000ffff467224 */ /* 0x000fe400078e0a46 */
[----:B------:R-:W-:-:S04]  /*19d0*/  IMAD.HI.U32 R72, R6, R79, RZ ;  /* 0x0000004f06487227 */ /* 0x000fc800078e00ff */
[----:B------:R-:W-:Y:S01]  /*19e0*/  IMAD R70, R8, R70, R77 ;  /* 0x0000004608467224 */ /* 0x000fe200078e024d */
[----:B------:R-:W-:Y:S01]  /*19f0*/  IABS R77, R225 ;  /* 0x000000e1004d7213 */ /* 0x000fe20000000000 */
        /* <DEDUP_REMOVED lines=8> */
[----:B------:R-:W-:Y:S01]  /*1a80*/  IMAD.MOV R116, RZ, RZ, -R114 ;  /* 0x000000ffff747224 */ /* 0x000fe200078e0a72 */
[----:B--2---:R-:W-:Y:S02]  /*1a90*/  IABS R9, R217 ;  /* 0x000000d900097213 */ /* 0x004fe40000000000 */
[----:B------:R-:W-:Y:S01]  /*1aa0*/  ISETP.GE.AND P5, PT, R217, RZ, PT ;  /* 0x000000ffd900720c */ /* 0x000fe20003fa6270 */
[----:B------:R-:W-:Y:S01]  /*1ab0*/  VIADD R217, R13, 0x3 ;  /* 0x000000030dd97836 */ /* 0x000fe20000000000 */
[----:B---3--:R-:W-:Y:S01]  /*1ac0*/  IABS R10, R218 ;  /* 0x000000da000a7213 */ /* 0x008fe20000000000 */
[----:B------:R-:W-:-:S03]  /*1ad0*/  IMAD.HI.U32 R4, R5, R9, RZ ;  /* 0x0000000905047227 */ /* 0x000fc600078e00ff */
[----:B------:R-:W-:Y:S01]  /*1ae0*/  IABS R139, R217 ;  /* 0x000000d9008b7213 */ /* 0x000fe20000000000 */
[----:B------:R-:W-:Y:S02]  /*1af0*/  IMAD.MOV R4, RZ, RZ, -R4 ;  /* 0x000000ffff047224 */ /* 0x000fe400078e0a04 */
[----:B------:R-:W-:-:S04]  /*1b00*/  IMAD.HI.U32 R5, R5, R10, RZ ;  /* 0x0000000a05057227 */ /* 0x000fc800078e00ff */
[----:B------:R-:W-:Y:S02]  /*1b10*/  IMAD R4, R18, R4, R9 ;  /* 0x0000000412047224 */ /* 0x000fe400078e0209 */
[----:B------:R-:W-:-:S03]  /*1b20*/  IMAD.MOV R5, RZ, RZ, -R5 ;  /* 0x000000ffff057224 */ /* 0x000fc600078e0a05 */
[C---:B------:R-:W-:Y:S01]  /*1b30*/  ISETP.GT.U32.AND P0, PT, R18.reuse, R4, PT ;  /* 0x000000041200720c */ /* 0x040fe20003f04070 */
[----:B------:R-:W-:Y:S02]  /*1b40*/  IMAD R9, R18, R5, R10 ;  /* 0x0000000512097224 */ /* 0x000fe400078e020a */
[----:B------:R-:W-:-:S03]  /*1b50*/  IMAD.HI.U32 R10, R6, R23, RZ ;  /* 0x00000017060a7227 */ /* 0x000fc600078e00ff */
[----:B------:R-:W-:Y:S01]  /*1b60*/  ISETP.GT.U32.AND P1, PT, R18, R9, PT ;  /* 0x000000091200720c */ /* 0x000fe20003f24070 */
[----:B------:R-:W-:Y:S02]  /*1b70*/  IMAD.MOV R10, RZ, RZ, -R10 ;  /* 0x000000ffff0a7224 */ /* 0x000fe400078e0a0a */
[----:B------:R-:W-:-:S04]  /*1b80*/  IMAD.HI.U32 R5, R6, R17, RZ ;  /* 0x0000001106057227 */ /* 0x000fc800078e00ff */
[--C-:B------:R-:W-:Y:S02]  /*1b90*/  @!P0 IMAD.IADD R4, R4, 0x1, -R18.reuse ;  /* 0x0000000104048824 */ /* 0x100fe400078e0a12 */
[----:B------:R-:W-:Y:S02]  /*1ba0*/  IMAD R23, R8, R10, R23 ;  /* 0x0000000a08177224 */ /* 0x000fe400078e0217 */
[----:B------:R-:W-:Y:S01]  /*1bb0*/  IMAD.MOV R5, RZ, RZ, -R5 ;  /* 0x000000ffff057224 */ /* 0x000fe200078e0a05 */
[----:B------:R-:W-:Y:S01]  /*1bc0*/  ISETP.GT.U32.AND P0, PT, R18, R4, PT ;  /* 0x000000041200720c */ /* 0x000fe20003f04070 */
[----:B------:R-:W-:Y:S01]  /*1bd0*/  @!P1 IMAD.IADD R9, R9, 0x1, -R18 ;  /* 0x0000000109099824 */ /* 0x000fe200078e0a12 */
[C---:B------:R-:W-:Y:S01]  /*1be0*/  ISETP.GT.U32.AND P6, PT, R8.reuse, R23, PT ;  /* 0x000000170800720c */ /* 0x040fe20003fc4070 */
[----:B------:R-:W-:Y:S01]  /*1bf0*/  IMAD R17, R8, R5, R17 ;  /* 0x0000000508117224 */ /* 0x000fe200078e0211 */
[----:B------:R-:W-:Y:S02]  /*1c00*/  LOP3.LUT R5, RZ, R184, RZ, 0x33, !PT ;  /* 0x000000b8ff057212 */ /* 0x000fe400078e33ff */
[----:B------:R-:W-:-:S07]  /*1c10*/  ISETP.GT.U32.AND P1, PT, R18, R9, PT ;  /* 0x000000091200720c */ /* 0x000fce0003f24070 */
[----:B------:R-:W-:Y:S01]  /*1c20*/  @!P0 IMAD.IADD R4, R4, 0x1, -R18 ;  /* 0x0000000104048824 */ /* 0x000fe200078e0a12 */
[----:B------:R-:W-:Y:S01]  /*1c30*/  ISETP.GE.AND P0, PT, R218, RZ, PT ;  /* 0x000000ffda00720c */ /* 0x000fe20003f06270 */
[----:B------:R-:W-:Y:S01]  /*1c40*/  @!P6 IMAD.IADD R23, R23, 0x1, -R8 ;  /* 0x000000011717e824 */ /* 0x000fe200078e0a08 */
[C---:B------:R-:W-:Y:S01]  /*1c50*/  ISETP.GT.U32.AND P6, PT, R8.reuse, R11, PT ;  /* 0x0000000b0800720c */ /* 0x040fe20003fc4070 */
[----:B------:R-:W-:Y:S02]  /*1c60*/  @!P5 IMAD.MOV R4, RZ, RZ, -R4 ;  /* 0x000000ffff04d224 */ /* 0x000fe400078e0a04 */
[----:B------:R-:W-:Y:S01]  /*1c70*/  @!P1 IMAD.IADD R9, R9, 0x1, -R18 ;  /* 0x0000000109099824 */ /* 0x000fe200078e0a12 */
[C---:B------:R-:W-:Y:S01]  /*1c80*/  ISETP.GT.U32.AND P5, PT, R8.reuse, R23, PT ;  /* 0x000000170800720c */ /* 0x040fe20003fa4070 */
[----:B------:R-:W-:Y:S01]  /*1c90*/  IMAD R18, R8, R7, R21 ;  /* 0x0000000708127224 */ /* 0x000fe200078e0215 */
[----:B------:R-:W-:Y:S01]  /*1ca0*/  ISETP.NE.AND P1, PT, R184, RZ, PT ;  /* 0x000000ffb800720c */ /* 0x000fe20003f25270 */
[C---:B------:R-:W-:Y:S01]  /*1cb0*/  IMAD R21, R8.reuse, R0, R27 ;  /* 0x0000000008157224 */ /* 0x040fe200078e021b */
[----:B------:R-:W-:Y:S01]  /*1cc0*/  IABS R27, R31 ;  /* 0x0000001f001b7213 */ /* 0x000fe20000000000 */
[----:B------:R-:W-:Y:S01]  /*1cd0*/  VIADD R218, R13, 0x4 ;  /* 0x000000040dda7836 */ /* 0x000fe20000000000 */
[----:B------:R-:W-:Y:S01]  /*1ce0*/  SEL R7, R5, R4, !P1 ;  /* 0x0000000405077207 */ /* 0x000fe20004800000 */
[----:B------:R-:W-:Y:S01]  /*1cf0*/  @!P0 IMAD.MOV R9, RZ, RZ, -R9 ;  /* 0x000000ffff098224 */ /* 0x000fe200078e0a09 */
[C---:B------:R-:W-:Y:S01]  /*1d00*/  ISETP.GT.U32.AND P0, PT, R8.reuse, R17, PT ;  /* 0x000000110800720c */ /* 0x040fe20003f04070 */
[--C-:B------:R-:W-:Y:S01]  /*1d10*/  @!P6 IMAD.IADD R11, R11, 0x1, -R8.reuse ;  /* 0x000000010b0be824 */ /* 0x100fe200078e0a08 */
[----:B------:R-:W-:Y:S01]  /*1d20*/  ISETP.GT.U32.AND P6, PT, R8, R19, PT ;  /* 0x000000130800720c */ /* 0x000fe20003fc4070 */
[----:B----4-:R-:W-:Y:S01]  /*1d30*/  VIADD R4, R219, 0x10000 ;  /* 0x00010000db047836 */ /* 0x010fe20000000000 */
[----:B------:R-:W-:Y:S01]  /*1d40*/  SEL R10, R5, R9, !P1 ;  /* 0x00000009050a7207 */ /* 0x000fe20004800000 */
[----:B------:R-:W-:Y:S01]  /*1d50*/  @!P5 IMAD.IADD R23, R23, 0x1, -R8 ;  /* 0x000000011717d824 */ /* 0x000fe200078e0a08 */
[----:B------:R-:W-:-:S02]  /*1d60*/  ISETP.GE.AND P5, PT, R13, RZ, PT ;  /* 0x000000ff0d00720c */ /* 0x000fc40003fa6270 */
[C---:B------:R-:W-:Y:S01]  /*1d70*/  ISETP.GT.U32.AND P1, PT, R8.reuse, R16, PT ;  /* 0x000000100800720c */ /* 0x040fe20003f24070 */
[----:B------:R-:W-:Y:S01]  /*1d80*/  IMAD.MOV.U32 R0, RZ, RZ, R23 ;  /* 0x000000ffff007224 */ /* 0x000fe200078e0017 */
[----:B------:R-:W-:Y:S01]  /*1d90*/  SHF.R.U32.HI R4, RZ, 0x4, R4 ;  /* 0x00000004ff047819 */ /* 0x000fe20000011604 */
[----:B------:R-:W-:Y:S01]  /*1da0*/  IMAD.MOV.U32 R23, RZ, RZ, R27 ;  /* 0x000000ffff177224 */ /* 0x000fe200078e001b */
[----:B------:R-:W-:Y:S01]  /*1db0*/  IABS R27, R35 ;  /* 0x00000023001b7213 */ /* 0x000fe20000000000 */
[--C-:B------:R-:W-:Y:S01]  /*1dc0*/  @!P0 IMAD.IADD R17, R17, 0x1, -R8.reuse ;  /* 0x0000000111118824 */ /* 0x100fe200078e0a08 */
[----:B------:R-:W-:Y:S01]  /*1dd0*/  ISETP.GT.U32.AND P0, PT, R8, R11, PT ;  /* 0x0000000b0800720c */ /* 0x000fe20003f04070 */
[----:B------:R-:W-:Y:S01]  /*1de0*/  @!P6 IMAD.IADD R19, R19, 0x1, -R8 ;  /* 0x000000011313e824 */ /* 0x000fe200078e0a08 */
[----:B------:R-:W-:Y:S01]  /*1df0*/  SGXT.U32 R9, R4, 0xe ;  /* 0x0000000e0409781a */ /* 0x000fe20000000000 */
[----:B------:R-:W-:-:S03]  /*1e00*/  IMAD.HI.U32 R4, R6, R41, RZ ;  /* 0x0000002906047227 */ /* 0x000fc600078e00ff */
[----:B------:R-:W-:Y:S01]  /*1e10*/  ISETP.GT.U32.AND P6, PT, R8, R19, PT ;  /* 0x000000130800720c */ /* 0x000fe20003fc4070 */
[----:B------:R-:W-:Y:S01]  /*1e20*/  @!P5 IMAD.MOV R0, RZ, RZ, -R0 ;  /* 0x000000ffff00d224 */ /* 0x000fe200078e0a00 */
[----:B------:R-:W-:Y:S01]  /*1e30*/  IADD3 R5, P5, R9, 0x2, RZ ;  /* 0x0000000209057810 */ /* 0x000fe20007fbe0ff */
[----:B------:R-:W-:Y:S01]  /*1e40*/  @!P1 IMAD.IADD R16, R16, 0x1, -R8 ;  /* 0x0000000110109824 */ /* 0x000fe200078e0a08 */
[C---:B------:R-:W-:Y:S01]  /*1e50*/  ISETP.GT.U32.AND P1, PT, R8.reuse, R17, PT ;  /* 0x000000110800720c */ /* 0x040fe20003f24070 */
[----:B------:R-:W-:Y:S01]  /*1e60*/  IMAD.MOV R20, RZ, RZ, -R4 ;  /* 0x000000ffff147224 */ /* 0x000fe200078e0a04 */
[----:B------:R-:W-:Y:S01]  /*1e70*/  R2UR UR6, R5 ;  /* 0x00000000050672ca */ /* 0x000fe200000e0000 */
[--C-:B------:R-:W-:Y:S01]  /*1e80*/  @!P0 IMAD.IADD R11, R11, 0x1, -R8.reuse ;  /* 0x000000010b0b8824 */ /* 0x100fe200078e0a08 */
[C---:B------:R-:W-:Y:S01]  /*1e90*/  ISETP.GT.U32.AND P0, PT, R8.reuse, R16, PT ;  /* 0x000000100800720c */ /* 0x040fe20003f04070 */
[----:B------:R-:W-:Y:S01]  /*1ea0*/  IMAD R20, R8, R20, R41 ;  /* 0x0000001408147224 */ /* 0x000fe200078e0229 */
[----:B------:R-:W-:Y:S01]  /*1eb0*/  IABS R41, R162 ;  /* 0x000000a200297213 */ /* 0x000fe20000000000 */
[----:B------:R-:W-:Y:S01]  /*1ec0*/  IMAD.MOV.U32 R4, RZ, RZ, R11 ;  /* 0x000000ffff047224 */ /* 0x000fe200078e000b */
[----:B------:R-:W-:Y:S01]  /*1ed0*/  IADD3.X R11, R22, 0x40000040, RZ, P5, !PT ;  /* 0x40000040160b7810 */ /* 0x000fe20002ffe4ff */
[----:B------:R-:W-:Y:S01]  /*1ee0*/  @!P6 IMAD.IADD R19, R19, 0x1, -R8 ;  /* 0x000000011313e824 */ /* 0x000fe200078e0a08 */
[C---:B------:R-:W-:Y:S01]  /*1ef0*/  ISETP.GT.U32.AND P5, PT, R8.reuse, R18, PT ;  /* 0x000000120800720c */ /* 0x040fe20003fa4070 */
[----:B------:R-:W-:Y:S01]  /*1f00*/  @!P4 IMAD.MOV R4, RZ, RZ, -R4 ;  /* 0x000000ffff04c224 */ /* 0x000fe200078e0a04 */
[C---:B------:R-:W-:Y:S01]  /*1f10*/  ISETP.GT.U32.AND P6, PT, R8.reuse, R20, PT ;  /* 0x000000140800720c */ /* 0x040fe20003fc4070 */
[----:B------:R-:W-:Y:S01]  /*1f20*/  @!P1 IMAD.IADD R17, R17, 0x1, -R8 ;  /* 0x0000000111119824 */ /* 0x000fe200078e0a08 */
[----:B------:R-:W-:Y:S01]  /*1f30*/  ISETP.GT.U32.AND P1, PT, R8, R21, PT ;  /* 0x000000150800720c */ /* 0x000fe20003f24070 */
[----:B------:R-:W-:Y:S01]  /*1f40*/  IMAD.HI.U32 R22, R6, R23, RZ ;  /* 0x0000001706167227 */ /* 0x000fe200078e00ff */
[----:B------:R-:W-:-:S02]  /*1f50*/  ISETP.GE.AND P4, PT, R12, RZ, PT ;  /* 0x000000ff0c00720c */ /* 0x000fc40003f86270 */
[----:B------:R-:W-:Y:S01]  /*1f60*/  R2UR UR7, R11 ;  /* 0x000000000b0772ca */ /* 0x000fe200000e0000 */
[----:B------:R-:W-:Y:S01]  /*1f70*/  IMAD.MOV.U32 R12, RZ, RZ, R17 ;  /* 0x000000ffff0c7224 */ /* 0x000fe200078e0011 */
[----:B------:R-:W-:Y:S01]  /*1f80*/  R2UR UR34, R9 ;  /* 0x00000000092272ca */ /* 0x000fe200000e0000 */
[----:B------:R-:W-:Y:S02]  /*1f90*/  IMAD.MOV R22, RZ, RZ, -R22 ;  /* 0x000000ffff167224 */ /* 0x000fe400078e0a16 */
[----:B------:R-:W-:Y:S01]  /*1fa0*/  @!P5 IMAD.IADD R18, R18, 0x1, -R8 ;  /* 0x000000011212d824 */ /* 0x000fe200078e0a08 */
[----:B------:R-:W-:Y:S01]  /*1fb0*/  ISETP.GE.AND P5, PT, R25, RZ, PT ;  /* 0x000000ff1900720c */ /* 0x000fe20003fa6270 */
[----:B------:R-:W-:Y:S01]  /*1fc0*/  @!P3 IMAD.MOV R12, RZ, RZ, -R12 ;  /* 0x000000ffff0cb224 */ /* 0x000fe200078e0a0c */
[----:B------:R-:W-:Y:S01]  /*1fd0*/  IABS R25, R37 ;  /* 0x0000002500197213 */ /* 0x000fe20000000000 */
[----:B------:R-:W-:Y:S01]  /*1fe0*/  @!P6 IMAD.IADD R20, R20, 0x1, -R8 ;  /* 0x000000011414e824 */ /* 0x000fe200078e0a08 */
[C---:B------:R-:W-:Y:S01]  /*1ff0*/  ISETP.GT.U32.AND P3, PT, R8.reuse, R18, PT ;  /* 0x000000120800720c */ /* 0x040fe20003f64070 */
[----:B------:R-:W-:-:S02]  /*2000*/  IMAD R23, R8, R22, R23 ;  /* 0x0000001608177224 */ /* 0x000fc400078e0217 */
[--C-:B------:R-:W-:Y:S01]  /*2010*/  @!P0 IMAD.IADD R16, R16, 0x1, -R8.reuse ;  /* 0x0000000110108824 */ /* 0x100fe200078e0a08 */
[----:B------:R-:W-:Y:S01]  /*2020*/  ISETP.GT.U32.AND P6, PT, R8, R20, PT ;  /* 0x000000140800720c */ /* 0x000fe20003fc4070 */
[----:B------:R-:W-:Y:S01]  /*2030*/  @!P1 IMAD.IADD R21, R21, 0x1, -R8 ;  /* 0x0000000115159824 */ /* 0x000fe200078e0a08 */
[----:B------:R-:W-:Y:S01]  /*2040*/  ISETP.GE.AND P1, PT, R198, RZ, PT ;  /* 0x000000ffc600720c */ /* 0x000fe20003f26270 */
[----:B------:R-:W-:Y:S01]  /*2050*/  IMAD.HI.U32 R22, R6, R25, RZ ;  /* 0x0000001906167227 */ /* 0x000fe200078e00ff */
[----:B------:R-:W-:Y:S01]  /*2060*/  ISETP.GE.AND P0, PT, R38, RZ, PT ;  /* 0x000000ff2600720c */ /* 0x000fe20003f06270 */
[----:B------:R-:W-:Y:S02]  /*2070*/  UIADD3.64 UR18, UR6, 0x3fe, URZ ;  /* 0x000003fe06127897 */ /* 0x000fe4000fffe03f */
[----:B------:R-:W-:Y:S01]  /*2080*/  @!P2 IMAD.MOV R16, RZ, RZ, -R16 ;  /* 0x000000ffff10a224 */ /* 0x000fe200078e0a10 */
[----:B------:R-:W-:Y:S01]  /*2090*/  ISETP.GT.U32.AND P2, PT, R8, R21, PT ;  /* 0x000000150800720c */ /* 0x000fe20003f44070 */
[----:B------:R-:W-:Y:S01]  /*20a0*/  IMAD.MOV R22, RZ, RZ, -R22 ;  /* 0x000000ffff167224 */ /* 0x000fe200078e0a16 */
[----:B------:R-:W-:Y:S01]  /*20b0*/  UIADD3.64 UR22, UR6, 0x400, URZ ;  /* 0x0000040006167897 */ /* 0x000fe2000fffe03f */
[--C-:B------:R-:W-:Y:S01]  /*20c0*/  @!P3 IMAD.IADD R18, R18, 0x1, -R8.reuse ;  /* 0x000000011212b824 */ /* 0x100fe200078e0a08 */
[C---:B------:R-:W-:Y:S01]  /*20d0*/  ISETP.GT.U32.AND P3, PT, R8.reuse, R23, PT ;  /* 0x000000170800720c */ /* 0x040fe20003f64070 */
[----:B------:R-:W-:Y:S01]  /*20e0*/  IMAD R22, R8, R22, R25 ;  /* 0x0000001608167224 */ /* 0x000fe200078e0219 */
[----:B------:R-:W-:Y:S01]  /*20f0*/  UIADD3.64 UR26, UR6, 0x402, URZ ;  /* 0x00000402061a7897 */ /* 0x000fe2000fffe03f */
[----:B------:R-:W-:Y:S01]  /*2100*/  IMAD.MOV.U32 R17, RZ, RZ, R19 ;  /* 0x000000ffff117224 */ /* 0x000fe200078e0013 */
[----:B------:R-:W-:Y:S01]  /*2110*/  UIADD3.64 UR30, UR6, 0x404, URZ ;  /* 0x00000404061e7897 */ /* 0x000fe2000fffe03f */
[----:B------:R-:W-:Y:S01]  /*2120*/  @!P6 IMAD.IADD R20, R20, 0x1, -R8 ;  /* 0x000000011414e824 */ /* 0x000fe200078e0a08 */
[----:B------:R-:W-:Y:S01]  /*2130*/  ISETP.GT.U32.AND P6, PT, R8, R22, PT ;  /* 0x000000160800720c */ /* 0x000fe20003fc4070 */
[----:B------:R-:W-:-:S04]  /*2140*/  IMAD.HI.U32 R19, R6, R27, RZ ;  /* 0x0000001b06137227 */ /* 0x000fc800078e00ff */
[----:B------:R-:W-:Y:S02]  /*2150*/  IMAD.MOV R19, RZ, RZ, -R19 ;  /* 0x000000ffff137224 */ /* 0x000fe400078e0a13 */
[--C-:B------:R-:W-:Y:S01]  /*2160*/  @!P2 IMAD.IADD R21, R21, 0x1, -R8.reuse ;  /* 0x000000011515a824 */ /* 0x100fe200078e0a08 */
[----:B------:R-:W-:Y:S01]  /*2170*/  ISETP.GE.AND P2, PT, R35, RZ, PT ;  /* 0x000000ff2300720c */ /* 0x000fe20003f46270 */
[--C-:B------:R-:W-:Y:S01]  /*2180*/  @!P3 IMAD.IADD R23, R23, 0x1, -R8.reuse ;  /* 0x000000011717b824 */ /* 0x100fe200078e0a08 */
[----:B------:R-:W-:Y:S01]  /*2190*/  ISETP.GE.AND P3, PT, R29, RZ, PT ;  /* 0x000000ff1d00720c */ /* 0x000fe20003f66270 */
[----:B------:R-:W-:Y:S01]  /*21a0*/  IMAD R25, R8, R19, R27 ;  /* 0x0000001308197224 */ /* 0x000fe200078e021b */
[----:B------:R-:W-:Y:S01]  /*21b0*/  IABS R29, R29 ;  /* 0x0000001d001d7213 */ /* 0x000fe20000000000 */
[----:B------:R-:W-:Y:S02]  /*21c0*/  IMAD.MOV.U32 R19, RZ, RZ, R21 ;  /* 0x000000ffff137224 */ /* 0x000fe400078e0015 */
[----:B------:R-:W-:Y:S01]  /*21d0*/  @!P4 IMAD.MOV R17, RZ, RZ, -R17 ;  /* 0x000000ffff11c224 */ /* 0x000fe200078e0a11 */
[----:B------:R-:W-:Y:S01]  /*21e0*/  ISETP.GE.AND P4, PT, R31, RZ, PT ;  /* 0x000000ff1f00720c */ /* 0x000fe20003f86270 */
[----:B------:R-:W-:Y:S01]  /*21f0*/  @!P6 IMAD.IADD R22, R22, 0x1, -R8 ;  /* 0x000000011616e824 */ /* 0x000fe200078e0a08 */
[----:B------:R-:W-:Y:S01]  /*2200*/  IABS R31, R178 ;  /* 0x000000b2001f7213 */ /* 0x000fe20000000000 */
[----:B------:R-:W-:Y:S01]  /*2210*/  @!P5 IMAD.MOV R19, RZ, RZ, -R19 ;  /* 0x000000ffff13d224 */ /* 0x000fe200078e0a13 */
[----:B------:R-:W-:Y:S01]  /*2220*/  ISETP.GT.U32.AND P5, PT, R8, R23, PT ;  /* 0x000000170800720c */ /* 0x000fe20003fa4070 */
[----:B------:R-:W-:Y:S01]  /*2230*/  IMAD.HI.U32 R21, R6, R29, RZ ;  /* 0x0000001d06157227 */ /* 0x000fe200078e00ff */
[----:B------:R-:W-:-:S03]  /*2240*/  ISETP.GT.U32.AND P6, PT, R8, R22, PT ;  /* 0x000000160800720c */ /* 0x000fc60003fc4070 */
[----:B------:R-:W-:-:S04]  /*2250*/  IMAD.HI.U32 R27, R6, R31, RZ ;  /* 0x0000001f061b7227 */ /* 0x000fc800078e00ff */
[----:B------:R-:W-:Y:S02]  /*2260*/  IMAD.MOV R21, RZ, RZ, -R21 ;  /* 0x000000ffff157224 */ /* 0x000fe400078e0a15 */
[----:B------:R-:W-:Y:S02]  /*2270*/  IMAD.MOV R35, RZ, RZ, -R27 ;  /* 0x000000ffff237224 */ /* 0x000fe400078e0a1b */
[----:B------:R-:W-:Y:S01]  /*2280*/  @!P1 IMAD.MOV R20, RZ, RZ, -R20 ;  /* 0x000000ffff149224 */ /* 0x000fe200078e0a14 */
[C---:B------:R-:W-:Y:S01]  /*2290*/  ISETP.GT.U32.AND P1, PT, R8.reuse, R25, PT ;  /* 0x000000190800720c */ /* 0x040fe20003f24070 */
[C---:B------:R-:W-:Y:S02]  /*22a0*/  IMAD R27, R8.reuse, R21, R29 ;  /* 0x00000015081b7224 */ /* 0x040fe400078e021d */
[C---:B------:R-:W-:Y:S02]  /*22b0*/  IMAD R29, R8.reuse, R35, R31 ;  /* 0x00000023081d7224 */ /* 0x040fe400078e021f */
[----:B------:R-:W-:Y:S01]  /*22c0*/  @!P5 IMAD.IADD R23, R23, 0x1, -R8 ;  /* 0x000000011717d824 */ /* 0x000fe200078e0a08 */
[----:B------:R-:W-:Y:S01]  /*22d0*/  ISETP.GT.U32.AND P5, PT, R8, R27, PT ;  /* 0x0000001b0800720c */ /* 0x000fe20003fa4070 */
[----:B------:R-:W-:Y:S01]  /*22e0*/  @!P0 IMAD.MOV R18, RZ, RZ, -R18 ;  /* 0x000000ffff128224 */ /* 0x000fe200078e0a12 */
[----:B------:R-:W-:Y:S01]  /*22f0*/  ISETP.GE.AND P0, PT, R37, RZ, PT ;  /* 0x000000ff2500720c */ /* 0x000fe20003f06270 */
[----:B------:R-:W-:Y:S01]  /*2300*/  @!P6 IMAD.IADD R22, R22, 0x1, -R8 ;  /* 0x000000011616e824 */ /* 0x000fe200078e0a08 */
[----:B------:R-:W-:Y:S01]  /*2310*/  ISETP.GT.U32.AND P6, PT, R8, R29, PT ;  /* 0x0000001d0800720c */ /* 0x000fe20003fc4070 */
[----:B------:R-:W-:Y:S01]  /*2320*/  IMAD.HI.U32 R31, R6, R41, RZ ;  /* 0x00000029061f7227 */ /* 0x000fe200078e00ff */
[----:B------:R-:W-:-:S03]  /*2330*/  IABS R37, R168 ;  /* 0x000000a800257213 */ /* 0x000fc60000000000 */
[----:B------:R-:W-:Y:S01]  /*2340*/  @!P1 IMAD.IADD R25, R25, 0x1, -R8 ;  /* 0x0000000119199824 */ /* 0x000fe200078e0a08 */
[----:B------:R-:W-:Y:S01]  /*2350*/  ISETP.GE.AND P1, PT, R178, RZ, PT ;  /* 0x000000ffb200720c */ /* 0x000fe20003f26270 */
[----:B------:R-:W-:-:S04]  /*2360*/  IMAD.HI.U32 R21, R6, R37, RZ ;  /* 0x0000002506157227 */ /* 0x000fc800078e00ff */
[--C-:B------:R-:W-:Y:S01]  /*2370*/  @!P5 IMAD.IADD R27, R27, 0x1, -R8.reuse ;  /* 0x000000011b1bd824 */ /* 0x100fe200078e0a08 */
[C---:B------:R-:W-:Y:S01]  /*2380*/  ISETP.GT.U32.AND P5, PT, R8.reuse, R25, PT ;  /* 0x000000190800720c */ /* 0x040fe20003fa4070 */
[----:B------:R-:W-:Y:S02]  /*2390*/  IMAD.MOV R21, RZ, RZ, -R21 ;  /* 0x000000ffff157224 */ /* 0x000fe400078e0a15 */
[----:B------:R-:W-:Y:S02]  /*23a0*/  IMAD.MOV R35, RZ, RZ, -R31 ;  /* 0x000000ffff237224 */ /* 0x000fe400078e0a1f */
[----:B------:R-:W-:Y:S01]  /*23b0*/  @!P6 IMAD.IADD R29, R29, 0x1, -R8 ;  /* 0x000000011d1de824 */ /* 0x000fe200078e0a08 */
[C---:B------:R-:W-:Y:S01]  /*23c0*/  ISETP.GT.U32.AND P6, PT, R8.reuse, R27, PT ;  /* 0x0000001b0800720c */ /* 0x040fe20003fc4070 */
[----:B------:R-:W-:Y:S02]  /*23d0*/  IMAD R31, R8, R21, R37 ;  /* 0x00000015081f7224 */ /* 0x000fe400078e0225 */
[----:B------:R-:W-:-:S04]  /*23e0*/  IMAD.HI.U32 R37, R6, R43, RZ ;  /* 0x0000002b06257227 */ /* 0x000fc800078e00ff */
[C---:B------:R-:W-:Y:S01]  /*23f0*/  IMAD R35, R8.reuse, R35, R41 ;  /* 0x0000002308237224 */ /* 0x040fe200078e0229 */
[----:B------:R-:W-:Y:S01]  /*2400*/  IABS R41, R156 ;  /* 0x0000009c00297213 */ /* 0x000fe20000000000 */
[----:B------:R-:W-:Y:S02]  /*2410*/  IMAD.MOV R37, RZ, RZ, -R37 ;  /* 0x000000ffff257224 */ /* 0x000fe400078e0a25 */
[----:B------:R-:W-:Y:S02]  /*2420*/  IMAD.MOV.U32 R21, RZ, RZ, R23 ;  /* 0x000000ffff157224 */ /* 0x000fe400078e0017 */
[C---:B------:R-:W-:Y:S01]  /*2430*/  IMAD R37, R8.reuse, R37, R43 ;  /* 0x0000002508257224 */ /* 0x040fe200078e022b */
[----:B------:R-:W-:Y:S01]  /*2440*/  IABS R43, R152 ;  /* 0x00000098002b7213 */ /* 0x000fe20000000000 */
[----:B------:R-:W-:Y:S01]  /*2450*/  @!P5 IMAD.IADD R25, R25, 0x1, -R8 ;  /* 0x000000011919d824 */ /* 0x000fe200078e0a08 */
[C---:B------:R-:W-:Y:S01]  /*2460*/  ISETP.GT.U32.AND P5, PT, R8.reuse, R35, PT ;  /* 0x000000230800720c */ /* 0x040fe20003fa4070 */
[----:B------:R-:W-:Y:S01]  /*2470*/  @!P4 IMAD.MOV R21, RZ, RZ, -R21 ;  /* 0x000000ffff15c224 */ /* 0x000fe200078e0a15 */
[C---:B------:R-:W-:Y:S01]  /*2480*/  ISETP.GT.U32.AND P4, PT, R8.reuse, R29, PT ;  /* 0x0000001d0800720c */ /* 0x040fe20003f84070 */
[----:B------:R-:W-:Y:S01]  /*2490*/  @!P0 IMAD.MOV R22, RZ, RZ, -R22 ;  /* 0x000000ffff168224 */ /* 0x000fe200078e0a16 */
[C---:B------:R-:W-:Y:S01]  /*24a0*/  ISETP.GT.U32.AND P0, PT, R8.reuse, R31, PT ;  /* 0x0000001f0800720c */ /* 0x040fe20003f04070 */
[----:B------:R-:W-:Y:S01]  /*24b0*/  @!P6 IMAD.IADD R27, R27, 0x1, -R8 ;  /* 0x000000011b1be824 */ /* 0x000fe200078e0a08 */
[----:B------:R-:W-:Y:S01]  /*24c0*/  ISETP.GT.U32.AND P6, PT, R8, R37, PT ;  /* 0x000000250800720c */ /* 0x000fe20003fc4070 */
[----:B------:R-:W-:-:S04]  /*24d0*/  IMAD.HI.U32 R23, R6, R41, RZ ;  /* 0x0000002906177227 */ /* 0x000fc800078e00ff */
[----:B------:R-:W-:Y:S02]  /*24e0*/  IMAD.MOV R38, RZ, RZ, -R23 ;  /* 0x000000ffff267224 */ /* 0x000fe400078e0a17 */
[----:B------:R-:W-:-:S04]  /*24f0*/  IMAD.HI.U32 R23, R6, R43, RZ ;  /* 0x0000002b06177227 */ /* 0x000fc800078e00ff */
[--C-:B------:R-:W-:Y:S02]  /*2500*/  @!P5 IMAD.IADD R35, R35, 0x1, -R8.reuse ;  /* 0x000000012323d824 */ /* 0x100fe400078e0a08 */
[--C-:B------:R-:W-:Y:S01]  /*2510*/  @!P4 IMAD.IADD R29, R29, 0x1, -R8.reuse ;  /* 0x000000011d1dc824 */ /* 0x100fe200078e0a08 */
[----:B------:R-:W-:Y:S01]  /*2520*/  ISETP.GE.AND P4, PT, R168, RZ, PT ;  /* 0x000000ffa800720c */ /* 0x000fe20003f86270 */
[----:B------:R-:W-:Y:S01]  /*2530*/  @!P0 IMAD.IADD R31, R31, 0x1, -R8 ;  /* 0x000000011f1f8824 */ /* 0x000fe200078e0a08 */
[----:B------:R-:W-:Y:S01]  /*2540*/  ISETP.GE.AND P0, PT, R162, RZ, PT ;  /* 0x000000ffa200720c */ /* 0x000fe20003f06270 */
[C---:B------:R-:W-:Y:S02]  /*2550*/  IMAD R41, R8.reuse, R38, R41 ;  /* 0x0000002608297224 */ /* 0x040fe400078e0229 */
[----:B------:R-:W-:Y:S01]  /*2560*/  IMAD.MOV R38, RZ, RZ, -R23 ;  /* 0x000000ffff267224 */ /* 0x000fe200078e0a17 */
[----:B------:R-:W-:Y:S01]  /*2570*/  ISETP.GT.U32.AND P5, PT, R8, R31, PT ;  /* 0x0000001f0800720c */ /* 0x000fe20003fa4070 */
[----:B------:R-:W-:-:S02]  /*2580*/  IMAD.MOV.U32 R23, RZ, RZ, R25 ;  /* 0x000000ffff177224 */ /* 0x000fc400078e0019 */
[----:B------:R-:W-:Y:S01]  /*2590*/  @!P6 IMAD.IADD R37, R37, 0x1, -R8 ;  /* 0x000000012525e824 */ /* 0x000fe200078e0a08 */
[C---:B------:R-:W-:Y:S01]  /*25a0*/  ISETP.GT.U32.AND P6, PT, R8.reuse, R35, PT ;  /* 0x000000230800720c */ /* 0x040fe20003fc4070 */
[----:B------:R-:W-:Y:S02]  /*25b0*/  IMAD.MOV.U32 R25, RZ, RZ, R27 ;  /* 0x000000ffff197224 */ /* 0x000fe400078e001b */
[----:B------:R-:W-:Y:S02]  /*25c0*/  IMAD.MOV.U32 R27, RZ, RZ, R29 ;  /* 0x000000ffff1b7224 */ /* 0x000fe400078e001d */
[C---:B------:R-:W-:Y:S02]  /*25d0*/  IMAD R43, R8.reuse, R38, R43 ;  /* 0x00000026082b7224 */ /* 0x040fe400078e022b */
[----:B------:R-:W-:Y:S01]  /*25e0*/  @!P1 IMAD.MOV R27, RZ, RZ, -R27 ;  /* 0x000000ffff1b9224 */ /* 0x000fe200078e0a1b */
[----:B------:R-:W-:Y:S01]  /*25f0*/  ISETP.GT.U32.AND P1, PT, R8, R41, PT ;  /* 0x000000290800720c */ /* 0x000fe20003f24070 */
[----:B------:R-:W-:-:S04]  /*2600*/  IMAD.HI.U32 R29, R6, R45, RZ ;  /* 0x0000002d061d7227 */ /* 0x000fc800078e00ff */
[--C-:B------:R-:W-:Y:S01]  /*2610*/  @!P6 IMAD.IADD R35, R35, 0x1, -R8.reuse ;  /* 0x000000012323e824 */ /* 0x100fe200078e0a08 */
[----:B------:R-:W-:Y:S01]  /*2620*/  ISETP.GT.U32.AND P6, PT, R8, R43, PT ;  /* 0x0000002b0800720c */ /* 0x000fe20003fc4070 */
[----:B------:R-:W-:Y:S02]  /*2630*/  IMAD.MOV R29, RZ, RZ, -R29 ;  /* 0x000000ffff1d7224 */ /* 0x000fe400078e0a1d */
[--C-:B------:R-:W-:Y:S01]  /*2640*/  @!P5 IMAD.IADD R31, R31, 0x1, -R8.reuse ;  /* 0x000000011f1fd824 */ /* 0x100fe200078e0a08 */
[----:B------:R-:W-:Y:S01]  /*2650*/  ISETP.GE.AND P5, PT, R156, RZ, PT ;  /* 0x000000ff9c00720c */ /* 0x000fe20003fa6270 */
[C---:B------:R-:W-:Y:S02]  /*2660*/  IMAD R38, R8.reuse, R29, R45 ;  /* 0x0000001d08267224 */ /* 0x040fe400078e022d */
[--C-:B------:R-:W-:Y:S01]  /*2670*/  @!P1 IMAD.IADD R41, R41, 0x1, -R8.reuse ;  /* 0x0000000129299824 */ /* 0x100fe200078e0a08 */
[----:B------:R-:W-:Y:S01]  /*2680*/  ISETP.GE.AND P1, PT, R91, RZ, PT ;  /* 0x000000ff5b00720c */ /* 0x000fe20003f26270 */
[----:B------:R-:W-:Y:S01]  /*2690*/  IMAD.MOV.U32 R29, RZ, RZ, R31 ;  /* 0x000000ffff1d7224 */ /* 0x000fe200078e001f */
[----:B------:R-:W-:Y:S01]  /*26a0*/  IABS R91, R214 ;  /* 0x000000d6005b7213 */ /* 0x000fe20000000000 */
[----:B------:R-:W-:Y:S01]  /*26b0*/  @!P2 IMAD.MOV R23, RZ, RZ, -R23 ;  /* 0x000000ffff17a224 */ /* 0x000fe200078e0a17 */
[C---:B------:R-:W-:Y:S01]  /*26c0*/  ISETP.GT.U32.AND P2, PT, R8.reuse, R37, PT ;  /* 0x000000250800720c */ /* 0x040fe20003f44070 */
[----:B------:R-:W-:Y:S01]  /*26d0*/  @!P4 IMAD.MOV R29, RZ, RZ, -R29 ;  /* 0x000000ffff1dc224 */ /* 0x000fe200078e0a1d */
[C---:B------:R-:W-:Y:S01]  /*26e0*/  ISETP.GT.U32.AND P4, PT, R8.reuse, R41, PT ;  /* 0x000000290800720c */ /* 0x040fe20003f84070 */
[----:B------:R-:W-:Y:S01]  /*26f0*/  @!P6 IMAD.IADD R43, R43, 0x1, -R8 ;  /* 0x000000012b2be824 */ /* 0x000fe200078e0a08 */
[----:B------:R-:W-:Y:S01]  /*2700*/  ISETP.GT.U32.AND P6, PT, R8, R38, PT ;  /* 0x000000260800720c */ /* 0x000fe20003fc4070 */
[----:B------:R-:W-:-:S02]  /*2710*/  IMAD.MOV.U32 R31, RZ, RZ, R35 ;  /* 0x000000ffff1f7224 */ /* 0x000fc400078e0023 */
[C---:B------:R-:W-:Y:S01]  /*2720*/  IMAD R45, R8.reuse, R42, R49 ;  /* 0x0000002a082d7224 */ /* 0x040fe200078e0231 */
[----:B------:R-:W-:Y:S01]  /*2730*/  IABS R49, R158 ;  /* 0x0000009e00317213 */ /* 0x000fe20000000000 */
[----:B------:R-:W-:Y:S01]  /*2740*/  @!P0 IMAD.MOV R31, RZ, RZ, -R31 ;  /* 0x000000ffff1f8224 */ /* 0x000fe200078e0a1f */
[----:B------:R-:W-:Y:S01]  /*2750*/  ISETP.GT.U32.AND P0, PT, R8, R43, PT ;  /* 0x0000002b0800720c */ /* 0x000fe20003f04070 */
[----:B------:R-:W-:Y:S01]  /*2760*/  @!P3 IMAD.MOV R25, RZ, RZ, -R25 ;  /* 0x000000ffff19b224 */ /* 0x000fe200078e0a19 */
[----:B------:R-:W-:Y:S01]  /*2770*/  ISETP.GE.AND P3, PT, R89, RZ, PT ;  /* 0x000000ff5900720c */ /* 0x000fe20003f66270 */
[--C-:B------:R-:W-:Y:S01]  /*2780*/  @!P2 IMAD.IADD R37, R37, 0x1, -R8.reuse ;  /* 0x000000012525a824 */ /* 0x100fe200078e0a08 */
[----:B------:R-:W-:Y:S01]  /*2790*/  ISETP.GE.AND P2, PT, R152, RZ, PT ;  /* 0x000000ff9800720c */ /* 0x000fe20003f46270 */
[--C-:B------:R-:W-:Y:S01]  /*27a0*/  @!P4 IMAD.IADD R41, R41, 0x1, -R8.reuse ;  /* 0x000000012929c824 */ /* 0x100fe200078e0a08 */
[----:B------:R-:W-:Y:S01]  /*27b0*/  ISETP.GT.U32.AND P4, PT, R8, R40, PT ;  /* 0x000000280800720c */ /* 0x000fe20003f84070 */
[----:B------:R-:W-:Y:S01]  /*27c0*/  @!P6 IMAD.IADD R38, R38, 0x1, -R8 ;  /* 0x000000012626e824 */ /* 0x000fe200078e0a08 */
[----:B------:R-:W-:Y:S01]  /*27d0*/  ISETP.GT.U32.AND P6, PT, R8, R45, PT ;  /* 0x0000002d0800720c */ /* 0x000fe20003fc4070 */
[----:B------:R-:W-:Y:S01]  /*27e0*/  IMAD.MOV.U32 R35, RZ, RZ, R37 ;  /* 0x000000ffff237224 */ /* 0x000fe200078e0025 */
[----:B------:R-:W-:Y:S01]  /*27f0*/  IABS R89, R246 ;  /* 0x000000f600597213 */ /* 0x000fe20000000000 */
[----:B------:R-:W-:-:S04]  /*2800*/  IMAD.HI.U32 R37, R6, R51, RZ ;  /* 0x0000003306257227 */ /* 0x000fc800078e00ff */
[----:B------:R-:W-:Y:S02]  /*2810*/  IMAD.MOV R37, RZ, RZ, -R37 ;  /* 0x000000ffff257224 */ /* 0x000fe400078e0a25 */
[--C-:B------:R-:W-:Y:S01]  /*2820*/  @!P0 IMAD.IADD R43, R43, 0x1, -R8.reuse ;  /* 0x000000012b2b8824 */ /* 0x100fe200078e0a08 */
[----:B------:R-:W-:Y:S01]  /*2830*/  ISETP.GE.AND P0, PT, R32, RZ, PT ;  /* 0x000000ff2000720c */ /* 0x000fe20003f06270 */
[--C-:B------:R-:W-:Y:S01]  /*2840*/  @!P4 IMAD.IADD R40, R40, 0x1, -R8.reuse ;  /* 0x000000012828c824 */ /* 0x100fe200078e0a08 */
[C---:B------:R-:W-:Y:S01]  /*2850*/  ISETP.GT.U32.AND P4, PT, R8.reuse, R38, PT ;  /* 0x000000260800720c */ /* 0x040fe20003f84070 */
[----:B------:R-:W-:Y:S02]  /*2860*/  @!P6 IMAD.IADD R45, R45, 0x1, -R8 ;  /* 0x000000012d2de824 */ /* 0x000fe400078e0a08 */
[C---:B------:R-:W-:Y:S01]  /*2870*/  IMAD R42, R8.reuse, R37, R51 ;  /* 0x00000025082a7224 */ /* 0x040fe200078e0233 */
[----:B------:R-:W-:Y:S01]  /*2880*/  ISETP.GT.U32.AND P6, PT, R8, R40, PT ;  /* 0x000000280800720c */ /* 0x000fe20003fc4070 */
[----:B------:R-:W-:Y:S01]  /*2890*/  IMAD.MOV.U32 R32, RZ, RZ, R41 ;  /* 0x000000ffff207224 */ /* 0x000fe200078e0029 */
[----:B------:R-:W-:Y:S01]  /*28a0*/  IABS R51, R170 ;  /* 0x000000aa00337213 */ /* 0x000fe20000000000 */
[----:B------:R-:W-:-:S04]  /*28b0*/  IMAD.HI.U32 R41, R6, R47, RZ ;  /* 0x0000002f06297227 */ /* 0x000fc800078e00ff */
[----:B------:R-:W-:Y:S02]  /*28c0*/  IMAD.MOV.U32 R37, RZ, RZ, R43 ;  /* 0x000000ffff257224 */ /* 0x000fe400078e002b */
[----:B------:R-:W-:Y:S02]  /*28d0*/  IMAD.MOV R41, RZ, RZ, -R41 ;  /* 0x000000ffff297224 */ /* 0x000fe400078e0a29 */
[----:B------:R-:W-:Y:S01]  /*28e0*/  @!P2 IMAD.MOV R37, RZ, RZ, -R37 ;  /* 0x000000ffff25a224 */ /* 0x000fe200078e0a25 */
[C---:B------:R-:W-:Y:S01]  /*28f0*/  ISETP.GT.U32.AND P2, PT, R8.reuse, R42, PT ;  /* 0x0000002a0800720c */ /* 0x040fe20003f44070 */
[----:B------:R-:W-:Y:S02]  /*2900*/  IMAD R43, R8, R41, R47 ;  /* 0x00000029082b7224 */ /* 0x000fe400078e022f */
[----:B------:R-:W-:Y:S02]  /*2910*/  @!P6 IMAD.IADD R40, R40, 0x1, -R8 ;  /* 0x000000012828e824 */ /* 0x000fe400078e0a08 */
[----:B------:R-:W-:Y:S01]  /*2920*/  @!P3 IMAD.MOV R35, RZ, RZ, -R35 ;  /* 0x000000ffff23b224 */ /* 0x000fe200078e0a23 */
[----:B------:R-:W-:Y:S01]  /*2930*/  ISETP.GT.U32.AND P6, PT, R8, R43, PT ;  /* 0x0000002b0800720c */ /* 0x000fe20003fc4070 */
[----:B------:R-:W-:Y:S01]  /*2940*/  IMAD.HI.U32 R44, R6, R49, RZ ;  /* 0x00000031062c7227 */ /* 0x000fe200078e00ff */
[----:B------:R-:W-:-:S03]  /*2950*/  ISETP.GE.AND P3, PT, R164, RZ, PT ;  /* 0x000000ffa400720c */ /* 0x000fc60003f66270 */
[----:B------:R-:W-:Y:S02]  /*2960*/  IMAD.MOV R44, RZ, RZ, -R44 ;  /* 0x000000ffff2c7224 */ /* 0x000fe400078e0a2c */
[--C-:B------:R-:W-:Y:S02]  /*2970*/  @!P2 IMAD.IADD R42, R42, 0x1, -R8.reuse ;  /* 0x000000012a2aa824 */ /* 0x100fe400078e0a08 */
[--C-:B------:R-:W-:Y:S01]  /*2980*/  @!P4 IMAD.IADD R38, R38, 0x1, -R8.reuse ;  /* 0x000000012626c824 */ /* 0x100fe200078e0a08 */
[----:B------:R-:W-:Y:S01]  /*2990*/  ISETP.GE.AND P4, PT, R209, RZ, PT ;  /* 0x000000ffd100720c */ /* 0x000fe20003f86270 */
[C---:B------:R-:W-:Y:S01]  /*29a0*/  IMAD R44, R8.reuse, R44, R49 ;  /* 0x0000002c082c7224 */ /* 0x040fe200078e0231 */
[----:B------:R-:W-:Y:S01]  /*29b0*/  ISETP.GT.U32.AND P2, PT, R8, R42, PT ;  /* 0x0000002a0800720c */ /* 0x000fe20003f44070 */
[----:B------:R-:W-:Y:S01]  /*29c0*/  @!P6 IMAD.IADD R43, R43, 0x1, -R8 ;  /* 0x000000012b2be824 */ /* 0x000fe200078e0a08 */
[----:B------:R-:W-:Y:S01]  /*29d0*/  IABS R49, R192 ;  /* 0x000000c000317213 */ /* 0x000fe20000000000 */
[----:B------:R-:W-:Y:S01]  /*29e0*/  IMAD.MOV.U32 R47, RZ, RZ, R46 ;  /* 0x000000ffff2f7224 */ /* 0x000fe200078e002e */
[----:B------:R-:W-:Y:S01]  /*29f0*/  ISETP.GE.AND P6, PT, R158, RZ, PT ;  /* 0x000000ff9e00720c */ /* 0x000fe20003fc6270 */
[----:B------:R-:W-:-:S04]  /*2a00*/  IMAD.HI.U32 R46, R6, R51, RZ ;  /* 0x00000033062e7227 */ /* 0x000fc800078e00ff */
[----:B------:R-:W-:Y:S01]  /*2a10*/  @!P3 IMAD.MOV R40, RZ, RZ, -R40 ;  /* 0x000000ffff28b224 */ /* 0x000fe200078e0a28 */
[----:B------:R-:W-:Y:S01]  /*2a20*/  ISETP.GT.U32.AND P3, PT, R8, R43, PT ;  /* 0x0000002b0800720c */ /* 0x000fe20003f64070 */
[----:B------:R-:W-:Y:S02]  /*2a30*/  IMAD.MOV R46, RZ, RZ, -R46 ;  /* 0x000000ffff2e7224 */ /* 0x000fe400078e0a2e */
[----:B------:R-:W-:-:S04]  /*2a40*/  IMAD.HI.U32 R48, R6, R49, RZ ;  /* 0x0000003106307227 */ /* 0x000fc800078e00ff */
[----:B------:R-:W-:-:S04]  /*2a50*/  IMAD.HI.U32 R41, R6, R47, RZ ;  /* 0x0000002f06297227 */ /* 0x000fc800078e00ff */
[----:B------:R-:W-:Y:S01]  /*2a60*/  IMAD R46, R8, R46, R51 ;  /* 0x0000002e082e7224 */ /* 0x000fe200078e0233 */
[----:B------:R-:W-:Y:S01]  /*2a70*/  IABS R51, R174 ;  /* 0x000000ae00337213 */ /* 0x000fe20000000000 */
[----:B------:R-:W-:Y:S02]  /*2a80*/  @!P2 IMAD.IADD R42, R42, 0x1, -R8 ;  /* 0x000000012a2aa824 */ /* 0x000fe400078e0a08 */
[----:B------:R-:W-:Y:S02]  /*2a90*/  IMAD.MOV R48, RZ, RZ, -R48 ;  /* 0x000000ffff307224 */ /* 0x000fe400078e0a30 */
[----:B------:R-:W-:Y:S02]  /*2aa0*/  IMAD.MOV R41, RZ, RZ, -R41 ;  /* 0x000000ffff297224 */ /* 0x000fe400078e0a29 */
[C---:B------:R-:W-:Y:S02]  /*2ab0*/  IMAD R49, R8.reuse, R48, R49 ;  /* 0x0000003008317224 */ /* 0x040fe400078e0231 */
[----:B------:R-:W-:Y:S01]  /*2ac0*/  @!P4 IMAD.MOV R42, RZ, RZ, -R42 ;  /* 0x000000ffff2ac224 */ /* 0x000fe200078e0a2a */
[C---:B------:R-:W-:Y:S01]  /*2ad0*/  ISETP.GT.U32.AND P4, PT, R8.reuse, R46, PT ;  /* 0x0000002e0800720c */ /* 0x040fe20003f84070 */
[----:B------:R-:W-:Y:S01]  /*2ae0*/  @!P5 IMAD.MOV R32, RZ, RZ, -R32 ;  /* 0x000000ffff20d224 */ /* 0x000fe200078e0a20 */
[C---:B------:R-:W-:Y:S01]  /*2af0*/  ISETP.GT.U32.AND P5, PT, R8.reuse, R45, PT ;  /* 0x0000002d0800720c */ /* 0x040fe20003fa4070 */
[----:B------:R-:W-:-:S02]  /*2b00*/  IMAD R47, R8, R41, R47 ;  /* 0x00000029082f7224 */ /* 0x000fc400078e022f */
[----:B------:R-:W-:Y:S01]  /*2b10*/  @!P3 IMAD.IADD R43, R43, 0x1, -R8 ;  /* 0x000000012b2bb824 */ /* 0x000fe200078e0a08 */
[C---:B------:R-:W-:Y:S01]  /*2b20*/  ISETP.GT.U32.AND P3, PT, R8.reuse, R49, PT ;  /* 0x000000310800720c */ /* 0x040fe20003f64070 */
[----:B------:R-:W-:Y:S01]  /*2b30*/  @!P1 IMAD.MOV R38, RZ, RZ, -R38 ;  /* 0x000000ffff269224 */ /* 0x000fe200078e0a26 */
[----:B------:R-:W-:Y:S02]  /*2b40*/  ISETP.GT.U32.AND P2, PT, R8, R47, PT ;  /* 0x0000002f0800720c */ /* 0x000fe40003f44070 */
[----:B------:R-:W-:-:S03]  /*2b50*/  ISETP.GE.AND P1, PT, R160, RZ, PT ;  /* 0x000000ffa000720c */ /* 0x000fc60003f26270 */
[--C-:B------:R-:W-:Y:S02]  /*2b60*/  @!P4 IMAD.IADD R46, R46, 0x1, -R8.reuse ;  /* 0x000000012e2ec824 */ /* 0x100fe400078e0a08 */
[----:B------:R-:W-:Y:S01]  /*2b70*/  @!P5 IMAD.IADD R45, R45, 0x1, -R8 ;  /* 0x000000012d2dd824 */ /* 0x000fe200078e0a08 */
[----:B------:R-:W-:-:S03]  /*2b80*/  ISETP.GT.U32.AND P5, PT, R8, R44, PT ;  /* 0x0000002c0800720c */ /* 0x000fc60003fa4070 */
[--C-:B------:R-:W-:Y:S01]  /*2b90*/  @!P3 IMAD.IADD R49, R49, 0x1, -R8.reuse ;  /* 0x000000013131b824 */ /* 0x100fe200078e0a08 */
[----:B------:R-:W-:Y:S01]  /*2ba0*/  ISETP.GT.U32.AND P3, PT, R8, R46, PT ;  /* 0x0000002e0800720c */ /* 0x000fe20003f64070 */
[----:B------:R-:W-:Y:S02]  /*2bb0*/  IMAD.MOV.U32 R41, RZ, RZ, R45 ;  /* 0x000000ffff297224 */ /* 0x000fe400078e002d */
[----:B------:R-:W-:Y:S01]  /*2bc0*/  @!P2 IMAD.IADD R47, R47, 0x1, -R8 ;  /* 0x000000012f2fa824 */ /* 0x000fe200078e0a08 */
[----:B------:R-:W-:Y:S01]  /*2bd0*/  ISETP.GE.AND P2, PT, R192, RZ, PT ;  /* 0x000000ffc000720c */ /* 0x000fe20003f46270 */
[----:B------:R-:W-:-:S03]  /*2be0*/  IMAD.HI.U32 R45, R6, R51, RZ ;  /* 0x00000033062d7227 */ /* 0x000fc600078e00ff */
[----:B------:R-:W-:Y:S01]  /*2bf0*/  ISETP.GT.U32.AND P4, PT, R8, R47, PT ;  /* 0x0000002f0800720c */ /* 0x000fe20003f84070 */
[----:B------:R-:W-:Y:S02]  /*2c00*/  IMAD.MOV R48, RZ, RZ, -R45 ;  /* 0x000000ffff307224 */ /* 0x000fe400078e0a2d */
[--C-:B------:R-:W-:Y:S02]  /*2c10*/  @!P5 IMAD.IADD R44, R44, 0x1, -R8.reuse ;  /* 0x000000012c2cd824 */ /* 0x100fe400078e0a08 */
[----:B------:R-:W-:Y:S02]  /*2c20*/  IMAD R48, R8, R48, R51 ;  /* 0x0000003008307224 */ /* 0x000fe400078e0233 */
[----:B------:R-:W-:Y:S01]  /*2c30*/  @!P0 IMAD.MOV R41, RZ, RZ, -R41 ;  /* 0x000000ffff298224 */ /* 0x000fe200078e0a29 */
[----:B------:R-:W-:Y:S01]  /*2c40*/  ISETP.GE.AND P0, PT, R166, RZ, PT ;  /* 0x000000ffa600720c */ /* 0x000fe20003f06270 */
[----:B------:R-:W-:Y:S01]  /*2c50*/  @!P3 IMAD.IADD R46, R46, 0x1, -R8 ;  /* 0x000000012e2eb824 */ /* 0x000fe200078e0a08 */
[----:B------:R-:W-:Y:S01]  /*2c60*/  ISETP.GT.U32.AND P3, PT, R8, R48, PT ;  /* 0x000000300800720c */ /* 0x000fe20003f64070 */
[----:B------:R-:W-:Y:S01]  /*2c70*/  IMAD.HI.U32 R45, R6, R53, RZ ;  /* 0x00000035062d7227 */ /* 0x000fe200078e00ff */
[----:B------:R-:W-:-:S03]  /*2c80*/  ISETP.GT.U32.AND P5, PT, R8, R44, PT ;  /* 0x0000002c0800720c */ /* 0x000fc60003fa4070 */
[----:B------:R-:W-:Y:S02]  /*2c90*/  IMAD.MOV R45, RZ, RZ, -R45 ;  /* 0x000000ffff2d7224 */ /* 0x000fe400078e0a2d */
[--C-:B------:R-:W-:Y:S01]  /*2ca0*/  @!P4 IMAD.IADD R47, R47, 0x1, -R8.reuse ;  /* 0x000000012f2fc824 */ /* 0x100fe200078e0a08 */
[----:B------:R-:W-:Y:S01]  /*2cb0*/  ISETP.GE.AND P4, PT, R191, RZ, PT ;  /* 0x000000ffbf00720c */ /* 0x000fe20003f86270 */
[----:B------:R-:W-:Y:S01]  /*2cc0*/  IMAD R51, R8, R45, R53 ;  /* 0x0000002d08337224 */ /* 0x000fe200078e0235 */
[----:B------:R-:W-:Y:S01]  /*2cd0*/  IABS R53, R172 ;  /* 0x000000ac00357213 */ /* 0x000fe20000000000 */
[----:B------:R-:W-:Y:S02]  /*2ce0*/  IMAD.MOV.U32 R45, RZ, RZ, R47 ;  /* 0x000000ffff2d7224 */ /* 0x000fe400078e002f */
[--C-:B------:R-:W-:Y:S02]  /*2cf0*/  @!P3 IMAD.IADD R48, R48, 0x1, -R8.reuse ;  /* 0x000000013030b824 */ /* 0x100fe400078e0a08 */
[----:B------:R-:W-:Y:S01]  /*2d00*/  @!P0 IMAD.MOV R45, RZ, RZ, -R45 ;  /* 0x000000ffff2d8224 */ /* 0x000fe200078e0a2d */
[C---:B------:R-:W-:Y:S01]  /*2d10*/  ISETP.GT.U32.AND P0, PT, R8.reuse, R51, PT ;  /* 0x000000330800720c */ /* 0x040fe20003f04070 */
[----:B------:R-:W-:Y:S01]  /*2d20*/  @!P1 IMAD.MOV R43, RZ, RZ, -R43 ;  /* 0x000000ffff2b9224 */ /* 0x000fe200078e0a2b */
[----:B------:R-:W-:Y:S01]  /*2d30*/  ISETP.GT.U32.AND P1, PT, R8, R49, PT ;  /* 0x000000310800720c */ /* 0x000fe20003f24070 */
[----:B------:R-:W-:Y:S01]  /*2d40*/  @!P5 IMAD.IADD R44, R44, 0x1, -R8 ;  /* 0x000000012c2cd824 */ /* 0x000fe200078e0a08 */
[----:B------:R-:W-:Y:S01]  /*2d50*/  ISETP.GT.U32.AND P3, PT, R8, R48, PT ;  /* 0x000000300800720c */ /* 0x000fe20003f64070 */
[----:B------:R-:W-:Y:S01]  /*2d60*/  IMAD.HI.U32 R52, R6, R53, RZ ;  /* 0x0000003506347227 */ /* 0x000fe200078e00ff */
[----:B------:R-:W-:-:S03]  /*2d70*/  ISETP.GE.AND P5, PT, R170, RZ, PT ;  /* 0x000000ffaa00720c */ /* 0x000fc60003fa6270 */
[----:B------:R-:W-:Y:S01]  /*2d80*/  @!P6 IMAD.MOV R44, RZ, RZ, -R44 ;  /* 0x000000ffff2ce224 */ /* 0x000fe200078e0a2c */
[----:B------:R-:W-:Y:S01]  /*2d90*/  ISETP.GE.AND P6, PT, R174, RZ, PT ;  /* 0x000000ffae00720c */ /* 0x000fe20003fc6270 */
[----:B------:R-:W-:Y:S02]  /*2da0*/  IMAD.MOV R52, RZ, RZ, -R52 ;  /* 0x000000ffff347224 */ /* 0x000fe400078e0a34 */
[--C-:B------:R-:W-:Y:S02]  /*2db0*/  @!P0 IMAD.IADD R51, R51, 0x1, -R8.reuse ;  /* 0x0000000133338824 */ /* 0x100fe400078e0a08 */
[--C-:B------:R-:W-:Y:S01]  /*2dc0*/  @!P1 IMAD.IADD R49, R49, 0x1, -R8.reuse ;  /* 0x0000000131319824 */ /* 0x100fe200078e0a08 */
[----:B------:R-:W-:Y:S01]  /*2dd0*/  ISETP.GE.AND P1, PT, R154, RZ, PT ;  /* 0x000000ff9a00720c */ /* 0x000fe20003f26270 */
[C---:B------:R-:W-:Y:S01]  /*2de0*/  IMAD R53, R8.reuse, R52, R53 ;  /* 0x0000003408357224 */ /* 0x040fe200078e0235 */
[----:B------:R-:W-:Y:S01]  /*2df0*/  ISETP.GT.U32.AND P0, PT, R8, R51, PT ;  /* 0x000000330800720c */ /* 0x000fe20003f04070 */
[----:B------:R-:W-:-:S02]  /*2e00*/  @!P3 IMAD.IADD R48, R48, 0x1, -R8 ;  /* 0x000000013030b824 */ /* 0x000fc400078e0a08 */
[C---:B------:R-:W-:Y:S01]  /*2e10*/  IMAD R52, R8.reuse, R54, R55 ;  /* 0x0000003608347224 */ /* 0x040fe200078e0237 */
[----:B------:R-:W-:Y:S01]  /*2e20*/  ISETP.GT.U32.AND P3, PT, R8, R53, PT ;  /* 0x000000350800720c */ /* 0x000fe20003f64070 */
[----:B------:R-:W-:Y:S02]  /*2e30*/  IMAD.MOV.U32 R47, RZ, RZ, R49 ;  /* 0x000000ffff2f7224 */ /* 0x000fe400078e0031 */
[----:B------:R-:W-:-:S04]  /*2e40*/  IMAD.HI.U32 R49, R6, R57, RZ ;  /* 0x0000003906317227 */ /* 0x000fc800078e00ff */
[----:B------:R-:W-:Y:S01]  /*2e50*/  @!P6 IMAD.MOV R48, RZ, RZ, -R48 ;  /* 0x000000ffff30e224 */ /* 0x000fe200078e0a30 */
[C---:B------:R-:W-:Y:S01]  /*2e60*/  ISETP.GT.U32.AND P6, PT, R8.reuse, R52, PT ;  /* 0x000000340800720c */ /* 0x040fe20003fc4070 */
[----:B------:R-:W-:Y:S01]  /*2e70*/  @!P5 IMAD.MOV R46, RZ, RZ, -R46 ;  /* 0x000000ffff2ed224 */ /* 0x000fe200078e0a2e */
[----:B------:R-:W-:Y:S01]  /*2e80*/  ISETP.GT.U32.AND P5, PT, R8, R50, PT ;  /* 0x000000320800720c */ /* 0x000fe20003fa4070 */
[----:B------:R-:W-:Y:S02]  /*2e90*/  IMAD.MOV R55, RZ, RZ, -R49 ;  /* 0x000000ffff377224 */ /* 0x000fe400078e0a31 */
[----:B------:R-:W-:-:S04]  /*2ea0*/  IMAD.HI.U32 R49, R6, R59, RZ ;  /* 0x0000003b06317227 */ /* 0x000fc800078e00ff */
[----:B------:R-:W-:Y:S02]  /*2eb0*/  IMAD.MOV R49, RZ, RZ, -R49 ;  /* 0x000000ffff317224 */ /* 0x000fe400078e0a31 */
[--C-:B------:R-:W-:Y:S02]  /*2ec0*/  @!P0 IMAD.IADD R51, R51, 0x1, -R8.reuse ;  /* 0x0000000133338824 */ /* 0x100fe400078e0a08 */
[C---:B------:R-:W-:Y:S01]  /*2ed0*/  IMAD R54, R8.reuse, R49, R59 ;  /* 0x0000003108367224 */ /* 0x040fe200078e023b */
[----:B------:R-:W-:Y:S01]  /*2ee0*/  IABS R59, R197 ;  /* 0x000000c5003b7213 */ /* 0x000fe20000000000 */
[----:B------:R-:W-:Y:S01]  /*2ef0*/  IMAD R55, R8, R55, R57 ;  /* 0x0000003708377224 */ /* 0x000fe200078e0239 */
[----:B------:R-:W-:Y:S01]  /*2f00*/  IABS R57, R187 ;  /* 0x000000bb00397213 */ /* 0x000fe20000000000 */
[----:B------:R-:W-:Y:S02]  /*2f10*/  IMAD.MOV.U32 R49, RZ, RZ, R51 ;  /* 0x000000ffff317224 */ /* 0x000fe400078e0033 */
[--C-:B------:R-:W-:Y:S01]  /*2f20*/  @!P6 IMAD.IADD R52, R52, 0x1, -R8.reuse ;  /* 0x000000013434e824 */ /* 0x100fe200078e0a08 */
[----:B------:R-:W-:Y:S01]  /*2f30*/  ISETP.GT.U32.AND P0, PT, R8, R55, PT ;  /* 0x000000370800720c */ /* 0x000fe20003f04070 */
[----:B------:R-:W-:Y:S01]  /*2f40*/  @!P5 IMAD.IADD R50, R50, 0x1, -R8 ;  /* 0x000000013232d824 */ /* 0x000fe200078e0a08 */
[----:B------:R-:W-:Y:S01]  /*2f50*/  ISETP.GE.AND P6, PT, R180, RZ, PT ;  /* 0x000000ffb400720c */ /* 0x000fe20003fc6270 */
[----:B------:R-:W-:Y:S01]  /*2f60*/  @!P4 IMAD.MOV R49, RZ, RZ, -R49 ;  /* 0x000000ffff31c224 */ /* 0x000fe200078e0a31 */
[----:B------:R-:W-:Y:S01]  /*2f70*/  ISETP.GT.U32.AND P4, PT, R8, R52, PT ;  /* 0x000000340800720c */ /* 0x000fe20003f84070 */
[----:B------:R-:W-:Y:S01]  /*2f80*/  IMAD.HI.U32 R51, R6, R57, RZ ;  /* 0x0000003906337227 */ /* 0x000fe200078e00ff */
[----:B------:R-:W-:-:S03]  /*2f90*/  ISETP.GT.U32.AND P5, PT, R8, R50, PT ;  /* 0x000000320800720c */ /* 0x000fc60003fa4070 */
[----:B------:R-:W-:-:S04]  /*2fa0*/  IMAD.HI.U32 R56, R6, R59, RZ ;  /* 0x0000003b06387227 */ /* 0x000fc800078e00ff */
[----:B------:R-:W-:Y:S02]  /*2fb0*/  IMAD.MOV R51, RZ, RZ, -R51 ;  /* 0x000000ffff337224 */ /* 0x000fe400078e0a33 */
[----:B------:R-:W-:Y:S02]  /*2fc0*/  IMAD.MOV R56, RZ, RZ, -R56 ;  /* 0x000000ffff387224 */ /* 0x000fe400078e0a38 */
[C---:B------:R-:W-:Y:S02]  /*2fd0*/  IMAD R57, R8.reuse, R51, R57 ;  /* 0x0000003308397224 */ /* 0x040fe400078e0239 */
[----:B------:R-:W-:Y:S02]  /*2fe0*/  IMAD R56, R8, R56, R59 ;  /* 0x0000003808387224 */ /* 0x000fe400078e023b */
[--C-:B------:R-:W-:Y:S01]  /*2ff0*/  @!P4 IMAD.IADD R52, R52, 0x1, -R8.reuse ;  /* 0x000000013434c824 */ /* 0x100fe200078e0a08 */
[----:B------:R-:W-:Y:S01]  /*3000*/  ISETP.GT.U32.AND P4, PT, R8, R57, PT ;  /* 0x000000390800720c */ /* 0x000fe20003f84070 */
[----:B------:R-:W-:-:S02]  /*3010*/  @!P3 IMAD.IADD R53, R53, 0x1, -R8 ;  /* 0x000000013535b824 */ /* 0x000fc400078e0a08 */
[--C-:B------:R-:W-:Y:S01]  /*3020*/  @!P5 IMAD.IADD R50, R50, 0x1, -R8.reuse ;  /* 0x000000013232d824 */ /* 0x100fe200078e0a08 */
[C---:B------:R-:W-:Y:S01]  /*3030*/  ISETP.GT.U32.AND P5, PT, R8.reuse, R54, PT ;  /* 0x000000360800720c */ /* 0x040fe20003fa4070 */
[----:B------:R-:W-:Y:S01]  /*3040*/  @!P0 IMAD.IADD R55, R55, 0x1, -R8 ;  /* 0x0000000137378824 */ /* 0x000fe200078e0a08 */
[C---:B------:R-:W-:Y:S01]  /*3050*/  ISETP.GT.U32.AND P3, PT, R8.reuse, R53, PT ;  /* 0x000000350800720c */ /* 0x040fe20003f64070 */
[----:B------:R-:W-:Y:S01]  /*3060*/  @!P6 IMAD.MOV R52, RZ, RZ, -R52 ;  /* 0x000000ffff34e224 */ /* 0x000fe200078e0a34 */
[C---:B------:R-:W-:Y:S01]  /*3070*/  ISETP.GT.U32.AND P6, PT, R8.reuse, R56, PT ;  /* 0x000000380800720c */ /* 0x040fe20003fc4070 */
[----:B------:R-:W-:Y:S01]  /*3080*/  @!P1 IMAD.MOV R50, RZ, RZ, -R50 ;  /* 0x000000ffff329224 */ /* 0x000fe200078e0a32 */
[----:B------:R-:W-:Y:S01]  /*3090*/  ISETP.GT.U32.AND P1, PT, R8, R55, PT ;  /* 0x000000370800720c */ /* 0x000fe20003f24070 */
[----:B------:R-:W-:Y:S01]  /*30a0*/  IMAD.HI.U32 R59, R6, R63, RZ ;  /* 0x0000003f063b7227 */ /* 0x000fe200078e00ff */
[----:B------:R-:W-:-:S03]  /*30b0*/  ISETP.GE.AND P0, PT, R176, RZ, PT ;  /* 0x000000ffb000720c */ /* 0x000fc60003f06270 */
[--C-:B------:R-:W-:Y:S01]  /*30c0*/  @!P4 IMAD.IADD R57, R57, 0x1, -R8.reuse ;  /* 0x000000013939c824 */ /* 0x100fe200078e0a08 */
[----:B------:R-:W-:Y:S01]  /*30d0*/  ISETP.GE.AND P4, PT, R189, RZ, PT ;  /* 0x000000ffbd00720c */ /* 0x000fe20003f86270 */
[----:B------:R-:W-:Y:S01]  /*30e0*/  @!P2 IMAD.MOV R47, RZ, RZ, -R47 ;  /* 0x000000ffff2fa224 */ /* 0x000fe200078e0a2f */
[----:B------:R-:W-:Y:S01]  /*30f0*/  ISETP.GE.AND P2, PT, R172, RZ, PT ;  /* 0x000000ffac00720c */ /* 0x000fe20003f46270 */
[--C-:B------:R-:W-:Y:S01]  /*3100*/  @!P3 IMAD.IADD R53, R53, 0x1, -R8.reuse ;  /* 0x000000013535b824 */ /* 0x100fe200078e0a08 */
[----:B------:R-:W-:Y:S01]  /*3110*/  ISETP.GE.AND P3, PT, R203, RZ, PT ;  /* 0x000000ffcb00720c */ /* 0x000fe20003f66270 */
[--C-:B------:R-:W-:Y:S01]  /*3120*/  @!P6 IMAD.IADD R56, R56, 0x1, -R8.reuse ;  /* 0x000000013838e824 */ /* 0x100fe200078e0a08 */
[----:B------:R-:W-:Y:S01]  /*3130*/  ISETP.GT.U32.AND P6, PT, R8, R57, PT ;  /* 0x000000390800720c */ /* 0x000fe20003fc4070 */
[----:B------:R-:W-:Y:S01]  /*3140*/  @!P1 IMAD.IADD R55, R55, 0x1, -R8 ;  /* 0x0000000137379824 */ /* 0x000fe200078e0a08 */
[----:B------:R-:W-:Y:S01]  /*3150*/  ISETP.GE.AND P1, PT, R197, RZ, PT ;  /* 0x000000ffc500720c */ /* 0x000fe20003f26270 */
[----:B------:R-:W-:-:S02]  /*3160*/  IMAD.MOV.U32 R51, RZ, RZ, R53 ;  /* 0x000000ffff337224 */ /* 0x000fc400078e0035 */
[----:B------:R-:W-:Y:S02]  /*3170*/  IMAD.MOV.U32 R53, RZ, RZ, R55 ;  /* 0x000000ffff357224 */ /* 0x000fe400078e0037 */
[----:B------:R-:W-:Y:S02]  /*3180*/  IMAD.MOV R55, RZ, RZ, -R59 ;  /* 0x000000ffff377224 */ /* 0x000fe400078e0a3b */
[C---:B------:R-:W-:Y:S02]  /*3190*/  IMAD R59, R8.reuse, R58, R61 ;  /* 0x0000003a083b7224 */ /* 0x040fe400078e023d */
[----:B------:R-:W-:Y:S02]  /*31a0*/  IMAD.MOV.U32 R61, RZ, RZ, R60 ;  /* 0x000000ffff3d7224 */ /* 0x000fe400078e003c */
[----:B------:R-:W-:Y:S01]  /*31b0*/  @!P6 IMAD.IADD R57, R57, 0x1, -R8 ;  /* 0x000000013939e824 */ /* 0x000fe200078e0a08 */
[C---:B------:R-:W-:Y:S01]  /*31c0*/  ISETP.GT.U32.AND P6, PT, R8.reuse, R59, PT ;  /* 0x0000003b0800720c */ /* 0x040fe20003fc4070 */
[----:B------:R-:W-:-:S02]  /*31d0*/  IMAD R58, R8, R55, R63 ;  /* 0x00000037083a7224 */ /* 0x000fc400078e023f */
[----:B------:R-:W-:-:S04]  /*31e0*/  IMAD.HI.U32 R55, R6, R61, RZ ;  /* 0x0000003d06377227 */ /* 0x000fc800078e00ff */
[----:B------:R-:W-:Y:S01]  /*31f0*/  @!P2 IMAD.MOV R51, RZ, RZ, -R51 ;  /* 0x000000ffff33a224 */ /* 0x000fe200078e0a33 */
[----:B------:R-:W-:Y:S01]  /*3200*/  ISETP.GE.AND P2, PT, R187, RZ, PT ;  /* 0x000000ffbb00720c */ /* 0x000fe20003f46270 */
[----:B------:R-:W-:Y:S02]  /*3210*/  IMAD.MOV R55, RZ, RZ, -R55 ;  /* 0x000000ffff377224 */ /* 0x000fe400078e0a37 */
[--C-:B------:R-:W-:Y:S02]  /*3220*/  @!P5 IMAD.IADD R54, R54, 0x1, -R8.reuse ;  /* 0x000000013636d824 */ /* 0x100fe400078e0a08 */
[C---:B------:R-:W-:Y:S02]  /*3230*/  IMAD R61, R8.reuse, R55, R61 ;  /* 0x00000037083d7224 */ /* 0x040fe400078e023d */
[----:B------:R-:W-:Y:S01]  /*3240*/  @!P6 IMAD.IADD R59, R59, 0x1, -R8 ;  /* 0x000000013b3be824 */ /* 0x000fe200078e0a08 */
[C---:B------:R-:W-:Y:S01]  /*3250*/  ISETP.GT.U32.AND P5, PT, R8.reuse, R54, PT ;  /* 0x000000360800720c */ /* 0x040fe20003fa4070 */
[----:B------:R-:W-:Y:S01]  /*3260*/  @!P3 IMAD.MOV R53, RZ, RZ, -R53 ;  /* 0x000000ffff35b224 */ /* 0x000fe200078e0a35 */
[C---:B------:R-:W-:Y:S01]  /*3270*/  ISETP.GT.U32.AND P6, PT, R8.reuse, R61, PT ;  /* 0x0000003d0800720c */ /* 0x040fe20003fc4070 */
[----:B------:R-:W-:Y:S01]  /*3280*/  IMAD.MOV.U32 R55, RZ, RZ, R57 ;  /* 0x000000ffff377224 */ /* 0x000fe200078e0039 */
[----:B------:R-:W-:Y:S01]  /*3290*/  ISETP.GT.U32.AND P3, PT, R8, R56, PT ;  /* 0x000000380800720c */ /* 0x000fe20003f64070 */
[----:B------:R-:W-:-:S04]  /*32a0*/  IMAD.HI.U32 R63, R6, R69, RZ ;  /* 0x00000045063f7227 */ /* 0x000fc800078e00ff */
[----:B------:R-:W-:Y:S01]  /*32b0*/  @!P2 IMAD.MOV R55, RZ, RZ, -R55 ;  /* 0x000000ffff37a224 */ /* 0x000fe200078e0a37 */
[----:B------:R-:W-:Y:S01]  /*32c0*/  ISETP.GT.U32.AND P2, PT, R8, R59, PT ;  /* 0x0000003b0800720c */ /* 0x000fe20003f44070 */
[----:B------:R-:W-:-:S04]  /*32d0*/  IMAD.HI.U32 R60, R6, R65, RZ ;  /* 0x00000041063c7227 */ /* 0x000fc800078e00ff */
[--C-:B------:R-:W-:Y:S01]  /*32e0*/  @!P5 IMAD.IADD R54, R54, 0x1, -R8.reuse ;  /* 0x000000013636d824 */ /* 0x100fe200078e0a08 */
[----:B------:R-:W-:Y:S01]  /*32f0*/  ISETP.GE.AND P5, PT, R183, RZ, PT ;  /* 0x000000ffb700720c */ /* 0x000fe20003fa6270 */
[--C-:B------:R-:W-:Y:S02]  /*3300*/  @!P6 IMAD.IADD R61, R61, 0x1, -R8.reuse ;  /* 0x000000013d3de824 */ /* 0x100fe400078e0a08 */
[--C-:B------:R-:W-:Y:S01]  /*3310*/  @!P3 IMAD.IADD R56, R56, 0x1, -R8.reuse ;  /* 0x000000013838b824 */ /* 0x100fe200078e0a08 */
[C---:B------:R-:W-:Y:S01]  /*3320*/  ISETP.GT.U32.AND P3, PT, R8.reuse, R58, PT ;  /* 0x0000003a0800720c */ /* 0x040fe20003f64070 */
[----:B------:R-:W-:Y:S01]  /*3330*/  IMAD.MOV R57, RZ, RZ, -R63 ;  /* 0x000000ffff397224 */ /* 0x000fe200078e0a3f */
[C---:B------:R-:W-:Y:S01]  /*3340*/  ISETP.GT.U32.AND P6, PT, R8.reuse, R61, PT ;  /* 0x0000003d0800720c */ /* 0x040fe20003fc4070 */
[----:B------:R-:W-:Y:S02]  /*3350*/  @!P2 IMAD.IADD R59, R59, 0x1, -R8 ;  /* 0x000000013b3ba824 */ /* 0x000fe400078e0a08 */
[----:B------:R-:W-:Y:S01]  /*3360*/  IMAD R63, R8, R62, R67 ;  /* 0x0000003e083f7224 */ /* 0x000fe200078e0243 */
[----:B------:R-:W-:Y:S01]  /*3370*/  IABS R67, R242 ;  /* 0x000000f200437213 */ /* 0x000fe20000000000 */
[----:B------:R-:W-:-:S02]  /*3380*/  IMAD.MOV R60, RZ, RZ, -R60 ;  /* 0x000000ffff3c7224 */ /* 0x000fc400078e0a3c */
[C---:B------:R-:W-:Y:S01]  /*3390*/  IMAD R62, R8.reuse, R57, R69 ;  /* 0x00000039083e7224 */ /* 0x040fe200078e0245 */
[----:B------:R-:W-:Y:S01]  /*33a0*/  IABS R69, R221 ;  /* 0x000000dd00457213 */ /* 0x000fe20000000000 */
[----:B------:R-:W-:Y:S02]  /*33b0*/  IMAD.MOV.U32 R57, RZ, RZ, R59 ;  /* 0x000000ffff397224 */ /* 0x000fe400078e003b */
[C---:B------:R-:W-:Y:S02]  /*33c0*/  IMAD R60, R8.reuse, R60, R65 ;  /* 0x0000003c083c7224 */ /* 0x040fe400078e0241 */
[C---:B------:R-:W-:Y:S01]  /*33d0*/  IMAD R65, R8.reuse, R64, R71 ;  /* 0x0000004008417224 */ /* 0x040fe200078e0247 */
[----:B------:R-:W-:Y:S01]  /*33e0*/  IABS R71, R207 ;  /* 0x000000cf00477213 */ /* 0x000fe20000000000 */
[----:B------:R-:W-:Y:S01]  /*33f0*/  @!P5 IMAD.MOV R57, RZ, RZ, -R57 ;  /* 0x000000ffff39d224 */ /* 0x000fe200078e0a39 */
[----:B------:R-:W-:Y:S01]  /*3400*/  ISETP.GT.U32.AND P5, PT, R8, R62, PT ;  /* 0x0000003e0800720c */ /* 0x000fe20003fa4070 */
[--C-:B------:R-:W-:Y:S01]  /*3410*/  @!P3 IMAD.IADD R58, R58, 0x1, -R8.reuse ;  /* 0x000000013a3ab824 */ /* 0x100fe200078e0a08 */
[C---:B------:R-:W-:Y:S01]  /*3420*/  ISETP.GT.U32.AND P2, PT, R8.reuse, R60, PT ;  /* 0x0000003c0800720c */ /* 0x040fe20003f44070 */
[----:B------:R-:W-:Y:S01]  /*3430*/  @!P6 IMAD.IADD R61, R61, 0x1, -R8 ;  /* 0x000000013d3de824 */ /* 0x000fe200078e0a08 */
[----:B------:R-:W-:Y:S01]  /*3440*/  ISETP.GT.U32.AND P6, PT, R8, R65, PT ;  /* 0x000000410800720c */ /* 0x000fe20003fc4070 */
[----:B------:R-:W-:Y:S01]  /*3450*/  IMAD.HI.U32 R59, R6, R67, RZ ;  /* 0x00000043063b7227 */ /* 0x000fe200078e00ff */
[----:B------:R-:W-:-:S03]  /*3460*/  ISETP.GT.U32.AND P3, PT, R8, R58, PT ;  /* 0x0000003a0800720c */ /* 0x000fc60003f64070 */
[----:B------:R-:W-:Y:S02]  /*3470*/  IMAD.MOV R64, RZ, RZ, -R59 ;  /* 0x000000ffff407224 */ /* 0x000fe400078e0a3b */
[----:B------:R-:W-:Y:S02]  /*3480*/  IMAD.MOV.U32 R59, RZ, RZ, R61 ;  /* 0x000000ffff3b7224 */ /* 0x000fe400078e003d */
[----:B------:R-:W-:Y:S02]  /*3490*/  @!P5 IMAD.IADD R62, R62, 0x1, -R8 ;  /* 0x000000013e3ed824 */ /* 0x000fe400078e0a08 */
[----:B------:R-:W-:-:S04]  /*34a0*/  IMAD.HI.U32 R61, R6, R69, RZ ;  /* 0x00000045063d7227 */ /* 0x000fc800078e00ff */
[--C-:B------:R-:W-:Y:S01]  /*34b0*/  @!P6 IMAD.IADD R65, R65, 0x1, -R8.reuse ;  /* 0x000000014141e824 */ /* 0x100fe200078e0a08 */
[----:B------:R-:W-:Y:S01]  /*34c0*/  ISETP.GT.U32.AND P6, PT, R8, R62, PT ;  /* 0x0000003e0800720c */ /* 0x000fe20003fc4070 */
[----:B------:R-:W-:Y:S01]  /*34d0*/  @!P3 IMAD.IADD R58, R58, 0x1, -R8 ;  /* 0x000000013a3ab824 */ /* 0x000fe200078e0a08 */
[C---:B------:R-:W-:Y:S01]  /*34e0*/  ISETP.GT.U32.AND P3, PT, R8.reuse, R63, PT ;  /* 0x0000003f0800720c */ /* 0x040fe20003f64070 */
[----:B------:R-:W-:Y:S02]  /*34f0*/  IMAD.MOV R61, RZ, RZ, -R61 ;  /* 0x000000ffff3d7224 */ /* 0x000fe400078e0a3d */
[C---:B------:R-:W-:Y:S02]  /*3500*/  IMAD R64, R8.reuse, R64, R67 ;  /* 0x0000004008407224 */ /* 0x040fe400078e0243 */
[----:B------:R-:W-:Y:S02]  /*3510*/  IMAD R67, R8, R61, R69 ;  /* 0x0000003d08437224 */ /* 0x000fe400078e0245 */
[----:B------:R-:W-:Y:S01]  /*3520*/  @!P4 IMAD.MOV R58, RZ, RZ, -R58 ;  /* 0x000000ffff3ac224 */ /* 0x000fe200078e0a3a */
[----:B------:R-:W-:Y:S01]  /*3530*/  ISETP.GE.AND P4, PT, R199, RZ, PT ;  /* 0x000000ffc700720c */ /* 0x000fe20003f86270 */
[----:B------:R-:W-:Y:S01]  /*3540*/  IMAD.HI.U32 R61, R6, R71, RZ ;  /* 0x00000047063d7227 */ /* 0x000fe200078e00ff */
[----:B------:R-:W-:-:S03]  /*3550*/  CS2R R198, SRZ ;  /* 0x0000000000c67805 */ /* 0x000fc6000001ff00 */
[--C-:B------:R-:W-:Y:S01]  /*3560*/  @!P6 IMAD.IADD R62, R62, 0x1, -R8.reuse ;  /* 0x000000013e3ee824 */ /* 0x100fe200078e0a08 */
[----:B------:R-:W-:Y:S01]  /*3570*/  ISETP.GT.U32.AND P6, PT, R8, R67, PT ;  /* 0x000000430800720c */ /* 0x000fe20003fc4070 */
[----:B------:R-:W-:Y:S02]  /*3580*/  @!P3 IMAD.IADD R63, R63, 0x1, -R8 ;  /* 0x000000013f3fb824 */ /* 0x000fe400078e0a08 */
[----:B------:R-:W-:Y:S01]  /*3590*/  @!P0 IMAD.MOV R54, RZ, RZ, -R54 ;  /* 0x000000ffff368224 */ /* 0x000fe200078e0a36 */
[----:B------:R-:W-:Y:S01]  /*35a0*/  ISETP.GE.AND P0, PT, R182, RZ, PT ;  /* 0x000000ffb600720c */ /* 0x000fe20003f06270 */
[----:B------:R-:W-:Y:S01]  /*35b0*/  IMAD.MOV R69, RZ, RZ, -R61 ;  /* 0x000000ffff457224 */ /* 0x000fe200078e0a3d */
[----:B------:R-:W-:Y:S01]  /*35c0*/  ISETP.GT.U32.AND P5, PT, R8, R63, PT ;  /* 0x0000003f0800720c */ /* 0x000fe20003fa4070 */
[----:B------:R-:W-:-:S04]  /*35d0*/  IMAD.HI.U32 R61, R6, R73, RZ ;  /* 0x00000049063d7227 */ /* 0x000fc800078e00ff */
[----:B------:R-:W-:Y:S02]  /*35e0*/  IMAD.MOV R66, RZ, RZ, -R61 ;  /* 0x000000ffff427224 */ /* 0x000fe400078e0a3d */
[--C-:B------:R-:W-:Y:S02]  /*35f0*/  @!P6 IMAD.IADD R67, R67, 0x1, -R8.reuse ;  /* 0x000000014343e824 */ /* 0x100fe400078e0a08 */
[C---:B------:R-:W-:Y:S02]  /*3600*/  IMAD R69, R8.reuse, R69, R71 ;  /* 0x0000004508457224 */ /* 0x040fe400078e0247 */
[C---:B------:R-:W-:Y:S01]  /*3610*/  IMAD R66, R8.reuse, R66, R73 ;  /* 0x0000004208427224 */ /* 0x040fe200078e0249 */
[C---:B------:R-:W-:Y:S01]  /*3620*/  ISETP.GT.U32.AND P6, PT, R8.reuse, R67, PT ;  /* 0x000000430800720c */ /* 0x040fe20003fc4070 */
[--C-:B------:R-:W-:Y:S01]  /*3630*/  @!P5 IMAD.IADD R63, R63, 0x1, -R8.reuse ;  /* 0x000000013f3fd824 */ /* 0x100fe200078e0a08 */
[----:B------:R-:W-:Y:S01]  /*3640*/  IABS R73, R211 ;  /* 0x000000d300497213 */ /* 0x000fe20000000000 */
[----:B------:R-:W-:Y:S01]  /*3650*/  @!P0 IMAD.MOV R59, RZ, RZ, -R59 ;  /* 0x000000ffff3b8224 */ /* 0x000fe200078e0a3b */
[C---:B------:R-:W-:Y:S01]  /*3660*/  ISETP.GT.U32.AND P0, PT, R8.reuse, R65, PT ;  /* 0x000000410800720c */ /* 0x040fe20003f04070 */
[----:B------:R-:W-:Y:S01]  /*3670*/  IMAD.MOV.U32 R61, RZ, RZ, R63 ;  /* 0x000000ffff3d7224 */ /* 0x000fe200078e003f */
[----:B------:R-:W-:Y:S01]  /*3680*/  ISETP.GT.U32.AND P5, PT, R8, R64, PT ;  /* 0x000000400800720c */ /* 0x000fe20003fa4070 */
[--C-:B------:R-:W-:Y:S01]  /*3690*/  @!P2 IMAD.IADD R60, R60, 0x1, -R8.reuse ;  /* 0x000000013c3ca824 */ /* 0x100fe200078e0a08 */
[----:B------:R-:W-:Y:S01]  /*36a0*/  ISETP.GE.AND P2, PT, R205, RZ, PT ;  /* 0x000000ffcd00720c */ /* 0x000fe20003f46270 */
[----:B------:R-:W-:Y:S01]  /*36b0*/  @!P4 IMAD.MOV R61, RZ, RZ, -R61 ;  /* 0x000000ffff3dc224 */ /* 0x000fe200078e0a3d */
[C---:B------:R-:W-:Y:S01]  /*36c0*/  ISETP.GT.U32.AND P4, PT, R8.reuse, R69, PT ;  /* 0x000000450800720c */ /* 0x040fe20003f84070 */
[C---:B------:R-:W-:Y:S01]  /*36d0*/  IMAD R71, R8.reuse, R68, R75 ;  /* 0x0000004408477224 */ /* 0x040fe200078e024b */
[C---:B------:R-:W-:Y:S01]  /*36e0*/  ISETP.GT.U32.AND P3, PT, R8.reuse, R60, PT ;  /* 0x0000003c0800720c */ /* 0x040fe20003f64070 */
[----:B------:R-:W-:Y:S01]  /*36f0*/  @!P6 IMAD.IADD R67, R67, 0x1, -R8 ;  /* 0x000000014343e824 */ /* 0x000fe200078e0a08 */
[----:B------:R-:W-:Y:S01]  /*3700*/  ISETP.GT.U32.AND P6, PT, R8, R66, PT ;  /* 0x000000420800720c */ /* 0x000fe20003fc4070 */
[----:B------:R-:W-:Y:S01]  /*3710*/  @!P1 IMAD.MOV R56, RZ, RZ, -R56 ;  /* 0x000000ffff389224 */ /* 0x000fe200078e0a38 */
[----:B------:R-:W-:Y:S01]  /*3720*/  IABS R75, R213 ;  /* 0x000000d5004b7213 */ /* 0x000fe20000000000 */
[--C-:B------:R-:W-:Y:S01]  /*3730*/  @!P0 IMAD.IADD R65, R65, 0x1, -R8.reuse ;  /* 0x0000000141418824 */ /* 0x100fe200078e0a08 */
[----:B------:R-:W-:Y:S01]  /*3740*/  ISETP.GE.AND P1, PT, R194, RZ, PT ;  /* 0x000000ffc200720c */ /* 0x000fe20003f26270 */
[--C-:B------:R-:W-:Y:S01]  /*3750*/  @!P5 IMAD.IADD R64, R64, 0x1, -R8.reuse ;  /* 0x000000014040d824 */ /* 0x100fe200078e0a08 */
[----:B------:R-:W-:Y:S01]  /*3760*/  ISETP.GE.AND P0, PT, R242, RZ, PT ;  /* 0x000000fff200720c */ /* 0x000fe20003f06270 */
[----:B------:R-:W-:Y:S01]  /*3770*/  IMAD.MOV.U32 R63, RZ, RZ, R65 ;  /* 0x000000ffff3f7224 */ /* 0x000fe200078e0041 */
[----:B------:R-:W-:Y:S01]  /*3780*/  ISETP.GE.AND P5, PT, R221, RZ, PT ;  /* 0x000000ffdd00720c */ /* 0x000fe20003fa6270 */
[----:B------:R-:W-:-:S02]  /*3790*/  @!P4 IMAD.IADD R69, R69, 0x1, -R8 ;  /* 0x000000014545c824 */ /* 0x000fc400078e0a08 */
[----:B------:R-:W-:Y:S02]  /*37a0*/  IMAD.MOV.U32 R65, RZ, RZ, R67 ;  /* 0x000000ffff417224 */ /* 0x000fe400078e0043 */
[----:B------:R-:W-:Y:S01]  /*37b0*/  @!P6 IMAD.IADD R66, R66, 0x1, -R8 ;  /* 0x000000014242e824 */ /* 0x000fe200078e0a08 */
[----:B------:R-:W-:Y:S01]  /*37c0*/  ISETP.GT.U32.AND P4, PT, R8, R69, PT ;  /* 0x000000450800720c */ /* 0x000fe20003f84070 */
[----:B------:R-:W-:-:S03]  /*37d0*/  IMAD.HI.U32 R67, R6, R73, RZ ;  /* 0x0000004906437227 */ /* 0x000fc600078e00ff */
[----:B------:R-:W-:Y:S01]  /*37e0*/  ISETP.GT.U32.AND P6, PT, R8, R66, PT ;  /* 0x000000420800720c */ /* 0x000fe20003fc4070 */
[----:B------:R-:W-:Y:S02]  /*37f0*/  IMAD.MOV R67, RZ, RZ, -R67 ;  /* 0x000000ffff437224 */ /* 0x000fe400078e0a43 */
[----:B------:R-:W-:Y:S01]  /*3800*/  @!P3 IMAD.IADD R60, R60, 0x1, -R8 ;  /* 0x000000013c3cb824 */ /* 0x000fe200078e0a08 */
[----:B------:R-:W-:Y:S01]  /*3810*/  ISETP.GE.AND P3, PT, R227, RZ, PT ;  /* 0x000000ffe300720c */ /* 0x000fe20003f66270 */
[C---:B------:R-:W-:Y:S02]  /*3820*/  IMAD R68, R8.reuse, R67, R73 ;  /* 0x0000004308447224 */ /* 0x040fe400078e0249 */
[----:B------:R-:W-:Y:S01]  /*3830*/  @!P2 IMAD.MOV R62, RZ, RZ, -R62 ;  /* 0x000000ffff3ea224 */ /* 0x000fe200078e0a3e */
[----:B------:R-:W-:Y:S01]  /*3840*/  ISETP.GE.AND P2, PT, R207, RZ, PT ;  /* 0x000000ffcf00720c */ /* 0x000fe20003f46270 */
[----:B------:R-:W-:Y:S01]  /*3850*/  @!P4 IMAD.IADD R69, R69, 0x1, -R8 ;  /* 0x000000014545c824 */ /* 0x000fe200078e0a08 */
[----:B------:R-:W-:Y:S01]  /*3860*/  ISETP.GT.U32.AND P4, PT, R8, R71, PT ;  /* 0x000000470800720c */ /* 0x000fe20003f84070 */
[----:B------:R-:W-:-:S04]  /*3870*/  IMAD.HI.U32 R67, R6, R75, RZ ;  /* 0x0000004b06437227 */ /* 0x000fc800078e00ff */
[----:B------:R-:W-:Y:S01]  /*3880*/  @!P6 IMAD.IADD R66, R66, 0x1, -R8 ;  /* 0x000000014242e824 */ /* 0x000fe200078e0a08 */
[----:B------:R-:W-:Y:S01]  /*3890*/  ISETP.GT.U32.AND P6, PT, R8, R68, PT ;  /* 0x000000440800720c */ /* 0x000fe20003fc4070 */
[----:B------:R-:W-:Y:S01]  /*38a0*/  @!P3 IMAD.MOV R63, RZ, RZ, -R63 ;  /* 0x000000ffff3fb224 */ /* 0x000fe200078e0a3f */
[----:B------:R-:W-:Y:S01]  /*38b0*/  ISETP.GE.AND P3, PT, R201, RZ, PT ;  /* 0x000000ffc900720c */ /* 0x000fe20003f66270 */
[----:B------:R-:W-:-:S04]  /*38c0*/  IMAD.HI.U32 R73, R6, R81, RZ ;  /* 0x0000005106497227 */ /* 0x000fc800078e00ff */
[--C-:B------:R-:W-:Y:S01]  /*38d0*/  @!P4 IMAD.IADD R71, R71, 0x1, -R8.reuse ;  /* 0x000000014747c824 */ /* 0x100fe200078e0a08 */
[----:B------:R-:W-:Y:S01]  /*38e0*/  ISETP.GE.AND P4, PT, R26, RZ, PT ;  /* 0x000000ff1a00720c */ /* 0x000fe20003f86270 */
[----:B------:R-:W-:Y:S02]  /*38f0*/  IMAD.MOV R67, RZ, RZ, -R67 ;  /* 0x000000ffff437224 */ /* 0x000fe400078e0a43 */
[----:B------:R-:W-:Y:S02]  /*3900*/  IMAD.MOV R74, RZ, RZ, -R73 ;  /* 0x000000ffff4a7224 */ /* 0x000fe400078e0a49 */
[----:B------:R-:W-:Y:S01]  /*3910*/  @!P6 IMAD.IADD R68, R68, 0x1, -R8 ;  /* 0x000000014444e824 */ /* 0x000fe200078e0a08 */
[C---:B------:R-:W-:Y:S01]  /*3920*/  ISETP.GT.U32.AND P6, PT, R8.reuse, R71, PT ;  /* 0x000000470800720c */ /* 0x040fe20003fc4070 */
[----:B------:R-:W-:Y:S02]  /*3930*/  IMAD R73, R8, R67, R75 ;  /* 0x0000004308497224 */ /* 0x000fe400078e024b */
[----:B------:R-:W-:-:S02]  /*3940*/  IMAD.MOV.U32 R26, RZ, RZ, R69 ;  /* 0x000000ffff1a7224 */ /* 0x000fc400078e0045 */
[----:B------:R-:W-:Y:S01]  /*3950*/  @!P3 IMAD.MOV R66, RZ, RZ, -R66 ;  /* 0x000000ffff42b224 */ /* 0x000fe200078e0a42 */
[C---:B------:R-:W-:Y:S01]  /*3960*/  ISETP.GT.U32.AND P3, PT, R8.reuse, R73, PT ;  /* 0x000000490800720c */ /* 0x040fe20003f64070 */
[----:B------:R-:W-:Y:S01]  /*3970*/  @!P2 IMAD.MOV R26, RZ, RZ, -R26 ;  /* 0x000000ffff1aa224 */ /* 0x000fe200078e0a1a */
[----:B------:R-:W-:Y:S01]  /*3980*/  ISETP.GT.U32.AND P2, PT, R8, R68, PT ;  /* 0x000000440800720c */ /* 0x000fe20003f44070 */
[----:B------:R-:W-:-:S04]  /*3990*/  IMAD.HI.U32 R67, R6, R77, RZ ;  /* 0x0000004d06437227 */ /* 0x000fc800078e00ff */
[----:B------:R-:W-:Y:S01]  /*39a0*/  @!P6 IMAD.IADD R71, R71, 0x1, -R8 ;  /* 0x000000014747e824 */ /* 0x000fe200078e0a08 */
[C---:B------:R-:W-:Y:S01]  /*39b0*/  ISETP.GT.U32.AND P6, PT, R8.reuse, R70, PT ;  /* 0x000000460800720c */ /* 0x040fe20003fc4070 */
[C---:B------:R-:W-:Y:S01]  /*39c0*/  IMAD R75, R8.reuse, R72, R79 ;  /* 0x00000048084b7224 */ /* 0x040fe200078e024f */
[----:B------:R-:W-:Y:S01]  /*39d0*/  IABS R79, R215 ;  /* 0x000000d7004f7213 */ /* 0x000fe20000000000 */
[C---:B------:R-:W-:Y:S01]  /*39e0*/  IMAD R72, R8.reuse, R74, R81 ;  /* 0x0000004a08487224 */ /* 0x040fe200078e0251 */
[----:B------:R-:W-:Y:S01]  /*39f0*/  IABS R81, R233 ;  /* 0x000000e900517213 */ /* 0x000fe20000000000 */
[----:B------:R-:W-:Y:S02]  /*3a00*/  IMAD.MOV R74, RZ, RZ, -R67 ;  /* 0x000000ffff4a7224 */ /* 0x000fe400078e0a43 */
[----:B------:R-:W-:Y:S01]  /*3a10*/  @!P1 IMAD.MOV R60, RZ, RZ, -R60 ;  /* 0x000000ffff3c9224 */ /* 0x000fe200078e0a3c */
[----:B------:R-:W-:Y:S01]  /*3a20*/  ISETP.GT.U32.AND P1, PT, R8, R64, PT ;  /* 0x000000400800720c */ /* 0x000fe20003f24070 */
[--C-:B------:R-:W-:Y:S01]  /*3a30*/  @!P2 IMAD.IADD R68, R68, 0x1, -R8.reuse ;  /* 0x000000014444a824 */ /* 0x100fe200078e0a08 */
[C---:B------:R-:W-:Y:S01]  /*3a40*/  ISETP.GT.U32.AND P2, PT, R8.reuse, R75, PT ;  /* 0x0000004b0800720c */ /* 0x040fe20003f44070 */
[----:B------:R-:W-:Y:S01]  /*3a50*/  @!P3 IMAD.IADD R73, R73, 0x1, -R8 ;  /* 0x000000014949b824 */ /* 0x000fe200078e0a08 */
[C---:B------:R-:W-:Y:S01]  /*3a60*/  ISETP.GT.U32.AND P3, PT, R8.reuse, R72, PT ;  /* 0x000000480800720c */ /* 0x040fe20003f64070 */
[----:B------:R-:W-:-:S02]  /*3a70*/  IMAD R77, R8, R74, R77 ;  /* 0x0000004a084d7224 */ /* 0x000fc400078e024d */
[----:B------:R-:W-:Y:S02]  /*3a80*/  @!P6 IMAD.IADD R70, R70, 0x1, -R8 ;  /* 0x000000014646e824 */ /* 0x000fe400078e0a08 */
[----:B------:R-:W-:Y:S01]  /*3a90*/  IMAD.HI.U32 R69, R6, R79, RZ ;  /* 0x0000004f06457227 */ /* 0x000fe200078e00ff */
[----:B------:R-:W-:-:S03]  /*3aa0*/  ISETP.GT.U32.AND P6, PT, R8, R77, PT ;  /* 0x0000004d0800720c */ /* 0x000fc60003fc4070 */
[--C-:B------:R-:W-:Y:S01]  /*3ab0*/  @!P1 IMAD.IADD R64, R64, 0x1, -R8.reuse ;  /* 0x0000000140409824 */ /* 0x100fe200078e0a08 */
[----:B------:R-:W-:Y:S01]  /*3ac0*/  ISETP.GE.AND P1, PT, R195, RZ, PT ;  /* 0x000000ffc300720c */ /* 0x000fe20003f26270 */
[--C-:B------:R-:W-:Y:S01]  /*3ad0*/  @!P2 IMAD.IADD R75, R75, 0x1, -R8.reuse ;  /* 0x000000014b4ba824 */ /* 0x100fe200078e0a08 */
[----:B------:R-:W-:Y:S01]  /*3ae0*/  ISETP.GT.U32.AND P2, PT, R8, R73, PT ;  /* 0x000000490800720c */ /* 0x000fe20003f44070 */
[----:B------:R-:W-:Y:S01]  /*3af0*/  @!P3 IMAD.IADD R72, R72, 0x1, -R8 ;  /* 0x000000014848b824 */ /* 0x000fe200078e0a08 */
[----:B------:R-:W-:Y:S01]  /*3b00*/  CS2R R194, SRZ ;  /* 0x0000000000c27805 */ /* 0x000fe2000001ff00 */
[----:B------:R-:W-:Y:S01]  /*3b10*/  IMAD.HI.U32 R67, R6, R81, RZ ;  /* 0x0000005106437227 */ /* 0x000fe200078e00ff */
[----:B------:R-:W-:-:S03]  /*3b20*/  ISETP.GT.U32.AND P3, PT, R8, R75, PT ;  /* 0x0000004b0800720c */ /* 0x000fc60003f64070 */
[----:B------:R-:W-:Y:S02]  /*3b30*/  IMAD.MOV R76, RZ, RZ, -R69 ;  /* 0x000000ffff4c7224 */ /* 0x000fe400078e0a45 */
[----:B------:R-:W-:Y:S01]  /*3b40*/  @!P6 IMAD.IADD R77, R77, 0x1, -R8 ;  /* 0x000000014d4de824 */ /* 0x000fe200078e0a08 */
[----:B------:R-:W-:Y:S01]  /*3b50*/  ISETP.GT.U32.AND P6, PT, R8, R72, PT ;  /* 0x000000480800720c */ /* 0x000fe20003fc4070 */
[----:B------:R-:W-:Y:S02]  /*3b60*/  IMAD.MOV R67, RZ, RZ, -R67 ;  /* 0x000000ffff437224 */ /* 0x000fe400078e0a43 */
[----:B------:R-:W-:-:S04]  /*3b70*/  IMAD.HI.U32 R69, R6, R83, RZ ;  /* 0x0000005306457227 */ /* 0x000fc800078e00ff */
[C---:B------:R-:W-:Y:S02]  /*3b80*/  IMAD R74, R8.reuse, R76, R79 ;  /* 0x0000004c084a7224 */ /* 0x040fe400078e024f */
[C---:B------:R-:W-:Y:S01]  /*3b90*/  IMAD R79, R8.reuse, R67, R81 ;  /* 0x00000043084f7224 */ /* 0x040fe200078e0251 */
[----:B------:R-:W-:Y:S01]  /*3ba0*/  IABS R81, R231 ;  /* 0x000000e700517213 */ /* 0x000fe20000000000 */
[----:B------:R-:W-:Y:S02]  /*3bb0*/  IMAD.MOV R69, RZ, RZ, -R69 ;  /* 0x000000ffff457224 */ /* 0x000fe400078e0a45 */
[----:B------:R-:W-:Y:S02]  /*3bc0*/  IMAD.MOV.U32 R67, RZ, RZ, R71 ;  /* 0x000000ffff437224 */ /* 0x000fe400078e0047 */
[----:B------:R-:W-:Y:S01]  /*3bd0*/  @!P0 IMAD.MOV R64, RZ, RZ, -R64 ;  /* 0x000000ffff408224 */ /* 0x000fe200078e0a40 */
[----:B------:R-:W-:Y:S01]  /*3be0*/  ISETP.GE.AND P0, PT, R211, RZ, PT ;  /* 0x000000ffd300720c */ /* 0x000fe20003f06270 */
[C---:B------:R-:W-:Y:S01]  /*3bf0*/  IMAD R76, R8.reuse, R69, R83 ;  /* 0x00000045084c7224 */ /* 0x040fe200078e0253 */
[----:B------:R-:W-:Y:S01]  /*3c00*/  IABS R83, R234 ;  /* 0x000000ea00537213 */ /* 0x000fe20000000000 */
[----:B------:R-:W-:Y:S01]  /*3c10*/  @!P1 IMAD.MOV R67, RZ, RZ, -R67 ;  /* 0x000000ffff439224 */ /* 0x000fe200078e0a43 */
[C---:B------:R-:W-:Y:S01]  /*3c20*/  ISETP.GT.U32.AND P1, PT, R8.reuse, R70, PT ;  /* 0x000000460800720c */ /* 0x040fe20003f24070 */
[--C-:B------:R-:W-:Y:S01]  /*3c30*/  @!P2 IMAD.IADD R73, R73, 0x1, -R8.reuse ;  /* 0x000000014949a824 */ /* 0x100fe200078e0a08 */
[----:B------:R-:W-:Y:S01]  /*3c40*/  ISETP.GT.U32.AND P2, PT, R8, R74, PT ;  /* 0x0000004a0800720c */ /* 0x000fe20003f44070 */
[--C-:B------:R-:W-:Y:S01]  /*3c50*/  @!P6 IMAD.IADD R72, R72, 0x1, -R8.reuse ;  /* 0x000000014848e824 */ /* 0x100fe200078e0a08 */
[----:B------:R-:W-:Y:S01]  /*3c60*/  ISETP.GT.U32.AND P6, PT, R8, R76, PT ;  /* 0x0000004c0800720c */ /* 0x000fe20003fc4070 */
[----:B------:R-:W-:Y:S01]  /*3c70*/  @!P3 IMAD.IADD R75, R75, 0x1, -R8 ;  /* 0x000000014b4bb824 */ /* 0x000fe200078e0a08 */
[----:B------:R-:W-:Y:S01]  /*3c80*/  ISETP.GE.AND P3, PT, R243, RZ, PT ;  /* 0x000000fff300720c */ /* 0x000fe20003f66270 */
[----:B------:R-:W-:-:S04]  /*3c90*/  IMAD.HI.U32 R71, R6, R83, RZ ;  /* 0x0000005306477227 */ /* 0x000fc800078e00ff */
[----:B------:R-:W-:-:S04]  /*3ca0*/  IMAD.HI.U32 R69, R6, R81, RZ ;  /* 0x0000005106457227 */ /* 0x000fc800078e00ff */
[----:B------:R-:W-:Y:S01]  /*3cb0*/  @!P5 IMAD.MOV R65, RZ, RZ, -R65 ;  /* 0x000000ffff41d224 */ /* 0x000fe200078e0a41 */
[----:B------:R-:W-:Y:S01]  /*3cc0*/  ISETP.GE.AND P5, PT, R213, RZ, PT ;  /* 0x000000ffd500720c */ /* 0x000fe20003fa6270 */
[----:B------:R-:W-:Y:S01]  /*3cd0*/  @!P0 IMAD.MOV R68, RZ, RZ, -R68 ;  /* 0x000000ffff448224 */ /* 0x000fe200078e0a44 */
[----:B------:R-:W-:Y:S01]  /*3ce0*/  ISETP.GT.U32.AND P0, PT, R8, R77, PT ;  /* 0x0000004d0800720c */ /* 0x000fe20003f04070 */
[--C-:B------:R-:W-:Y:S01]  /*3cf0*/  @!P1 IMAD.IADD R70, R70, 0x1, -R8.reuse ;  /* 0x0000000146469824 */ /* 0x100fe200078e0a08 */
[----:B------:R-:W-:Y:S01]  /*3d00*/  ISETP.GT.U32.AND P1, PT, R8, R79, PT ;  /* 0x0000004f0800720c */ /* 0x000fe20003f24070 */
[----:B------:R-:W-:Y:S01]  /*3d10*/  @!P2 IMAD.IADD R74, R74, 0x1, -R8 ;  /* 0x000000014a4aa824 */ /* 0x000fe200078e0a08 */
[----:B------:R-:W-:Y:S01]  /*3d20*/  ISETP.GE.AND P2, PT, R225, RZ, PT ;  /* 0x000000ffe100720c */ /* 0x000fe20003f46270 */
[----:B------:R-:W-:Y:S02]  /*3d30*/  IMAD.MOV R71, RZ, RZ, -R71 ;  /* 0x000000ffff477224 */ /* 0x000fe400078e0a47 */
[----:B------:R-:W-:-:S02]  /*3d40*/  IMAD.MOV R69, RZ, RZ, -R69 ;  /* 0x000000ffff457224 */ /* 0x000fc400078e0a45 */
[--C-:B------:R-:W-:Y:S01]  /*3d50*/  @!P6 IMAD.IADD R76, R76, 0x1, -R8.reuse ;  /* 0x000000014c4ce824 */ /* 0x100fe200078e0a08 */
[C---:B------:R-:W-:Y:S01]  /*3d60*/  ISETP.GT.U32.AND P6, PT, R8.reuse, R74, PT ;  /* 0x0000004a0800720c */ /* 0x040fe20003fc4070 */
[C---:B------:R-:W-:Y:S02]  /*3d70*/  IMAD R78, R8.reuse, R71, R83 ;  /* 0x00000047084e7224 */ /* 0x040fe400078e0253 */
[C---:B------:R-:W-:Y:S02]  /*3d80*/  IMAD R81, R8.reuse, R69, R81 ;  /* 0x0000004508517224 */ /* 0x040fe400078e0251 */
[----:B------:R-:W-:Y:S02]  /*3d90*/  IMAD.MOV.U32 R71, RZ, RZ, R75 ;  /* 0x000000ffff477224 */ /* 0x000fe400078e004b */
[----:B------:R-:W-:Y:S02]  /*3da0*/  IMAD.MOV.U32 R69, RZ, RZ, R73 ;  /* 0x000000ffff457224 */ /* 0x000fe400078e0049 */
[----:B------:R-:W-:Y:S01]  /*3db0*/  @!P3 IMAD.MOV R71, RZ, RZ, -R71 ;  /* 0x000000ffff47b224 */ /* 0x000fe200078e0a47 */
[C---:B------:R-:W-:Y:S01]  /*3dc0*/  ISETP.GT.U32.AND P3, PT, R8.reuse, R81, PT ;  /* 0x000000510800720c */ /* 0x040fe20003f64070 */
[--C-:B------:R-:W-:Y:S01]  /*3dd0*/  @!P0 IMAD.IADD R77, R77, 0x1, -R8.reuse ;  /* 0x000000014d4d8824 */ /* 0x100fe200078e0a08 */
[----:B------:R-:W-:Y:S01]  /*3de0*/  ISETP.GE.AND P0, PT, R223, RZ, PT ;  /* 0x000000ffdf00720c */ /* 0x000fe20003f06270 */
[----:B------:R-:W-:Y:S01]  /*3df0*/  @!P1 IMAD.IADD R79, R79, 0x1, -R8 ;  /* 0x000000014f4f9824 */ /* 0x000fe200078e0a08 */
[----:B------:R-:W-:Y:S01]  /*3e00*/  ISETP.GE.AND P1, PT, R215, RZ, PT ;  /* 0x000000ffd700720c */ /* 0x000fe20003f26270 */
[----:B------:R-:W-:Y:S01]  /*3e10*/  @!P5 IMAD.MOV R69, RZ, RZ, -R69 ;  /* 0x000000ffff45d224 */ /* 0x000fe200078e0a45 */
[----:B------:R-:W-:Y:S01]  /*3e20*/  ISETP.GT.U32.AND P5, PT, R8, R76, PT ;  /* 0x0000004c0800720c */ /* 0x000fe20003fa4070 */
[----:B------:R-:W-:-:S02]  /*3e30*/  IMAD.MOV.U32 R83, RZ, RZ, R80 ;  /* 0x000000ffff537224 */ /* 0x000fc400078e0050 */
[----:B------:R-:W-:Y:S01]  /*3e40*/  @!P6 IMAD.IADD R74, R74, 0x1, -R8 ;  /* 0x000000014a4ae824 */ /* 0x000fe200078e0a08 */
[----:B------:R-:W-:Y:S01]  /*3e50*/  ISETP.GE.AND P6, PT, R165, RZ, PT ;  /* 0x000000ffa500720c */ /* 0x000fe20003fc6270 */
[----:B------:R-:W-:Y:S01]  /*3e60*/  @!P4 IMAD.MOV R70, RZ, RZ, -R70 ;  /* 0x000000ffff46c224 */ /* 0x000fe200078e0a46 */
[----:B------:R-:W-:Y:S01]  /*3e70*/  ISETP.GT.U32.AND P4, PT, R8, R79, PT ;  /* 0x0000004f0800720c */ /* 0x000fe20003f84070 */
[----:B------:R-:W-:Y:S02]  /*3e80*/  IMAD.MOV.U32 R73, RZ, RZ, R77 ;  /* 0x000000ffff497224 */ /* 0x000fe400078e004d */
[----:B------:R-:W-:-:S04]  /*3e90*/  IMAD.HI.U32 R75, R6, R83, RZ ;  /* 0x00000053064b7227 */ /* 0x000fc800078e00ff */
[----:B------:R-:W-:Y:S01]  /*3ea0*/  @!P2 IMAD.MOV R73, RZ, RZ, -R73 ;  /* 0x000000ffff49a224 */ /* 0x000fe200078e0a49 */
[----:B------:R-:W-:Y:S01]  /*3eb0*/  ISETP.GT.U32.AND P2, PT, R8, R78, PT ;  /* 0x0000004e0800720c */ /* 0x000fe20003f44070 */
[----:B------:R-:W-:Y:S02]  /*3ec0*/  IMAD.MOV R75, RZ, RZ, -R75 ;  /* 0x000000ffff4b7224 */ /* 0x000fe400078e0a4b */
[----:B------:R-:W-:Y:S01]  /*3ed0*/  @!P3 IMAD.IADD R81, R81, 0x1, -R8 ;  /* 0x000000015151b824 */ /* 0x000fe200078e0a08 */
[----:B------:R-:W-:Y:S01]  /*3ee0*/  ISETP.GE.AND P3, PT, R229, RZ, PT ;  /* 0x000000ffe500720c */ /* 0x000fe20003f66270 */
[----:B------:R-:W-:Y:S01]  /*3ef0*/  @!P0 IMAD.MOV R72, RZ, RZ, -R72 ;  /* 0x000000ffff488224 */ /* 0x000fe200078e0a48 */
[----:B------:R-:W-:Y:S01]  /*3f00*/  ISETP.GE.AND P0, PT, R233, RZ, PT ;  /* 0x000000ffe900720c */ /* 0x000fe20003f06270 */
[----:B------:R-:W-:Y:S01]  /*3f10*/  @!P5 IMAD.IADD R76, R76, 0x1, -R8 ;  /* 0x000000014c4cd824 */ /* 0x000fe200078e0a08 */
[----:B------:R-:W-:Y:S01]  /*3f20*/  ISETP.GE.AND P5, PT, R234, RZ, PT ;  /* 0x000000ffea00720c */ /* 0x000fe20003fa6270 */
[----:B------:R-:W-:-:S02]  /*3f30*/  IMAD R83, R8, R75, R83 ;  /* 0x0000004b08537224 */ /* 0x000fc400078e0253 */
[----:B------:R-:W-:Y:S01]  /*3f40*/  @!P1 IMAD.MOV R74, RZ, RZ, -R74 ;  /* 0x000000ffff4a9224 */ /* 0x000fe200078e0a4a */
[C---:B------:R-:W-:Y:S01]  /*3f50*/  ISETP.GT.U32.AND P1, PT, R8.reuse, R81, PT ;  /* 0x000000510800720c */ /* 0x040fe20003f24070 */
[----:B------:R-:W-:Y:S01]  /*3f60*/  @!P6 IMAD.MOV R76, RZ, RZ, -R76 ;  /* 0x000000ffff4ce224 */ /* 0x000fe200078e0a4c */
[----:B------:R-:W-:Y:S01]  /*3f70*/  ISETP.GT.U32.AND P6, PT, R8, R83, PT ;  /* 0x000000530800720c */ /* 0x000fe20003fc4070 */
[----:B------:R-:W-:Y:S01]  /*3f80*/  @!P4 IMAD.IADD R79, R79, 0x1, -R8 ;  /* 0x000000014f4fc824 */ /* 0x000fe200078e0a08 */
[----:B------:R-:W-:Y:S01]  /*3f90*/  ISETP.GE.AND P4, PT, R231, RZ, PT ;  /* 0x000000ffe700720c */ /* 0x000fe20003f86270 */
[----:B------:R-:W-:-:S04]  /*3fa0*/  IMAD.HI.U32 R77, R6, R85, RZ ;  /* 0x00000055064d7227 */ /* 0x000fc800078e00ff */
[----:B------:R-:W-:Y:S02]  /*3fb0*/  IMAD.MOV.U32 R75, RZ, RZ, R79 ;  /* 0x000000ffff4b7224 */ /* 0x000fe400078e004f */
[----:B------:R-:W-:Y:S01]  /*3fc0*/  @!P2 IMAD.IADD R78, R78, 0x1, -R8 ;  /* 0x000000014e4ea824 */ /* 0x000fe200078e0a08 */
[----:B------:R-:W-:Y:S01]  /*3fd0*/  ISETP.GE.AND P2, PT, R236, RZ, PT ;  /* 0x000000ffec00720c */ /* 0x000fe20003f46270 */
[----:B------:R-:W-:Y:S02]  /*3fe0*/  IMAD.MOV R80, RZ, RZ, -R77 ;  /* 0x000000ffff507224 */ /* 0x000fe400078e0a4d */
[----:B------:R-:W-:-:S04]  /*3ff0*/  IMAD.HI.U32 R77, R6, R89, RZ ;  /* 0x00000059064d7227 */ /* 0x000fc800078e00ff */
[----:B------:R-:W-:Y:S01]  /*4000*/  @!P0 IMAD.MOV R75, RZ, RZ, -R75 ;  /* 0x000000ffff4b8224 */ /* 0x000fe200078e0a4b */
[----:B------:R-:W-:Y:S01]  /*4010*/  ISETP.GT.U32.AND P0, PT, R8, R78, PT ;  /* 0x0000004e0800720c */ /* 0x000fe20003f04070 */
[----:B------:R-:W-:Y:S01]  /*4020*/  @!P1 IMAD.IADD R81, R81, 0x1, -R8 ;  /* 0x0000000151519824 */ /* 0x000fe200078e0a08 */
[----:B------:R-:W-:Y:S01]  /*4030*/  ISETP.GE.AND P1, PT, R239, RZ, PT ;  /* 0x000000ffef00720c */ /* 0x000fe20003f26270 */
[----:B------:R-:W-:-:S04]  /*4040*/  IMAD.HI.U32 R79, R6, R87, RZ ;  /* 0x00000057064f7227 */ /* 0x000fc800078e00ff */
[----:B------:R-:W-:Y:S02]  /*4050*/  IMAD.MOV R82, RZ, RZ, -R77 ;  /* 0x000000ffff527224 */ /* 0x000fe400078e0a4d */
[C---:B------:R-:W-:Y:S02]  /*4060*/  IMAD R80, R8.reuse, R80, R85 ;  /* 0x0000005008507224 */ /* 0x040fe400078e0255 */
[----:B------:R-:W-:Y:S02]  /*4070*/  @!P6 IMAD.IADD R83, R83, 0x1, -R8 ;  /* 0x000000015353e824 */ /* 0x000fe400078e0a08 */
[----:B------:R-:W-:Y:S01]  /*4080*/  IMAD.MOV.U32 R77, RZ, RZ, R81 ;  /* 0x000000ffff4d7224 */ /* 0x000fe200078e0051 */
[----:B------:R-:W-:Y:S01]  /*4090*/  IABS R81, R175 ;  /* 0x000000af00517213 */ /* 0x000fe20000000000 */
[----:B------:R-:W-:Y:S01]  /*40a0*/  IMAD.MOV R79, RZ, RZ, -R79 ;  /* 0x000000ffff4f7224 */ /* 0x000fe200078e0a4f */
[C---:B------:R-:W-:Y:S01]  /*40b0*/  ISETP.GT.U32.AND P6, PT, R8.reuse, R83, PT ;  /* 0x000000530800720c */ /* 0x040fe20003fc4070 */
[----:B------:R-:W-:Y:S01]  /*40c0*/  @!P4 IMAD.MOV R77, RZ, RZ, -R77 ;  /* 0x000000ffff4dc224 */ /* 0x000fe200078e0a4d */
[C---:B------:R-:W-:Y:S01]  /*40d0*/  ISETP.GT.U32.AND P4, PT, R8.reuse, R80, PT ;  /* 0x000000500800720c */ /* 0x040fe20003f84070 */
[----:B------:R-:W-:-:S02]  /*40e0*/  IMAD R85, R8, R79, R87 ;  /* 0x0000004f08557224 */ /* 0x000fc400078e0257 */
[----:B------:R-:W-:-:S04]  /*40f0*/  IMAD.HI.U32 R79, R6, R91, RZ ;  /* 0x0000005b064f7227 */ /* 0x000fc800078e00ff */
[----:B------:R-:W-:Y:S01]  /*4100*/  @!P0 IMAD.IADD R78, R78, 0x1, -R8 ;  /* 0x000000014e4e8824 */ /* 0x000fe200078e0a08 */
[----:B------:R-:W-:Y:S01]  /*4110*/  ISETP.GE.AND P0, PT, R246, RZ, PT ;  /* 0x000000fff600720c */ /* 0x000fe20003f06270 */
[----:B------:R-:W-:Y:S02]  /*4120*/  IMAD.MOV R79, RZ, RZ, -R79 ;  /* 0x000000ffff4f7224 */ /* 0x000fe400078e0a4f */
[C---:B------:R-:W-:Y:S01]  /*4130*/  IMAD R82, R8.reuse, R82, R89 ;  /* 0x0000005208527224 */ /* 0x040fe200078e0259 */
[----:B------:R-:W-:Y:S01]  /*4140*/  IABS R89, R240 ;  /* 0x000000f000597213 */ /* 0x000fe20000000000 */
[----:B------:R-:W-:Y:S01]  /*4150*/  @!P5 IMAD.MOV R78, RZ, RZ, -R78 ;  /* 0x000000ffff4ed224 */ /* 0x000fe200078e0a4e */
[C---:B------:R-:W-:Y:S01]  /*4160*/  ISETP.GT.U32.AND P5, PT, R8.reuse, R85, PT ;  /* 0x000000550800720c */ /* 0x040fe20003fa4070 */
[C---:B------:R-:W-:Y:S02]  /*4170*/  IMAD R87, R8.reuse, R79, R91 ;  /* 0x0000004f08577224 */ /* 0x040fe400078e025b */
[--C-:B------:R-:W-:Y:S01]  /*4180*/  @!P6 IMAD.IADD R83, R83, 0x1, -R8.reuse ;  /* 0x000000015353e824 */ /* 0x100fe200078e0a08 */
[----:B------:R-:W-:Y:S01]  /*4190*/  ISETP.GT.U32.AND P6, PT, R8, R82, PT ;  /* 0x000000520800720c */ /* 0x000fe20003fc4070 */
[----:B------:R-:W-:Y:S01]  /*41a0*/  @!P4 IMAD.IADD R80, R80, 0x1, -R8 ;  /* 0x000000015050c824 */ /* 0x000fe200078e0a08 */
[----:B------:R-:W-:Y:S01]  /*41b0*/  ISETP.GT.U32.AND P4, PT, R8, R87, PT ;  /* 0x000000570800720c */ /* 0x000fe20003f84070 */
[----:B------:R-:W-:-:S02]  /*41c0*/  IMAD.MOV.U32 R91, RZ, RZ, R81 ;  /* 0x000000ffff5b7224 */ /* 0x000fc400078e0051 */
[----:B------:R-:W-:-:S04]  /*41d0*/  IMAD.HI.U32 R79, R6, R89, RZ ;  /* 0x00000059064f7227 */ /* 0x000fc800078e00ff */
[----:B------:R-:W-:Y:S01]  /*41e0*/  @!P5 IMAD.IADD R85, R85, 0x1, -R8 ;  /* 0x000000015555d824 */ /* 0x000fe200078e0a08 */
[----:B------:R-:W-:Y:S01]  /*41f0*/  ISETP.GT.U32.AND P5, PT, R8, R80, PT ;  /* 0x000000500800720c */ /* 0x000fe20003fa4070 */
[----:B------:R-:W-:-:S04]  /*4200*/  IMAD.HI.U32 R81, R6, R91, RZ ;  /* 0x0000005b06517227 */ /* 0x000fc800078e00ff */
[----:B------:R-:W-:Y:S02]  /*4210*/  IMAD.MOV R84, RZ, RZ, -R79 ;  /* 0x000000ffff547224 */ /* 0x000fe400078e0a4f */
[--C-:B------:R-:W-:Y:S01]  /*4220*/  @!P6 IMAD.IADD R82, R82, 0x1, -R8.reuse ;  /* 0x000000015252e824 */ /* 0x100fe200078e0a08 */
[C---:B------:R-:W-:Y:S01]  /*4230*/  ISETP.GT.U32.AND P6, PT, R8.reuse, R85, PT ;  /* 0x000000550800720c */ /* 0x040fe20003fc4070 */
[----:B------:R-:W-:Y:S02]  /*4240*/  @!P4 IMAD.IADD R87, R87, 0x1, -R8 ;  /* 0x000000015757c824 */ /* 0x000fe400078e0a08 */
[----:B------:R-:W-:Y:S02]  /*4250*/  IMAD.MOV.U32 R79, RZ, RZ, R83 ;  /* 0x000000ffff4f7224 */ /* 0x000fe400078e0053 */
[----:B------:R-:W-:Y:S01]  /*4260*/  IMAD.MOV R81, RZ, RZ, -R81 ;  /* 0x000000ffff517224 */ /* 0x000fe200078e0a51 */
[----:B------:R-:W-:Y:S01]  /*4270*/  ISETP.GT.U32.AND P4, PT, R8, R87, PT ;  /* 0x000000570800720c */ /* 0x000fe20003f84070 */
[----:B------:R-:W-:-:S02]  /*4280*/  IMAD.MOV.U32 R83, RZ, RZ, R86 ;  /* 0x000000ffff537224 */ /* 0x000fc400078e0056 */
[----:B------:R-:W-:Y:S02]  /*4290*/  IMAD R86, R8, R81, R91 ;  /* 0x0000005108567224 */ /* 0x000fe400078e025b */
[----:B------:R-:W-:-:S04]  /*42a0*/  IMAD.HI.U32 R81, R6, R83, RZ ;  /* 0x0000005306517227 */ /* 0x000fc800078e00ff */
[----:B------:R-:W-:Y:S02]  /*42b0*/  IMAD.MOV R81, RZ, RZ, -R81 ;  /* 0x000000ffff517224 */ /* 0x000fe400078e0a51 */
[--C-:B------:R-:W-:Y:S01]  /*42c0*/  @!P6 IMAD.IADD R85, R85, 0x1, -R8.reuse ;  /* 0x000000015555e824 */ /* 0x100fe200078e0a08 */
[C---:B------:R-:W-:Y:S01]  /*42d0*/  ISETP.GT.U32.AND P6, PT, R8.reuse, R86, PT ;  /* 0x000000560800720c */ /* 0x040fe20003fc4070 */
[C---:B------:R-:W-:Y:S02]  /*42e0*/  IMAD R91, R8.reuse, R81, R83 ;  /* 0x00000051085b7224 */ /* 0x040fe400078e0253 */
[----:B------:R-:W-:Y:S02]  /*42f0*/  @!P4 IMAD.IADD R87, R87, 0x1, -R8 ;  /* 0x000000015757c824 */ /* 0x000fe400078e0a08 */
[----:B------:R-:W-:Y:S01]  /*4300*/  @!P3 IMAD.MOV R79, RZ, RZ, -R79 ;  /* 0x000000ffff4fb224 */ /* 0x000fe200078e0a4f */
[C---:B------:R-:W-:Y:S01]  /*4310*/  ISETP.GT.U32.AND P4, PT, R8.reuse, R91, PT ;  /* 0x0000005b0800720c */ /* 0x040fe20003f84070 */
[C---:B------:R-:W-:Y:S01]  /*4320*/  IMAD R89, R8.reuse, R84, R89 ;  /* 0x0000005408597224 */ /* 0x040fe200078e0259 */
[----:B------:R-:W-:Y:S01]  /*4330*/  ISETP.GT.U32.AND P3, PT, R8, R82, PT ;  /* 0x000000520800720c */ /* 0x000fe20003f64070 */
[----:B------:R-:W-:-:S04]  /*4340*/  IMAD.HI.U32 R81, R6, R93, RZ ;  /* 0x0000005d06517227 */ /* 0x000fc800078e00ff */
[--C-:B------:R-:W-:Y:S01]  /*4350*/  @!P6 IMAD.IADD R86, R86, 0x1, -R8.reuse ;  /* 0x000000015656e824 */ /* 0x100fe200078e0a08 */
[----:B------:R-:W-:Y:S01]  /*4360*/  ISETP.GE.AND P6, PT, R175, RZ, PT ;  /* 0x000000ffaf00720c */ /* 0x000fe20003fc6270 */
[--C-:B------:R-:W-:Y:S01]  /*4370*/  @!P5 IMAD.IADD R80, R80, 0x1, -R8.reuse ;  /* 0x000000015050d824 */ /* 0x100fe200078e0a08 */
[C---:B------:R-:W-:Y:S01]  /*4380*/  ISETP.GT.U32.AND P5, PT, R8.reuse, R89, PT ;  /* 0x000000590800720c */ /* 0x040fe20003fa4070 */
[----:B------:R-:W-:Y:S02]  /*4390*/  IMAD.MOV R81, RZ, RZ, -R81 ;  /* 0x000000ffff517224 */ /* 0x000fe400078e0a51 */
[--C-:B------:R-:W-:Y:S01]  /*43a0*/  @!P4 IMAD.IADD R91, R91, 0x1, -R8.reuse ;  /* 0x000000015b5bc824 */ /* 0x100fe200078e0a08 */
[----:B------:R-:W-:Y:S01]  /*43b0*/  ISETP.GT.U32.AND P4, PT, R8, R86, PT ;  /* 0x000000560800720c */ /* 0x000fe20003f84070 */
[----:B------:R-:W-:Y:S01]  /*43c0*/  @!P3 IMAD.IADD R82, R82, 0x1, -R8 ;  /* 0x000000015252b824 */ /* 0x000fe200078e0a08 */
[----:B------:R-:W-:Y:S01]  /*43d0*/  ISETP.GE.AND P3, PT, R214, RZ, PT ;  /* 0x000000ffd600720c */ /* 0x000fe20003f66270 */
[----:B------:R-:W-:Y:S01]  /*43e0*/  IMAD.HI.U32 R83, R6, R95, RZ ;  /* 0x0000005f06537227 */ /* 0x000fe200078e00ff */
[----:B------:R-:W-:-:S03]  /*43f0*/  CS2R R214, SRZ ;  /* 0x0000000000d67805 */ /* 0x000fc6000001ff00 */
[C---:B------:R-:W-:Y:S02]  /*4400*/  IMAD R84, R8.reuse, R81, R93 ;  /* 0x0000005108547224 */ /* 0x040fe400078e025d */
[----:B------:R-:W-:Y:S02]  /*4410*/  IMAD.MOV.U32 R81, RZ, RZ, R85 ;  /* 0x000000ffff517224 */ /* 0x000fe400078e0055 */
[----:B------:R-:W-:Y:S02]  /*4420*/  IMAD.MOV R85, RZ, RZ, -R83 ;  /* 0x000000ffff557224 */ /* 0x000fe400078e0a53 */
[----:B------:R-:W-:Y:S02]  /*4430*/  IMAD.MOV.U32 R83, RZ, RZ, R87 ;  /* 0x000000ffff537224 */ /* 0x000fe400078e0057 */
[----:B------:R-:W-:Y:S01]  /*4440*/  IMAD R87, R8, R85, R95 ;  /* 0x0000005508577224 */ /* 0x000fe200078e025f */
[----:B------:R-:W-:Y:S01]  /*4450*/  IABS R95, R3 ;  /* 0x00000003005f7213 */ /* 0x000fe20000000000 */
[--C-:B------:R-:W-:Y:S01]  /*4460*/  @!P5 IMAD.IADD R89, R89, 0x1, -R8.reuse ;  /* 0x000000015959d824 */ /* 0x100fe200078e0a08 */
[----:B------:R-:W-:Y:S01]  /*4470*/  ISETP.GE.AND P5, PT, R240, RZ, PT ;  /* 0x000000fff000720c */ /* 0x000fe20003fa6270 */
[----:B------:R-:W-:Y:S01]  /*4480*/  @!P4 IMAD.IADD R86, R86, 0x1, -R8 ;  /* 0x000000015656c824 */ /* 0x000fe200078e0a08 */
[C---:B------:R-:W-:Y:S01]  /*4490*/  ISETP.GT.U32.AND P4, PT, R8.reuse, R87, PT ;  /* 0x000000570800720c */ /* 0x040fe20003f84070 */
[----:B------:R-:W-:Y:S01]  /*44a0*/  @!P2 IMAD.MOV R80, RZ, RZ, -R80 ;  /* 0x000000ffff50a224 */ /* 0x000fe200078e0a50 */
[C---:B------:R-:W-:Y:S01]  /*44b0*/  ISETP.GT.U32.AND P2, PT, R8.reuse, R89, PT ;  /* 0x000000590800720c */ /* 0x040fe20003f44070 */
[----:B------:R-:W-:Y:S01]  /*44c0*/  @!P3 IMAD.MOV R83, RZ, RZ, -R83 ;  /* 0x000000ffff53b224 */ /* 0x000fe200078e0a53 */
[C---:B------:R-:W-:Y:S01]  /*44d0*/  ISETP.GT.U32.AND P3, PT, R8.reuse, R84, PT ;  /* 0x000000540800720c */ /* 0x040fe20003f64070 */
[----:B------:R-:W-:Y:S01]  /*44e0*/  @!P1 IMAD.MOV R81, RZ, RZ, -R81 ;  /* 0x000000ffff519224 */ /* 0x000fe200078e0a51 */
[C---:B------:R-:W-:Y:S01]  /*44f0*/  ISETP.GT.U32.AND P1, PT, R8.reuse, R91, PT ;  /* 0x0000005b0800720c */ /* 0x040fe20003f24070 */
[----:B------:R-:W-:Y:S01]  /*4500*/  IMAD R93, R8, R92, R97 ;  /* 0x0000005c085d7224 */ /* 0x000fe200078e0261 */
[----:B------:R-:W-:Y:S01]  /*4510*/  IABS R97, R30 ;  /* 0x0000001e00617213 */ /* 0x000fe20000000000 */
[----:B------:R-:W-:-:S02]  /*4520*/  @!P6 IMAD.MOV R86, RZ, RZ, -R86 ;  /* 0x000000ffff56e224 */ /* 0x000fc400078e0a56 */
[----:B------:R-:W-:-:S04]  /*4530*/  IMAD.HI.U32 R85, R6, R95, RZ ;  /* 0x0000005f06557227 */ /* 0x000fc800078e00ff */
[--C-:B------:R-:W-:Y:S01]  /*4540*/  @!P4 IMAD.IADD R87, R87, 0x1, -R8.reuse ;  /* 0x000000015757c824 */ /* 0x100fe200078e0a08 */
[----:B------:R-:W-:Y:S01]  /*4550*/  ISETP.GE.AND P4, PT, R249, RZ, PT ;  /* 0x000000fff900720c */ /* 0x000fe20003f86270 */
[--C-:B------:R-:W-:Y:S01]  /*4560*/  @!P2 IMAD.IADD R89, R89, 0x1, -R8.reuse ;  /* 0x000000015959a824 */ /* 0x100fe200078e0a08 */
[----:B------:R-:W-:Y:S01]  /*4570*/  ISETP.GE.AND P2, PT, R245, RZ, PT ;  /* 0x000000fff500720c */ /* 0x000fe20003f46270 */
[--C-:B------:R-:W-:Y:S01]  /*4580*/  @!P3 IMAD.IADD R84, R84, 0x1, -R8.reuse ;  /* 0x000000015454b824 */ /* 0x100fe200078e0a08 */
[C---:B------:R-:W-:Y:S01]  /*4590*/  ISETP.GT.U32.AND P3, PT, R8.reuse, R93, PT ;  /* 0x0000005d0800720c */ /* 0x040fe20003f64070 */
[----:B------:R-:W-:Y:S01]  /*45a0*/  @!P1 IMAD.IADD R91, R91, 0x1, -R8 ;  /* 0x000000015b5b9824 */ /* 0x000fe200078e0a08 */
[----:B------:R-:W-:Y:S01]  /*45b0*/  ISETP.GE.AND P1, PT, R39, RZ, PT ;  /* 0x000000ff2700720c */ /* 0x000fe20003f26270 */
[----:B------:R-:W-:Y:S01]  /*45c0*/  IMAD.MOV.U32 R39, RZ, RZ, R89 ;  /* 0x000000ffff277224 */ /* 0x000fe200078e0059 */
[----:B------:R-:W-:Y:S01]  /*45d0*/  ISETP.GT.U32.AND P6, PT, R8, R87, PT ;  /* 0x000000570800720c */ /* 0x000fe20003fc4070 */
[----:B------:R-:W-:-:S04]  /*45e0*/  IMAD.HI.U32 R89, R6, R97, RZ ;  /* 0x0000006106597227 */ /* 0x000fc800078e00ff */
[----:B------:R-:W-:Y:S02]  /*45f0*/  IMAD.MOV R85, RZ, RZ, -R85 ;  /* 0x000000ffff557224 */ /* 0x000fe400078e0a55 */
[----:B------:R-:W-:Y:S02]  /*4600*/  IMAD.MOV R94, RZ, RZ, -R89 ;  /* 0x000000ffff5e7224 */ /* 0x000fe400078e0a59 */
[----:B------:R-:W-:Y:S01]  /*4610*/  @!P0 IMAD.MOV R82, RZ, RZ, -R82 ;  /* 0x000000ffff528224 */ /* 0x000fe200078e0a52 */
[----:B------:R-:W-:Y:S01]  /*4620*/  ISETP.GE.AND P0, PT, R248, RZ, PT ;  /* 0x000000fff800720c */ /* 0x000fe20003f06270 */
[C---:B------:R-:W-:Y:S02]  /*4630*/  IMAD R89, R8.reuse, R85, R95 ;  /* 0x0000005508597224 */ /* 0x040fe400078e025f */
[----:B------:R-:W-:Y:S01]  /*4640*/  IMAD R95, R8, R94, R97 ;  /* 0x0000005e085f7224 */ /* 0x000fe200078e0261 */
[----:B------:R-:W-:Y:S01]  /*4650*/  IABS R97, R153 ;  /* 0x0000009900617213 */ /* 0x000fe20000000000 */
[----:B------:R-:W-:-:S02]  /*4660*/  @!P3 IMAD.IADD R93, R93, 0x1, -R8 ;  /* 0x000000015d5db824 */ /* 0x000fc400078e0a08 */
[----:B------:R-:W-:Y:S01]  /*4670*/  @!P6 IMAD.IADD R87, R87, 0x1, -R8 ;  /* 0x000000015757e824 */ /* 0x000fe200078e0a08 */
[C---:B------:R-:W-:Y:S01]  /*4680*/  ISETP.GT.U32.AND P6, PT, R8.reuse, R95, PT ;  /* 0x0000005f0800720c */ /* 0x040fe20003fc4070 */
[----:B------:R-:W-:Y:S01]  /*4690*/  @!P5 IMAD.MOV R39, RZ, RZ, -R39 ;  /* 0x000000ffff27d224 */ /* 0x000fe200078e0a27 */
[----:B------:R-:W-:Y:S01]  /*46a0*/  ISETP.GT.U32.AND P5, PT, R8, R84, PT ;  /* 0x000000540800720c */ /* 0x000fe20003fa4070 */
[----:B------:R-:W-:Y:S01]  /*46b0*/  IMAD.HI.U32 R92, R6, R99, RZ ;  /* 0x00000063065c7227 */ /* 0x000fe200078e00ff */
[----:B------:R-:W-:-:S03]  /*46c0*/  ISETP.GT.U32.AND P3, PT, R8, R93, PT ;  /* 0x0000005d0800720c */ /* 0x000fc60003f64070 */
[----:B------:R-:W-:Y:S02]  /*46d0*/  IMAD.MOV.U32 R85, RZ, RZ, R91 ;  /* 0x000000ffff557224 */ /* 0x000fe400078e005b */
[----:B------:R-:W-:Y:S02]  /*46e0*/  IMAD.MOV R92, RZ, RZ, -R92 ;  /* 0x000000ffff5c7224 */ /* 0x000fe400078e0a5c */
[----:B------:R-:W-:Y:S01]  /*46f0*/  @!P0 IMAD.MOV R85, RZ, RZ, -R85 ;  /* 0x000000ffff558224 */ /* 0x000fe200078e0a55 */
[----:B------:R-:W-:Y:S01]  /*4700*/  ISETP.GE.AND P0, PT, R3, RZ, PT ;  /* 0x000000ff0300720c */ /* 0x000fe20003f06270 */
[----:B------:R-:W-:Y:S01]  /*4710*/  IMAD.MOV.U32 R3, RZ, RZ, R87 ;  /* 0x000000ffff037224 */ /* 0x000fe200078e0057 */
[----:B------:R-:W-:Y:S01]  /*4720*/  IABS R87, R33 ;  /* 0x0000002100577213 */ /* 0x000fe20000000000 */
[----:B------:R-:W-:Y:S01]  /*4730*/  IMAD R91, R8, R92, R99 ;  /* 0x0000005c085b7224 */ /* 0x000fe200078e0263 */
[----:B------:R-:W-:Y:S01]  /*4740*/  IABS R99, R181 ;  /* 0x000000b500637213 */ /* 0x000fe20000000000 */
[----:B------:R-:W-:-:S02]  /*4750*/  @!P6 IMAD.IADD R95, R95, 0x1, -R8 ;  /* 0x000000015f5fe824 */ /* 0x000fc400078e0a08 */
[--C-:B------:R-:W-:Y:S01]  /*4760*/  @!P5 IMAD.IADD R84, R84, 0x1, -R8.reuse ;  /* 0x000000015454d824 */ /* 0x100fe200078e0a08 */
[----:B------:R-:W-:Y:S01]  /*4770*/  ISETP.GT.U32.AND P5, PT, R8, R89, PT ;  /* 0x000000590800720c */ /* 0x000fe20003fa4070 */
[----:B------:R-:W-:Y:S01]  /*4780*/  @!P1 IMAD.MOV R3, RZ, RZ, -R3 ;  /* 0x000000ffff039224 */ /* 0x000fe200078e0a03 */
[----:B------:R-:W-:Y:S01]  /*4790*/  ISETP.GE.AND P1, PT, R14, RZ, PT ;  /* 0x000000ff0e00720c */ /* 0x000fe20003f26270 */
[----:B------:R-:W-:Y:S01]  /*47a0*/  @!P3 IMAD.IADD R93, R93, 0x1, -R8 ;  /* 0x000000015d5db824 */ /* 0x000fe200078e0a08 */
[----:B------:R-:W-:Y:S01]  /*47b0*/  ISETP.GT.U32.AND P3, PT, R8, R91, PT ;  /* 0x0000005b0800720c */ /* 0x000fe20003f64070 */
[----:B------:R-:W-:Y:S01]  /*47c0*/  IMAD.HI.U32 R14, R6, R97, RZ ;  /* 0x00000061060e7227 */ /* 0x000fe200078e00ff */
[----:B------:R-:W-:-:S03]  /*47d0*/  ISETP.GT.U32.AND P6, PT, R8, R95, PT ;  /* 0x0000005f0800720c */ /* 0x000fc60003fc4070 */
[----:B------:R-:W-:Y:S01]  /*47e0*/  @!P2 IMAD.MOV R84, RZ, RZ, -R84 ;  /* 0x000000ffff54a224 */ /* 0x000fe200078e0a54 */
[----:B------:R-:W-:Y:S01]  /*47f0*/  ISETP.GE.AND P2, PT, R30, RZ, PT ;  /* 0x000000ff1e00720c */ /* 0x000fe20003f46270 */
[----:B------:R-:W-:Y:S02]  /*4800*/  IMAD.MOV R30, RZ, RZ, -R14 ;  /* 0x000000ffff1e7224 */ /* 0x000fe400078e0a0e */
[----:B------:R-:W-:-:S04]  /*4810*/  IMAD.HI.U32 R14, R6, R87, RZ ;  /* 0x00000057060e7227 */ /* 0x000fc800078e00ff */
[----:B------:R-:W-:Y:S02]  /*4820*/  IMAD.MOV R92, RZ, RZ, -R14 ;  /* 0x000000ffff5c7224 */ /* 0x000fe400078e0a0e */
[----:B------:R-:W-:-:S04]  /*4830*/  IMAD.HI.U32 R14, R6, R99, RZ ;  /* 0x00000063060e7227 */ /* 0x000fc800078e00ff */
[C---:B------:R-:W-:Y:S02]  /*4840*/  IMAD R97, R8.reuse, R30, R97 ;  /* 0x0000001e08617224 */ /* 0x040fe400078e0261 */
[----:B------:R-:W-:Y:S02]  /*4850*/  @!P3 IMAD.IADD R91, R91, 0x1, -R8 ;  /* 0x000000015b5bb824 */ /* 0x000fe400078e0a08 */
[----:B------:R-:W-:Y:S02]  /*4860*/  IMAD.MOV R14, RZ, RZ, -R14 ;  /* 0x000000ffff0e7224 */ /* 0x000fe400078e0a0e */
[----:B------:R-:W-:Y:S01]  /*4870*/  @!P6 IMAD.IADD R95, R95, 0x1, -R8 ;  /* 0x000000015f5fe824 */ /* 0x000fe200078e0a08 */
[C---:B------:R-:W-:Y:S01]  /*4880*/  ISETP.GT.U32.AND P6, PT, R8.reuse, R97, PT ;  /* 0x000000610800720c */ /* 0x040fe20003fc4070 */
[C---:B------:R-:W-:Y:S01]  /*4890*/  IMAD R99, R8.reuse, R14, R99 ;  /* 0x0000000e08637224 */ /* 0x040fe200078e0263 */
[----:B------:R-:W-:Y:S01]  /*48a0*/  ISETP.GT.U32.AND P3, PT, R8, R91, PT ;  /* 0x0000005b0800720c */ /* 0x000fe20003f64070 */
[----:B------:R-:W-:-:S04]  /*48b0*/  IMAD.HI.U32 R14, R6, R103, RZ ;  /* 0x00000067060e7227 */ /* 0x000fc800078e00ff */
[----:B------:R-:W-:-:S04]  /*48c0*/  IMAD.HI.U32 R30, R6, R101, RZ ;  /* 0x00000065061e7227 */ /* 0x000fc800078e00ff */
[----:B------:R-:W-:Y:S02]  /*48d0*/  IMAD.MOV R14, RZ, RZ, -R14 ;  /* 0x000000ffff0e7224 */ /* 0x000fe400078e0a0e */
[----:B------:R-:W-:Y:S02]  /*48e0*/  IMAD.MOV R30, RZ, RZ, -R30 ;  /* 0x000000ffff1e7224 */ /* 0x000fe400078e0a1e */
[C---:B------:R-:W-:Y:S02]  /*48f0*/  IMAD R92, R8.reuse, R92, R87 ;  /* 0x0000005c085c7224 */ /* 0x040fe400078e0257 */
[C---:B------:R-:W-:Y:S02]  /*4900*/  IMAD R103, R8.reuse, R14, R103 ;  /* 0x0000000e08677224 */ /* 0x040fe400078e0267 */
[----:B------:R-:W-:Y:S02]  /*4910*/  IMAD R101, R8, R30, R101 ;  /* 0x0000001e08657224 */ /* 0x000fe400078e0265 */
[----:B------:R-:W-:-:S04]  /*4920*/  IMAD.HI.U32 R14, R6, R105, RZ ;  /* 0x00000069060e7227 */ /* 0x000fc800078e00ff */
[----:B------:R-:W-:Y:S01]  /*4930*/  @!P6 IMAD.IADD R97, R97, 0x1, -R8 ;  /* 0x000000016161e824 */ /* 0x000fe200078e0a08 */
[----:B------:R-:W-:Y:S01]  /*4940*/  ISETP.GT.U32.AND P6, PT, R8, R99, PT ;  /* 0x000000630800720c */ /* 0x000fe20003fc4070 */
[----:B------:R-:W-:-:S04]  /*4950*/  IMAD.HI.U32 R30, R6, R107, RZ ;  /* 0x0000006b061e7227 */ /* 0x000fc800078e00ff */
[----:B------:R-:W-:-:S04]  /*4960*/  IMAD.HI.U32 R87, R6, R109, RZ ;  /* 0x0000006d06577227 */ /* 0x000fc800078e00ff */
[----:B------:R-:W-:Y:S01]  /*4970*/  @!P3 IMAD.IADD R91, R91, 0x1, -R8 ;  /* 0x000000015b5bb824 */ /* 0x000fe200078e0a08 */
[C---:B------:R-:W-:Y:S01]  /*4980*/  ISETP.GT.U32.AND P3, PT, R8.reuse, R92, PT ;  /* 0x0000005c0800720c */ /* 0x040fe20003f64070 */
[----:B------:R-:W-:Y:S02]  /*4990*/  IMAD.MOV R94, RZ, RZ, -R14 ;  /* 0x000000ffff5e7224 */ /* 0x000fe400078e0a0e */
[----:B------:R-:W-:Y:S02]  /*49a0*/  IMAD.MOV R30, RZ, RZ, -R30 ;  /* 0x000000ffff1e7224 */ /* 0x000fe400078e0a1e */
[----:B------:R-:W-:Y:S02]  /*49b0*/  IMAD.MOV R87, RZ, RZ, -R87 ;  /* 0x000000ffff577224 */ /* 0x000fe400078e0a57 */
[C---:B------:R-:W-:Y:S02]  /*49c0*/  IMAD R105, R8.reuse, R94, R105 ;  /* 0x0000005e08697224 */ /* 0x040fe400078e0269 */
[----:B------:R-:W-:-:S02]  /*49d0*/  IMAD R94, R8, R30, R107 ;  /* 0x0000001e085e7224 */ /* 0x000fc400078e026b */
[C---:B------:R-:W-:Y:S02]  /*49e0*/  IMAD R107, R8.reuse, R87, R109 ;  /* 0x00000057086b7224 */ /* 0x040fe400078e026d */
[----:B------:R-:W-:Y:S01]  /*49f0*/  IMAD.MOV.U32 R87, RZ, RZ, R93 ;  /* 0x000000ffff577224 */ /* 0x000fe200078e005d */
[----:B------:R-:W-:Y:S01]  /*4a00*/  IABS R93, R36 ;  /* 0x00000024005d7213 */ /* 0x000fe20000000000 */
[--C-:B------:R-:W-:Y:S01]  /*4a10*/  @!P6 IMAD.IADD R99, R99, 0x1, -R8.reuse ;  /* 0x000000016363e824 */ /* 0x100fe200078e0a08 */
[C---:B------:R-:W-:Y:S01]  /*4a20*/  ISETP.GT.U32.AND P6, PT, R8.reuse, R103, PT ;  /* 0x000000670800720c */ /* 0x040fe20003fc4070 */
[----:B------:R-:W-:Y:S01]  /*4a30*/  @!P4 IMAD.MOV R87, RZ, RZ, -R87 ;  /* 0x000000ffff57c224 */ /* 0x000fe200078e0a57 */
[----:B------:R-:W-:Y:S01]  /*4a40*/  ISETP.GT.U32.AND P4, PT, R8, R97, PT ;  /* 0x000000610800720c */ /* 0x000fe20003f84070 */
[--C-:B------:R-:W-:Y:S02]  /*4a50*/  @!P5 IMAD.IADD R89, R89, 0x1, -R8.reuse ;  /* 0x000000015959d824 */ /* 0x100fe400078e0a08 */
[----:B------:R-:W-:Y:S01]  /*4a60*/  @!P3 IMAD.IADD R92, R92, 0x1, -R8 ;  /* 0x000000015c5cb824 */ /* 0x000fe200078e0a08 */
[----:B------:R-:W-:Y:S01]  /*4a70*/  ISETP.GT.U32.AND P3, PT, R8, R101, PT ;  /* 0x000000650800720c */ /* 0x000fe20003f64070 */
[----:B------:R-:W-:Y:S01]  /*4a80*/  IMAD.HI.U32 R14, R6, R111, RZ ;  /* 0x0000006f060e7227 */ /* 0x000fe200078e00ff */
[----:B------:R-:W-:-:S03]  /*4a90*/  ISETP.GT.U32.AND P5, PT, R8, R89, PT ;  /* 0x000000590800720c */ /* 0x000fc60003fa4070 */
[----:B------:R-:W-:Y:S02]  /*4aa0*/  IMAD.MOV.U32 R30, RZ, RZ, R95 ;  /* 0x000000ffff1e7224 */ /* 0x000fe400078e005f */
[--C-:B------:R-:W-:Y:S02]  /*4ab0*/  @!P6 IMAD.IADD R103, R103, 0x1, -R8.reuse ;  /* 0x000000016767e824 */ /* 0x100fe400078e0a08 */
[----:B------:R-:W-:Y:S01]  /*4ac0*/  @!P4 IMAD.IADD R97, R97, 0x1, -R8 ;  /* 0x000000016161c824 */ /* 0x000fe200078e0a08 */
[C---:B------:R-:W-:Y:S01]  /*4ad0*/  ISETP.GT.U32.AND P4, PT, R8.reuse, R105, PT ;  /* 0x000000690800720c */ /* 0x040fe20003f84070 */
[----:B------:R-:W-:Y:S01]  /*4ae0*/  IMAD.MOV R109, RZ, RZ, -R14 ;  /* 0x000000ffff6d7224 */ /* 0x000fe200078e0a0e */
[----:B------:R-:W-:Y:S01]  /*4af0*/  ISETP.GT.U32.AND P6, PT, R8, R103, PT ;  /* 0x000000670800720c */ /* 0x000fe20003fc4070 */
[----:B------:R-:W-:Y:S01]  /*4b00*/  @!P3 IMAD.IADD R101, R101, 0x1, -R8 ;  /* 0x000000016565b824 */ /* 0x000fe200078e0a08 */
[----:B------:R-:W-:Y:S01]  /*4b10*/  ISETP.GE.AND P3, PT, R33, RZ, PT ;  /* 0x000000ff2100720c */ /* 0x000fe20003f66270 */
[----:B------:R-:W-:-:S02]  /*4b20*/  IMAD.MOV.U32 R14, RZ, RZ, R91 ;  /* 0x000000ffff0e7224 */ /* 0x000fc400078e005b */
[----:B------:R-:W-:Y:S01]  /*4b30*/  @!P2 IMAD.MOV R30, RZ, RZ, -R30 ;  /* 0x000000ffff1ea224 */ /* 0x000fe200078e0a1e */
[C---:B------:R-:W-:Y:S01]  /*4b40*/  ISETP.GT.U32.AND P2, PT, R8.reuse, R99, PT ;  /* 0x000000630800720c */ /* 0x040fe20003f44070 */
[----:B------:R-:W-:Y:S01]  /*4b50*/  @!P5 IMAD.IADD R89, R89, 0x1, -R8 ;  /* 0x000000015959d824 */ /* 0x000fe200078e0a08 */
[----:B------:R-:W-:Y:S01]  /*4b60*/  ISETP.GE.AND P5, PT, R153, RZ, PT ;  /* 0x000000ff9900720c */ /* 0x000fe20003fa6270 */
[----:B------:R-:W-:Y:S01]  /*4b70*/  @!P1 IMAD.MOV R14, RZ, RZ, -R14 ;  /* 0x000000ffff0e9224 */ /* 0x000fe200078e0a0e */
[----:B------:R-:W-:Y:S01]  /*4b80*/  ISETP.GT.U32.AND P1, PT, R8, R101, PT ;  /* 0x000000650800720c */ /* 0x000fe20003f24070 */
[----:B------:R-:W-:Y:S02]  /*4b90*/  IMAD.MOV.U32 R33, RZ, RZ, R89 ;  /* 0x000000ffff217224 */ /* 0x000fe400078e0059 */
[----:B------:R-:W-:-:S04]  /*4ba0*/  IMAD.HI.U32 R89, R6, R93, RZ ;  /* 0x0000005d06597227 */ /* 0x000fc800078e00ff */
[----:B------:R-:W-:Y:S01]  /*4bb0*/  IMAD R109, R8, R109, R111 ;  /* 0x0000006d086d7224 */ /* 0x000fe200078e026f */
[----:B------:R-:W-:Y:S01]  /*4bc0*/  IABS R111, R161 ;  /* 0x000000a1006f7213 */ /* 0x000fe20000000000 */
[--C-:B------:R-:W-:Y:S01]  /*4bd0*/  @!P4 IMAD.IADD R105, R105, 0x1, -R8.reuse ;  /* 0x000000016969c824 */ /* 0x100fe200078e0a08 */
[----:B------:R-:W-:Y:S01]  /*4be0*/  ISETP.GE.AND P4, PT, R24, RZ, PT ;  /* 0x000000ff1800720c */ /* 0x000fe20003f86270 */
[----:B------:R-:W-:Y:S01]  /*4bf0*/  IMAD.MOV R89, RZ, RZ, -R89 ;  /* 0x000000ffff597224 */ /* 0x000fe200078e0a59 */
[----:B------:R-:W-:Y:S01]  /*4c00*/  IABS R24, R173 ;  /* 0x000000ad00187213 */ /* 0x000fe20000000000 */
[--C-:B------:R-:W-:Y:S01]  /*4c10*/  @!P2 IMAD.IADD R99, R99, 0x1, -R8.reuse ;  /* 0x000000016363a824 */ /* 0x100fe200078e0a08 */
[C---:B------:R-:W-:Y:S01]  /*4c20*/  ISETP.GT.U32.AND P2, PT, R8.reuse, R107, PT ;  /* 0x0000006b0800720c */ /* 0x040fe20003f44070 */
[----:B------:R-:W-:Y:S01]  /*4c30*/  @!P6 IMAD.IADD R103, R103, 0x1, -R8 ;  /* 0x000000016767e824 */ /* 0x000fe200078e0a08 */
[C---:B------:R-:W-:Y:S01]  /*4c40*/  ISETP.GT.U32.AND P6, PT, R8.reuse, R109, PT ;  /* 0x0000006d0800720c */ /* 0x040fe20003fc4070 */
[----:B------:R-:W-:-:S02]  /*4c50*/  IMAD R96, R8, R89, R93 ;  /* 0x0000005908607224 */ /* 0x000fc400078e025d */
[----:B------:R-:W-:Y:S01]  /*4c60*/  @!P1 IMAD.IADD R101, R101, 0x1, -R8 ;  /* 0x0000000165659824 */ /* 0x000fe200078e0a08 */
[----:B------:R-:W-:Y:S01]  /*4c70*/  ISETP.GE.AND P1, PT, R181, RZ, PT ;  /* 0x000000ffb500720c */ /* 0x000fe20003f26270 */
[----:B------:R-:W-:Y:S02]  /*4c80*/  IMAD.MOV.U32 R93, RZ, RZ, R97 ;  /* 0x000000ffff5d7224 */ /* 0x000fe400078e0061 */
[----:B------:R-:W-:-:S04]  /*4c90*/  IMAD.HI.U32 R91, R6, R111, RZ ;  /* 0x0000006f065b7227 */ /* 0x000fc800078e00ff */
[----:B------:R-:W-:Y:S01]  /*4ca0*/  @!P5 IMAD.MOV R93, RZ, RZ, -R93 ;  /* 0x000000ffff5dd224 */ /* 0x000fe200078e0a5d */
[C---:B------:R-:W-:Y:S01]  /*4cb0*/  ISETP.GT.U32.AND P5, PT, R8.reuse, R105, PT ;  /* 0x000000690800720c */ /* 0x040fe20003fa4070 */
[----:B------:R-:W-:Y:S01]  /*4cc0*/  IMAD.MOV.U32 R89, RZ, RZ, R101 ;  /* 0x000000ffff597224 */ /* 0x000fe200078e0065 */
[----:B------:R-:W-:Y:S01]  /*4cd0*/  IABS R101, R204 ;  /* 0x000000cc00657213 */ /* 0x000fe20000000000 */
[----:B------:R-:W-:Y:S01]  /*4ce0*/  @!P0 IMAD.MOV R33, RZ, RZ, -R33 ;  /* 0x000000ffff218224 */ /* 0x000fe200078e0a21 */
[C---:B------:R-:W-:Y:S01]  /*4cf0*/  ISETP.GT.U32.AND P0, PT, R8.reuse, R92, PT ;  /* 0x0000005c0800720c */ /* 0x040fe20003f04070 */
[----:B------:R-:W-:Y:S02]  /*4d00*/  IMAD.MOV R91, RZ, RZ, -R91 ;  /* 0x000000ffff5b7224 */ /* 0x000fe400078e0a5b */
[----:B------:R-:W-:Y:S01]  /*4d10*/  @!P4 IMAD.MOV R89, RZ, RZ, -R89 ;  /* 0x000000ffff59c224 */ /* 0x000fe200078e0a59 */
[----:B------:R-:W-:Y:S01]  /*4d20*/  ISETP.GT.U32.AND P4, PT, R8, R96, PT ;  /* 0x000000600800720c */ /* 0x000fe20003f84070 */
[----:B------:R-:W-:-:S02]  /*4d30*/  IMAD.MOV.U32 R97, RZ, RZ, R24 ;  /* 0x000000ffff617224 */ /* 0x000fc400078e0018 */
[----:B------:R-:W-:Y:S02]  /*4d40*/  IMAD R111, R8, R91, R111 ;  /* 0x0000005b086f7224 */ /* 0x000fe400078e026f */
[--C-:B------:R-:W-:Y:S01]  /*4d50*/  @!P2 IMAD.IADD R107, R107, 0x1, -R8.reuse ;  /* 0x000000016b6ba824 */ /* 0x100fe200078e0a08 */
[----:B------:R-:W-:Y:S01]  /*4d60*/  ISETP.GE.AND P2, PT, R169, RZ, PT ;  /* 0x000000ffa900720c */ /* 0x000fe20003f46270 */
[----:B------:R-:W-:Y:S02]  /*4d70*/  @!P6 IMAD.IADD R109, R109, 0x1, -R8 ;  /* 0x000000016d6de824 */ /* 0x000fe400078e0a08 */
[----:B------:R-:W-:Y:S01]  /*4d80*/  IMAD.MOV.U32 R91, RZ, RZ, R99 ;  /* 0x000000ffff5b7224 */ /* 0x000fe200078e0063 */
[----:B------:R-:W-:Y:S01]  /*4d90*/  IABS R99, R237 ;  /* 0x000000ed00637213 */ /* 0x000fe20000000000 */
[----:B------:R-:W-:Y:S01]  /*4da0*/  IMAD.HI.U32 R95, R6, R97, RZ ;  /* 0x00000061065f7227 */ /* 0x000fe200078e00ff */
[----:B------:R-:W-:-:S03]  /*4db0*/  ISETP.GT.U32.AND P6, PT, R8, R107, PT ;  /* 0x0000006b0800720c */ /* 0x000fc60003fc4070 */
[----:B------:R-:W-:Y:S01]  /*4dc0*/  @!P1 IMAD.MOV R91, RZ, RZ, -R91 ;  /* 0x000000ffff5b9224 */ /* 0x000fe200078e0a5b */
[C---:B------:R-:W-:Y:S01]  /*4dd0*/  ISETP.GT.U32.AND P1, PT, R8.reuse, R109, PT ;  /* 0x0000006d0800720c */ /* 0x040fe20003f24070 */
[----:B------:R-:W-:Y:S02]  /*4de0*/  IMAD.MOV R95, RZ, RZ, -R95 ;  /* 0x000000ffff5f7224 */ /* 0x000fe400078e0a5f */
[--C-:B------:R-:W-:Y:S01]  /*4df0*/  @!P5 IMAD.IADD R105, R105, 0x1, -R8.reuse ;  /* 0x000000016969d824 */ /* 0x100fe200078e0a08 */
[----:B------:R-:W-:Y:S01]  /*4e00*/  ISETP.GT.U32.AND P5, PT, R8, R111, PT ;  /* 0x0000006f0800720c */ /* 0x000fe20003fa4070 */
[--C-:B------:R-:W-:Y:S01]  /*4e10*/  @!P0 IMAD.IADD R92, R92, 0x1, -R8.reuse ;  /* 0x000000015c5c8824 */ /* 0x100fe200078e0a08 */
[C---:B------:R-:W-:Y:S01]  /*4e20*/  ISETP.GT.U32.AND P0, PT, R8.reuse, R94, PT ;  /* 0x0000005e0800720c */ /* 0x040fe20003f04070 */
[----:B------:R-:W-:Y:S02]  /*4e30*/  IMAD R100, R8, R95, R97 ;  /* 0x0000005f08647224 */ /* 0x000fe400078e0261 */
[--C-:B------:R-:W-:Y:S01]  /*4e40*/  @!P4 IMAD.IADD R96, R96, 0x1, -R8.reuse ;  /* 0x000000016060c824 */ /* 0x100fe200078e0a08 */
[----:B------:R-:W-:Y:S01]  /*4e50*/  ISETP.GE.AND P4, PT, R161, RZ, PT ;  /* 0x000000ffa100720c */ /* 0x000fe20003f86270 */
[----:B------:R-:W-:Y:S01]  /*4e60*/  IMAD.MOV.U32 R95, RZ, RZ, R105 ;  /* 0x000000ffff5f7224 */ /* 0x000fe200078e0069 */
[----:B------:R-:W-:Y:S01]  /*4e70*/  IABS R105, R177 ;  /* 0x000000b100697213 */ /* 0x000fe20000000000 */
[----:B------:R-:W-:Y:S01]  /*4e80*/  @!P1 IMAD.IADD R109, R109, 0x1, -R8 ;  /* 0x000000016d6d9824 */ /* 0x000fe200078e0a08 */
[----:B------:R-:W-:Y:S01]  /*4e90*/  ISETP.GE.AND P1, PT, R36, RZ, PT ;  /* 0x000000ff2400720c */ /* 0x000fe20003f26270 */
[----:B------:R-:W-:Y:S01]  /*4ea0*/  @!P2 IMAD.MOV R95, RZ, RZ, -R95 ;  /* 0x000000ffff5fa224 */ /* 0x000fe200078e0a5f */
[----:B------:R-:W-:Y:S01]  /*4eb0*/  ISETP.GT.U32.AND P2, PT, R8, R96, PT ;  /* 0x000000600800720c */ /* 0x000fe20003f44070 */
[----:B------:R-:W-:-:S04]  /*4ec0*/  IMAD.HI.U32 R97, R6, R99, RZ ;  /* 0x0000006306617227 */ /* 0x000fc800078e00ff */
[----:B------:R-:W-:Y:S01]  /*4ed0*/  @!P0 IMAD.IADD R94, R94, 0x1, -R8 ;  /* 0x000000015e5e8824 */ /* 0x000fe200078e0a08 */
[----:B------:R-:W-:Y:S01]  /*4ee0*/  ISETP.GE.AND P0, PT, R186, RZ, PT ;  /* 0x000000ffba00720c */ /* 0x000fe20003f06270 */
[----:B------:R-:W-:Y:S02]  /*4ef0*/  IMAD.MOV R97, RZ, RZ, -R97 ;  /* 0x000000ffff617224 */ /* 0x000fe400078e0a61 */
[----:B------:R-:W-:Y:S01]  /*4f00*/  @!P3 IMAD.MOV R92, RZ, RZ, -R92 ;  /* 0x000000ffff5cb224 */ /* 0x000fe200078e0a5c */
[C---:B------:R-:W-:Y:S01]  /*4f10*/  ISETP.GT.U32.AND P3, PT, R8.reuse, R94, PT ;  /* 0x0000005e0800720c */ /* 0x040fe20003f64070 */
[----:B------:R-:W-:Y:S02]  /*4f20*/  IMAD R99, R8, R97, R99 ;  /* 0x0000006108637224 */ /* 0x000fe400078e0263 */
[--C-:B------:R-:W-:Y:S01]  /*4f30*/  @!P2 IMAD.IADD R96, R96, 0x1, -R8.reuse ;  /* 0x000000016060a824 */ /* 0x100fe200078e0a08 */
[----:B------:R-:W-:Y:S01]  /*4f40*/  ISETP.GE.AND P2, PT, R204, RZ, PT ;  /* 0x000000ffcc00720c */ /* 0x000fe20003f46270 */
[----:B------:R-:W-:Y:S01]  /*4f50*/  IMAD.MOV.U32 R24, RZ, RZ, R103 ;  /* 0x000000ffff187224 */ /* 0x000fe200078e0067 */
[----:B------:R-:W-:Y:S01]  /*4f60*/  CS2R R204, SRZ ;  /* 0x0000000000cc7805 */ /* 0x000fe2000001ff00 */
[----:B------:R-:W-:Y:S01]  /*4f70*/  @!P5 IMAD.IADD R111, R111, 0x1, -R8 ;  /* 0x000000016f6fd824 */ /* 0x000fe200078e0a08 */
[C---:B------:R-:W-:Y:S01]  /*4f80*/  ISETP.GT.U32.AND P5, PT, R8.reuse, R100, PT ;  /* 0x000000640800720c */ /* 0x040fe20003fa4070 */
[----:B------:R-:W-:Y:S01]  /*4f90*/  @!P1 IMAD.MOV R96, RZ, RZ, -R96 ;  /* 0x000000ffff609224 */ /* 0x000fe200078e0a60 */
[----:B------:R-:W-:Y:S01]  /*4fa0*/  ISETP.GT.U32.AND P1, PT, R8, R99, PT ;  /* 0x000000630800720c */ /* 0x000fe20003f24070 */
[----:B------:R-:W-:Y:S01]  /*4fb0*/  @!P0 IMAD.MOV R24, RZ, RZ, -R24 ;  /* 0x000000ffff188224 */ /* 0x000fe200078e0a18 */
[----:B------:R-:W-:Y:S01]  /*4fc0*/  ISETP.GE.AND P0, PT, R157, RZ, PT ;  /* 0x000000ff9d00720c */ /* 0x000fe20003f06270 */
[----:B------:R-:W-:Y:S01]  /*4fd0*/  @!P3 IMAD.IADD R94, R94, 0x1, -R8 ;  /* 0x000000015e5eb824 */ /* 0x000fe200078e0a08 */
[----:B------:R-:W-:Y:S01]  /*4fe0*/  ISETP.GE.AND P3, PT, R90, RZ, PT ;  /* 0x000000ff5a00720c */ /* 0x000fe20003f66270 */
[----:B------:R-:W-:-:S04]  /*4ff0*/  IMAD.HI.U32 R98, R6, R101, RZ ;  /* 0x0000006506627227 */ /* 0x000fc800078e00ff */
[--C-:B------:R-:W-:Y:S01]  /*5000*/  @!P6 IMAD.IADD R107, R107, 0x1, -R8.reuse ;  /* 0x000000016b6be824 */ /* 0x100fe200078e0a08 */
[----:B------:R-:W-:Y:S01]  /*5010*/  ISETP.GE.AND P6, PT, R228, RZ, PT ;  /* 0x000000ffe400720c */ /* 0x000fe20003fc6270 */
[----:B------:R-:W-:Y:S02]  /*5020*/  @!P5 IMAD.IADD R100, R100, 0x1, -R8 ;  /* 0x000000016464d824 */ /* 0x000fe400078e0a08 */
[----:B------:R-:W-:Y:S02]  /*5030*/  IMAD.MOV R98, RZ, RZ, -R98 ;  /* 0x000000ffff627224 */ /* 0x000fe400078e0a62 */
[----:B------:R-:W-:Y:S01]  /*5040*/  @!P1 IMAD.IADD R99, R99, 0x1, -R8 ;  /* 0x0000000163639824 */ /* 0x000fe200078e0a08 */
[C---:B------:R-:W-:Y:S01]  /*5050*/  ISETP.GT.U32.AND P5, PT, R8.reuse, R100, PT ;  /* 0x000000640800720c */ /* 0x040fe20003fa4070 */
[----:B------:R-:W-:Y:S01]  /*5060*/  @!P0 IMAD.MOV R94, RZ, RZ, -R94 ;  /* 0x000000ffff5e8224 */ /* 0x000fe200078e0a5e */
[C---:B------:R-:W-:Y:S01]  /*5070*/  ISETP.GT.U32.AND P0, PT, R8.reuse, R111, PT ;  /* 0x0000006f0800720c */ /* 0x040fe20003f04070 */
[----:B------:R-:W-:Y:S01]  /*5080*/  IMAD.MOV.U32 R90, RZ, RZ, R107 ;  /* 0x000000ffff5a7224 */ /* 0x000fe200078e006b */
[----:B------:R-:W-:Y:S01]  /*5090*/  IABS R107, R190 ;  /* 0x000000be006b7213 */ /* 0x000fe20000000000 */
[C---:B------:R-:W-:Y:S01]  /*50a0*/  IMAD R101, R8.reuse, R98, R101 ;  /* 0x0000006208657224 */ /* 0x040fe200078e0265 */
[----:B------:R-:W-:Y:S01]  /*50b0*/  ISETP.GT.U32.AND P1, PT, R8, R99, PT ;  /* 0x000000630800720c */ /* 0x000fe20003f24070 */
[----:B------:R-:W-:-:S04]  /*50c0*/  IMAD.HI.U32 R98, R6, R105, RZ ;  /* 0x0000006906627227 */ /* 0x000fc800078e00ff */
[----:B------:R-:W-:Y:S01]  /*50d0*/  @!P3 IMAD.MOV R90, RZ, RZ, -R90 ;  /* 0x000000ffff5ab224 */ /* 0x000fe200078e0a5a */
[----:B------:R-:W-:Y:S01]  /*50e0*/  ISETP.GE.AND P3, PT, R173, RZ, PT ;  /* 0x000000ffad00720c */ /* 0x000fe20003f66270 */
[----:B------:R-:W-:Y:S02]  /*50f0*/  IMAD.MOV R103, RZ, RZ, -R98 ;  /* 0x000000ffff677224 */ /* 0x000fe400078e0a62 */
[----:B------:R-:W-:-:S04]  /*5100*/  IMAD.HI.U32 R98, R6, R107, RZ ;  /* 0x0000006b06627227 */ /* 0x000fc800078e00ff */
[----:B------:R-:W-:Y:S02]  /*5110*/  IMAD R105, R8, R103, R105 ;  /* 0x0000006708697224 */ /* 0x000fe400078e0269 */
[----:B------:R-:W-:Y:S02]  /*5120*/  IMAD.MOV R104, RZ, RZ, -R98 ;  /* 0x000000ffff687224 */ /* 0x000fe400078e0a62 */
[----:B------:R-:W-:Y:S01]  /*5130*/  IMAD.MOV.U32 R36, RZ, RZ, R109 ;  /* 0x000000ffff247224 */ /* 0x000fe200078e006d */
[----:B------:R-:W-:Y:S01]  /*5140*/  IABS R109, R235 ;  /* 0x000000eb006d7213 */ /* 0x000fe20000000000 */
[--C-:B------:R-:W-:Y:S01]  /*5150*/  @!P0 IMAD.IADD R111, R111, 0x1, -R8.reuse ;  /* 0x000000016f6f8824 */ /* 0x100fe200078e0a08 */
[----:B------:R-:W-:Y:S01]  /*5160*/  ISETP.GE.AND P0, PT, R177, RZ, PT ;  /* 0x000000ffb100720c */ /* 0x000fe20003f06270 */
[----:B------:R-:W-:Y:S01]  /*5170*/  @!P5 IMAD.IADD R100, R100, 0x1, -R8 ;  /* 0x000000016464d824 */ /* 0x000fe200078e0a08 */
[C---:B------:R-:W-:Y:S01]  /*5180*/  ISETP.GT.U32.AND P5, PT, R8.reuse, R101, PT ;  /* 0x000000650800720c */ /* 0x040fe20003fa4070 */
[----:B------:R-:W-:-:S02]  /*5190*/  IMAD R104, R8, R104, R107 ;  /* 0x0000006808687224 */ /* 0x000fc400078e026b */
[----:B------:R-:W-:Y:S01]  /*51a0*/  @!P1 IMAD.IADD R99, R99, 0x1, -R8 ;  /* 0x0000000163639824 */ /* 0x000fe200078e0a08 */
[----:B------:R-:W-:Y:S01]  /*51b0*/  ISETP.GT.U32.AND P1, PT, R8, R105, PT ;  /* 0x000000690800720c */ /* 0x000fe20003f24070 */
[----:B------:R-:W-:Y:S01]  /*51c0*/  @!P6 IMAD.MOV R36, RZ, RZ, -R36 ;  /* 0x000000ffff24e224 */ /* 0x000fe200078e0a24 */
[----:B------:R-:W-:Y:S01]  /*51d0*/  ISETP.GE.AND P6, PT, R237, RZ, PT ;  /* 0x000000ffed00720c */ /* 0x000fe20003fc6270 */
[----:B------:R-:W-:Y:S01]  /*51e0*/  IMAD.MOV.U32 R97, RZ, RZ, R111 ;  /* 0x000000ffff617224 */ /* 0x000fe200078e006f */
[----:B------:R-:W-:Y:S01]  /*51f0*/  IABS R111, R224 ;  /* 0x000000e0006f7213 */ /* 0x000fe20000000000 */
[----:B------:R-:W-:-:S04]  /*5200*/  IMAD.HI.U32 R102, R6, R109, RZ ;  /* 0x0000006d06667227 */ /* 0x000fc800078e00ff */
[----:B------:R-:W-:Y:S01]  /*5210*/  @!P3 IMAD.MOV R100, RZ, RZ, -R100 ;  /* 0x000000ffff64b224 */ /* 0x000fe200078e0a64 */
[----:B------:R-:W-:Y:S01]  /*5220*/  ISETP.GT.U32.AND P3, PT, R8, R104, PT ;  /* 0x000000680800720c */ /* 0x000fe20003f64070 */
[----:B------:R-:W-:Y:S02]  /*5230*/  IMAD.MOV R102, RZ, RZ, -R102 ;  /* 0x000000ffff667224 */ /* 0x000fe400078e0a66 */
[----:B------:R-:W-:-:S04]  /*5240*/  IMAD.HI.U32 R98, R6, R111, RZ ;  /* 0x0000006f06627227 */ /* 0x000fc800078e00ff */
[C---:B------:R-:W-:Y:S01]  /*5250*/  IMAD R103, R8.reuse, R102, R109 ;  /* 0x0000006608677224 */ /* 0x040fe200078e026d */
[----:B------:R-:W-:Y:S01]  /*5260*/  IABS R109, R226 ;  /* 0x000000e2006d7213 */ /* 0x000fe20000000000 */
[----:B------:R-:W-:Y:S02]  /*5270*/  IMAD.MOV R102, RZ, RZ, -R98 ;  /* 0x000000ffff667224 */ /* 0x000fe400078e0a62 */
[----:B------:R-:W-:Y:S02]  /*5280*/  @!P1 IMAD.IADD R105, R105, 0x1, -R8 ;  /* 0x0000000169699824 */ /* 0x000fe400078e0a08 */
[----:B------:R-:W-:Y:S02]  /*5290*/  IMAD.MOV.U32 R107, RZ, RZ, R106 ;  /* 0x000000ffff6b7224 */ /* 0x000fe400078e006a */
[C---:B------:R-:W-:Y:S01]  /*52a0*/  IMAD R102, R8.reuse, R102, R111 ;  /* 0x0000006608667224 */ /* 0x040fe200078e026f */
[----:B------:R-:W-:Y:S01]  /*52b0*/  IABS R111, R15 ;  /* 0x0000000f006f7213 */ /* 0x000fe20000000000 */
[----:B------:R-:W-:Y:S01]  /*52c0*/  @!P6 IMAD.MOV R99, RZ, RZ, -R99 ;  /* 0x000000ffff63e224 */ /* 0x000fe200078e0a63 */
[----:B------:R-:W-:Y:S01]  /*52d0*/  ISETP.GT.U32.AND P6, PT, R8, R103, PT ;  /* 0x000000670800720c */ /* 0x000fe20003fc4070 */
[----:B------:R-:W-:Y:S01]  /*52e0*/  @!P3 IMAD.IADD R104, R104, 0x1, -R8 ;  /* 0x000000016868b824 */ /* 0x000fe200078e0a08 */
[----:B------:R-:W-:Y:S01]  /*52f0*/  ISETP.GT.U32.AND P3, PT, R8, R105, PT ;  /* 0x000000690800720c */ /* 0x000fe20003f64070 */
[----:B------:R-:W-:Y:S01]  /*5300*/  IMAD.HI.U32 R98, R6, R107, RZ ;  /* 0x0000006b06627227 */ /* 0x000fe200078e00ff */
[----:B------:R-:W-:-:S03]  /*5310*/  ISETP.GT.U32.AND P1, PT, R8, R102, PT ;  /* 0x000000660800720c */ /* 0x000fc60003f24070 */
[----:B------:R-:W-:Y:S02]  /*5320*/  IMAD.MOV R98, RZ, RZ, -R98 ;  /* 0x000000ffff627224 */ /* 0x000fe400078e0a62 */
[--C-:B------:R-:W-:Y:S02]  /*5330*/  @!P5 IMAD.IADD R101, R101, 0x1, -R8.reuse ;  /* 0x000000016565d824 */ /* 0x100fe400078e0a08 */
[C---:B------:R-:W-:Y:S02]  /*5340*/  IMAD R107, R8.reuse, R98, R107 ;  /* 0x00000062086b7224 */ /* 0x040fe400078e026b */
[--C-:B------:R-:W-:Y:S01]  /*5350*/  @!P6 IMAD.IADD R103, R103, 0x1, -R8.reuse ;  /* 0x000000016767e824 */ /* 0x100fe200078e0a08 */
[C---:B------:R-:W-:Y:S01]  /*5360*/  ISETP.GT.U32.AND P5, PT, R8.reuse, R101, PT ;  /* 0x000000650800720c */ /* 0x040fe20003fa4070 */
[--C-:B------:R-:W-:Y:S01]  /*5370*/  @!P3 IMAD.IADD R105, R105, 0x1, -R8.reuse ;  /* 0x000000016969b824 */ /* 0x100fe200078e0a08 */
[----:B------:R-:W-:Y:S01]  /*5380*/  ISETP.GT.U32.AND P3, PT, R8, R107, PT ;  /* 0x0000006b0800720c */ /* 0x000fe20003f64070 */
[----:B------:R-:W-:Y:S01]  /*5390*/  @!P1 IMAD.IADD R102, R102, 0x1, -R8 ;  /* 0x0000000166669824 */ /* 0x000fe200078e0a08 */
[----:B------:R-:W-:Y:S01]  /*53a0*/  ISETP.GT.U32.AND P1, PT, R8, R103, PT ;  /* 0x000000670800720c */ /* 0x000fe20003f24070 */
[----:B------:R-:W-:Y:S01]  /*53b0*/  IMAD.HI.U32 R98, R6, R109, RZ ;  /* 0x0000006d06627227 */ /* 0x000fe200078e00ff */
[----:B------:R-:W-:-:S03]  /*53c0*/  ISETP.GT.U32.AND P6, PT, R8, R104, PT ;  /* 0x000000680800720c */ /* 0x000fc60003fc4070 */
[----:B------:R-:W-:Y:S02]  /*53d0*/  IMAD.MOV R98, RZ, RZ, -R98 ;  /* 0x000000ffff627224 */ /* 0x000fe400078e0a62 */
[----:B------:R-:W-:Y:S02]  /*53e0*/  @!P0 IMAD.MOV R105, RZ, RZ, -R105 ;  /* 0x000000ffff698224 */ /* 0x000fe400078e0a69 */
[----:B------:R-:W-:Y:S02]  /*53f0*/  IMAD R106, R8, R98, R109 ;  /* 0x00000062086a7224 */ /* 0x000fe400078e026d */
[--C-:B------:R-:W-:Y:S01]  /*5400*/  @!P5 IMAD.IADD R101, R101, 0x1, -R8.reuse ;  /* 0x000000016565d824 */ /* 0x100fe200078e0a08 */
[----:B------:R-:W-:Y:S01]  /*5410*/  ISETP.GE.AND P5, PT, R235, RZ, PT ;  /* 0x000000ffeb00720c */ /* 0x000fe20003fa6270 */
[--C-:B------:R-:W-:Y:S01]  /*5420*/  @!P3 IMAD.IADD R107, R107, 0x1, -R8.reuse ;  /* 0x000000016b6bb824 */ /* 0x100fe200078e0a08 */
[----:B------:R-:W-:Y:S01]  /*5430*/  ISETP.GE.AND P3, PT, R226, RZ, PT ;  /* 0x000000ffe200720c */ /* 0x000fe20003f66270 */
[----:B------:R-:W-:Y:S01]  /*5440*/  @!P1 IMAD.IADD R103, R103, 0x1, -R8 ;  /* 0x0000000167679824 */ /* 0x000fe200078e0a08 */
[C---:B------:R-:W-:Y:S01]  /*5450*/  ISETP.GT.U32.AND P1, PT, R8.reuse, R106, PT ;  /* 0x0000006a0800720c */ /* 0x040fe20003f24070 */
[----:B------:R-:W-:Y:S01]  /*5460*/  @!P2 IMAD.MOV R101, RZ, RZ, -R101 ;  /* 0x000000ffff65a224 */ /* 0x000fe200078e0a65 */
[----:B------:R-:W-:Y:S01]  /*5470*/  ISETP.GT.U32.AND P2, PT, R8, R102, PT ;  /* 0x000000660800720c */ /* 0x000fe20003f44070 */
[----:B------:R-:W-:Y:S01]  /*5480*/  IMAD.HI.U32 R98, R6, R111, RZ ;  /* 0x0000006f06627227 */ /* 0x000fe200078e00ff */
[----:B------:R-:W-:-:S03]  /*5490*/  ISETP.GT.U32.AND P0, PT, R8, R107, PT ;  /* 0x0000006b0800720c */ /* 0x000fc60003f04070 */
[----:B------:R-:W-:-:S04]  /*54a0*/  IMAD.HI.U32 R109, R6, R115, RZ ;  /* 0x00000073066d7227 */ /* 0x000fc800078e00ff */
[----:B------:R-:W-:Y:S01]  /*54b0*/  @!P6 IMAD.IADD R104, R104, 0x1, -R8 ;  /* 0x000000016868e824 */ /* 0x000fe200078e0a08 */
[----:B------:R-:W-:Y:S01]  /*54c0*/  ISETP.GE.AND P6, PT, R224, RZ, PT ;  /* 0x000000ffe000720c */ /* 0x000fe20003fc6270 */
[----:B------:R-:W-:Y:S02]  /*54d0*/  IMAD.MOV R98, RZ, RZ, -R98 ;  /* 0x000000ffff627224 */ /* 0x000fe400078e0a62 */
[----:B------:R-:W-:Y:S02]  /*54e0*/  IMAD.MOV R110, RZ, RZ, -R109 ;  /* 0x000000ffff6e7224 */ /* 0x000fe400078e0a6d */
[----:B------:R-:W-:Y:S01]  /*54f0*/  @!P4 IMAD.MOV R97, RZ, RZ, -R97 ;  /* 0x000000ffff61c224 */ /* 0x000fe200078e0a61 */
[----:B------:R-:W-:Y:S01]  /*5500*/  ISETP.GE.AND P4, PT, R190, RZ, PT ;  /* 0x000000ffbe00720c */ /* 0x000fe20003f86270 */
[C---:B------:R-:W-:Y:S02]  /*5510*/  IMAD R109, R8.reuse, R98, R111 ;  /* 0x00000062086d7224 */ /* 0x040fe400078e026f */
[----:B------:R-:W-:Y:S01]  /*5520*/  IMAD R111, R8, R110, R115 ;  /* 0x0000006e086f7224 */ /* 0x000fe200078e0273 */
[----:B------:R-:W-:Y:S01]  /*5530*/  IABS R115, R250 ;  /* 0x000000fa00737213 */ /* 0x000fe20000000000 */
[--C-:B------:R-:W-:Y:S01]  /*5540*/  @!P1 IMAD.IADD R106, R106, 0x1, -R8.reuse ;  /* 0x000000016a6a9824 */ /* 0x100fe200078e0a08 */
[----:B------:R-:W-:Y:S01]  /*5550*/  ISETP.GT.U32.AND P1, PT, R8, R109, PT ;  /* 0x0000006d0800720c */ /* 0x000fe20003f24070 */
[--C-:B------:R-:W-:Y:S01]  /*5560*/  @!P2 IMAD.IADD R102, R102, 0x1, -R8.reuse ;  /* 0x000000016666a824 */ /* 0x100fe200078e0a08 */
[----:B------:R-:W-:Y:S01]  /*5570*/  ISETP.GE.AND P2, PT, R193, RZ, PT ;  /* 0x000000ffc100720c */ /* 0x000fe20003f46270 */
[----:B------:R-:W-:Y:S01]  /*5580*/  @!P5 IMAD.MOV R103, RZ, RZ, -R103 ;  /* 0x000000ffff67d224 */ /* 0x000fe200078e0a67 */
[C---:B------:R-:W-:Y:S01]  /*5590*/  ISETP.GT.U32.AND P5, PT, R8.reuse, R108, PT ;  /* 0x0000006c0800720c */ /* 0x040fe20003fa4070 */
[----:B------:R-:W-:Y:S01]  /*55a0*/  @!P0 IMAD.IADD R107, R107, 0x1, -R8 ;  /* 0x000000016b6b8824 */ /* 0x000fe200078e0a08 */
[----:B------:R-:W-:Y:S01]  /*55b0*/  ISETP.GT.U32.AND P0, PT, R8, R111, PT ;  /* 0x0000006f0800720c */ /* 0x000fe20003f04070 */
[----:B------:R-:W-:-:S04]  /*55c0*/  IMAD.HI.U32 R98, R6, R113, RZ ;  /* 0x0000007106627227 */ /* 0x000fc800078e00ff */
[----:B------:R-:W-:Y:S01]  /*55d0*/  @!P6 IMAD.MOV R102, RZ, RZ, -R102 ;  /* 0x000000ffff66e224 */ /* 0x000fe200078e0a66 */
[----:B------:R-:W-:Y:S01]  /*55e0*/  ISETP.GE.AND P6, PT, R15, RZ, PT ;  /* 0x000000ff0f00720c */ /* 0x000fe20003fc6270 */
[----:B------:R-:W-:Y:S02]  /*55f0*/  IMAD.MOV R98, RZ, RZ, -R98 ;  /* 0x000000ffff627224 */ /* 0x000fe400078e0a62 */
[----:B------:R-:W-:-:S04]  /*5600*/  IMAD.HI.U32 R15, R6, R115, RZ ;  /* 0x00000073060f7227 */ /* 0x000fc800078e00ff */
[----:B------:R-:W-:Y:S01]  /*5610*/  @!P4 IMAD.MOV R104, RZ, RZ, -R104 ;  /* 0x000000ffff68c224 */ /* 0x000fe200078e0a68 */
[C---:B------:R-:W-:Y:S01]  /*5620*/  ISETP.GT.U32.AND P4, PT, R8.reuse, R106, PT ;  /* 0x0000006a0800720c */ /* 0x040fe20003f84070 */
[----:B------:R-:W-:Y:S02]  /*5630*/  IMAD R110, R8, R98, R113 ;  /* 0x00000062086e7224 */ /* 0x000fe400078e0271 */
[----:B------:R-:W-:Y:S02]  /*5640*/  IMAD.MOV R113, RZ, RZ, -R15 ;  /* 0x000000ffff717224 */ /* 0x000fe400078e0a0f */
[----:B------:R-:W-:Y:S01]  /*5650*/  IMAD.MOV.U32 R15, RZ, RZ, R107 ;  /* 0x000000ffff0f7224 */ /* 0x000fe200078e006b */
[----:B------:R-:W-:Y:S01]  /*5660*/  IABS R107, R196 ;  /* 0x000000c4006b7213 */ /* 0x000fe20000000000 */
[--C-:B------:R-:W-:Y:S01]  /*5670*/  @!P1 IMAD.IADD R109, R109, 0x1, -R8.reuse ;  /* 0x000000016d6d9824 */ /* 0x100fe200078e0a08 */
[----:B------:R-:W-:Y:S01]  /*5680*/  ISETP.GE.AND P1, PT, R208, RZ, PT ;  /* 0x000000ffd000720c */ /* 0x000fe20003f26270 */
[--C-:B------:R-:W-:Y:S01]  /*5690*/  @!P5 IMAD.IADD R108, R108, 0x1, -R8.reuse ;  /* 0x000000016c6cd824 */ /* 0x100fe200078e0a08 */
[----:B------:R-:W-:Y:S01]  /*56a0*/  CS2R R208, SRZ ;  /* 0x0000000000d07805 */ /* 0x000fe2000001ff00 */
[----:B------:R-:W-:Y:S01]  /*56b0*/  @!P0 IMAD.IADD R111, R111, 0x1, -R8 ;  /* 0x000000016f6f8824 */ /* 0x000fe200078e0a08 */
[----:B------:R-:W-:Y:S01]  /*56c0*/  ISETP.GT.U32.AND P5, PT, R8, R109, PT ;  /* 0x0000006d0800720c */ /* 0x000fe20003fa4070 */
[----:B------:R-:W-:-:S03]  /*56d0*/  IMAD.HI.U32 R98, R6, R107, RZ ;  /* 0x0000006b06627227 */ /* 0x000fc600078e00ff */
[C---:B------:R-:W-:Y:S01]  /*56e0*/  ISETP.GT.U32.AND P0, PT, R8.reuse, R111, PT ;  /* 0x0000006f0800720c */ /* 0x040fe20003f04070 */
[----:B------:R-:W-:Y:S01]  /*56f0*/  @!P2 IMAD.MOV R15, RZ, RZ, -R15 ;  /* 0x000000ffff0fa224 */ /* 0x000fe200078e0a0f */
[C---:B------:R-:W-:Y:S01]  /*5700*/  ISETP.GT.U32.AND P2, PT, R8.reuse, R108, PT ;  /* 0x0000006c0800720c */ /* 0x040fe20003f44070 */
[----:B------:R-:W-:Y:S01]  /*5710*/  IMAD R113, R8, R113, R115 ;  /* 0x0000007108717224 */ /* 0x000fe200078e0273 */
[----:B------:R-:W-:Y:S01]  /*5720*/  IABS R115, R220 ;  /* 0x000000dc00737213 */ /* 0x000fe20000000000 */
[----:B------:R-:W-:Y:S02]  /*5730*/  IMAD.MOV R112, RZ, RZ, -R98 ;  /* 0x000000ffff707224 */ /* 0x000fe400078e0a62 */
[----:B------:R-:W-:Y:S01]  /*5740*/  @!P4 IMAD.IADD R106, R106, 0x1, -R8 ;  /* 0x000000016a6ac824 */ /* 0x000fe200078e0a08 */
[----:B------:R-:W-:Y:S01]  /*5750*/  ISETP.GE.AND P4, PT, R188, RZ, PT ;  /* 0x000000ffbc00720c */ /* 0x000fe20003f86270 */
[----:B------:R-:W-:-:S04]  /*5760*/  IMAD.HI.U32 R98, R6, R115, RZ ;  /* 0x0000007306627227 */ /* 0x000fc800078e00ff */
[----:B------:R-:W-:Y:S02]  /*5770*/  IMAD R112, R8, R112, R107 ;  /* 0x0000007008707224 */ /* 0x000fe400078e026b */
[----:B------:R-:W-:-:S04]  /*5780*/  IMAD.HI.U32 R107, R6, R117, RZ ;  /* 0x00000075066b7227 */ /* 0x000fc800078e00ff */
[----:B------:R-:W-:Y:S02]  /*5790*/  IMAD.MOV R98, RZ, RZ, -R98 ;  /* 0x000000ffff627224 */ /* 0x000fe400078e0a62 */
[----:B------:R-:W-:Y:S02]  /*57a0*/  IMAD.MOV R107, RZ, RZ, -R107 ;  /* 0x000000ffff6b7224 */ /* 0x000fe400078e0a6b */
[--C-:B------:R-:W-:Y:S01]  /*57b0*/  @!P5 IMAD.IADD R109, R109, 0x1, -R8.reuse ;  /* 0x000000016d6dd824 */ /* 0x100fe200078e0a08 */
[----:B------:R-:W-:Y:S01]  /*57c0*/  ISETP.GT.U32.AND P5, PT, R8, R110, PT ;  /* 0x0000006e0800720c */ /* 0x000fe20003fa4070 */
[--C-:B------:R-:W-:Y:S01]  /*57d0*/  @!P2 IMAD.IADD R108, R108, 0x1, -R8.reuse ;  /* 0x000000016c6ca824 */ /* 0x100fe200078e0a08 */
[C---:B------:R-:W-:Y:S01]  /*57e0*/  ISETP.GT.U32.AND P2, PT, R8.reuse, R113, PT ;  /* 0x000000710800720c */ /* 0x040fe20003f44070 */
[----:B------:R-:W-:Y:S01]  /*57f0*/  @!P0 IMAD.IADD R111, R111, 0x1, -R8 ;  /* 0x000000016f6f8824 */ /* 0x000fe200078e0a08 */
[----:B------:R-:W-:Y:S01]  /*5800*/  ISETP.GE.AND P0, PT, R241, RZ, PT ;  /* 0x000000fff100720c */ /* 0x000fe20003f06270 */
[C---:B------:R-:W-:Y:S01]  /*5810*/  IMAD R115, R8.reuse, R98, R115 ;  /* 0x0000006208737224 */ /* 0x040fe200078e0273 */
[----:B------:R-:W-:Y:S01]  /*5820*/  IABS R98, R212 ;  /* 0x000000d400627213 */ /* 0x000fe20000000000 */
[----:B------:R-:W-:-:S02]  /*5830*/  IMAD R114, R8, R107, R117 ;  /* 0x0000006b08727224 */ /* 0x000fc400078e0275 */
[----:B------:R-:W-:Y:S02]  /*5840*/  IMAD.MOV.U32 R107, RZ, RZ, R109 ;  /* 0x000000ffff6b7224 */ /* 0x000fe400078e006d */
[----:B------:R-:W-:Y:S02]  /*5850*/  IMAD.MOV.U32 R109, RZ, RZ, R111 ;  /* 0x000000ffff6d7224 */ /* 0x000fe400078e006f */
[----:B------:R-:W-:Y:S01]  /*5860*/  @!P4 IMAD.MOV R108, RZ, RZ, -R108 ;  /* 0x000000ffff6cc224 */ /* 0x000fe200078e0a6c */
[C---:B------:R-:W-:Y:S01]  /*5870*/  ISETP.GT.U32.AND P4, PT, R8.reuse, R115, PT ;  /* 0x000000730800720c */ /* 0x040fe20003f84070 */
[----:B------:R-:W-:Y:S01]  /*5880*/  @!P1 IMAD.MOV R109, RZ, RZ, -R109 ;  /* 0x000000ffff6d9224 */ /* 0x000fe200078e0a6d */
[----:B------:R-:W-:Y:S01]  /*5890*/  ISETP.GT.U32.AND P1, PT, R8, R114, PT ;  /* 0x000000720800720c */ /* 0x000fe20003f24070 */
[--C-:B------:R-:W-:Y:S01]  /*58a0*/  @!P5 IMAD.IADD R110, R110, 0x1, -R8.reuse ;  /* 0x000000016e6ed824 */ /* 0x100fe200078e0a08 */
[----:B------:R-:W-:Y:S01]  /*58b0*/  ISETP.GT.U32.AND P5, PT, R8, R112, PT ;  /* 0x000000700800720c */ /* 0x000fe20003fa4070 */
[----:B------:R-:W-:Y:S01]  /*58c0*/  @!P2 IMAD.IADD R113, R113, 0x1, -R8 ;  /* 0x000000017171a824 */ /* 0x000fe200078e0a08 */
[----:B------:R-:W-:Y:S01]  /*58d0*/  ISETP.GE.AND P2, PT, R250, RZ, PT ;  /* 0x000000fffa00720c */ /* 0x000fe20003f46270 */
[----:B------:R-:W-:-:S02]  /*58e0*/  @!P6 IMAD.MOV R107, RZ, RZ, -R107 ;  /* 0x000000ffff6be224 */ /* 0x000fc400078e0a6b */
[----:B------:R-:W-:Y:S01]  /*58f0*/  @!P3 IMAD.MOV R106, RZ, RZ, -R106 ;  /* 0x000000ffff6ab224 */ /* 0x000fe200078e0a6a */
[C---:B------:R-:W-:Y:S01]  /*5900*/  ISETP.GT.U32.AND P6, PT, R8.reuse, R113, PT ;  /* 0x000000710800720c */ /* 0x040fe20003fc4070 */
[C---:B------:R-:W-:Y:S01]  /*5910*/  IMAD R117, R8.reuse, R116, R119 ;  /* 0x0000007408757224 */ /* 0x040fe200078e0277 */
[----:B------:R-:W-:Y:S01]  /*5920*/  ISETP.GT.U32.AND P3, PT, R8, R110, PT ;  /* 0x0000006e0800720c */ /* 0x000fe20003f64070 */
[--C-:B------:R-:W-:Y:S01]  /*5930*/  @!P4 IMAD.IADD R115, R115, 0x1, -R8.reuse ;  /* 0x000000017373c824 */ /* 0x100fe200078e0a08 */
[----:B------:R-:W-:Y:S01]  /*5940*/  ISETP.GE.AND P4, PT, R232, RZ, PT ;  /* 0x000000ffe800720c */ /* 0x000fe20003f86270 */
[----:B------:R-:W-:Y:S02]  /*5950*/  @!P1 IMAD.IADD R114, R114, 0x1, -R8 ;  /* 0x0000000172729824 */ /* 0x000fe400078e0a08 */
[----:B------:R-:W-:Y:S01]  /*5960*/  IMAD.HI.U32 R111, R6, R121, RZ ;  /* 0x00000079066f7227 */ /* 0x000fe200078e00ff */
[----:B------:R-:W-:-:S03]  /*5970*/  ISETP.GT.U32.AND P1, PT, R8, R115, PT ;  /* 0x000000730800720c */ /* 0x000fc60003f24070 */
[----:B------:R-:W-:Y:S02]  /*5980*/  IMAD.MOV.U32 R119, RZ, RZ, R98 ;  /* 0x000000ffff777224 */ /* 0x000fe400078e0062 */
[----:B------:R-:W-:Y:S02]  /*5990*/  @!P5 IMAD.IADD R112, R112, 0x1, -R8 ;  /* 0x000000017070d824 */ /* 0x000fe400078e0a08 */
[----:B------:R-:W-:Y:S02]  /*59a0*/  IMAD.MOV R111, RZ, RZ, -R111 ;  /* 0x000000ffff6f7224 */ /* 0x000fe400078e0a6f */
[----:B------:R-:W-:Y:S01]  /*59b0*/  IMAD.HI.U32 R98, R6, R119, RZ ;  /* 0x0000007706627227 */ /* 0x000fe200078e00ff */
[----:B------:R-:W-:-:S03]  /*59c0*/  ISETP.GT.U32.AND P5, PT, R8, R112, PT ;  /* 0x000000700800720c */ /* 0x000fc60003fa4070 */
[----:B------:R-:W-:Y:S01]  /*59d0*/  IMAD R116, R8, R111, R121 ;  /* 0x0000006f08747224 */ /* 0x000fe200078e0279 */
[----:B------:R-:W-:Y:S01]  /*59e0*/  IABS R121, R171 ;  /* 0x000000ab00797213 */ /* 0x000fe20000000000 */
[----:B------:R-:W-:Y:S01]  /*59f0*/  @!P6 IMAD.IADD R113, R113, 0x1, -R8 ;  /* 0x000000017171e824 */ /* 0x000fe200078e0a08 */
[----:B------:R-:W-:Y:S01]  /*5a00*/  ISETP.GE.AND P6, PT, R196, RZ, PT ;  /* 0x000000ffc400720c */ /* 0x000fe20003fc6270 */
[----:B------:R-:W-:Y:S01]  /*5a10*/  IMAD.MOV R98, RZ, RZ, -R98 ;  /* 0x000000ffff627224 */ /* 0x000fe200078e0a62 */
[----:B------:R-:W-:Y:S01]  /*5a20*/  CS2R R196, SRZ ;  /* 0x0000000000c47805 */ /* 0x000fe2000001ff00 */
[--C-:B------:R-:W-:Y:S01]  /*5a30*/  @!P3 IMAD.IADD R110, R110, 0x1, -R8.reuse ;  /* 0x000000016e6eb824 */ /* 0x100fe200078e0a08 */
[C---:B------:R-:W-:Y:S01]  /*5a40*/  ISETP.GT.U32.AND P3, PT, R8.reuse, R117, PT ;  /* 0x000000750800720c */ /* 0x040fe20003f64070 */
[----:B------:R-:W-:Y:S01]  /*5a50*/  @!P1 IMAD.IADD R115, R115, 0x1, -R8 ;  /* 0x0000000173739824 */ /* 0x000fe200078e0a08 */
[C---:B------:R-:W-:Y:S01]  /*5a60*/  ISETP.GT.U32.AND P1, PT, R8.reuse, R116, PT ;  /* 0x000000740800720c */ /* 0x040fe20003f24070 */
[----:B------:R-:W-:-:S02]  /*5a70*/  IMAD R119, R8, R98, R119 ;  /* 0x0000006208777224 */ /* 0x000fc400078e0277 */
[----:B------:R-:W-:Y:S02]  /*5a80*/  IMAD.MOV.U32 R111, RZ, RZ, R113 ;  /* 0x000000ffff6f7224 */ /* 0x000fe400078e0071 */
[----:B------:R-:W-:Y:S01]  /*5a90*/  @!P5 IMAD.IADD R112, R112, 0x1, -R8 ;  /* 0x000000017070d824 */ /* 0x000fe200078e0a08 */
[----:B------:R-:W-:Y:S01]  /*5aa0*/  ISETP.GE.AND P5, PT, R220, RZ, PT ;  /* 0x000000ffdc00720c */ /* 0x000fe20003fa6270 */
[----:B------:R-:W-:Y:S01]  /*5ab0*/  @!P2 IMAD.MOV R111, RZ, RZ, -R111 ;  /* 0x000000ffff6fa224 */ /* 0x000fe200078e0a6f */
[----:B------:R-:W-:Y:S01]  /*5ac0*/  ISETP.GT.U32.AND P2, PT, R8, R119, PT ;  /* 0x000000770800720c */ /* 0x000fe20003f44070 */
[----:B------:R-:W-:-:S04]  /*5ad0*/  IMAD.HI.U32 R98, R6, R121, RZ ;  /* 0x0000007906627227 */ /* 0x000fc800078e00ff */
[----:B------:R-:W-:Y:S02]  /*5ae0*/  @!P3 IMAD.IADD R117, R117, 0x1, -R8 ;  /* 0x000000017575b824 */ /* 0x000fe400078e0a08 */
[----:B------:R-:W-:Y:S01]  /*5af0*/  @!P0 IMAD.MOV R110, RZ, RZ, -R110 ;  /* 0x000000ffff6e8224 */ /* 0x000fe200078e0a6e */
[----:B------:R-:W-:Y:S01]  /*5b00*/  ISETP.GT.U32.AND P0, PT, R8, R114, PT ;  /* 0x000000720800720c */ /* 0x000fe20003f04070 */
[----:B------:R-:W-:Y:S01]  /*5b10*/  @!P1 IMAD.IADD R116, R116, 0x1, -R8 ;  /* 0x0000000174749824 */ /* 0x000fe200078e0a08 */
[C---:B------:R-:W-:Y:S01]  /*5b20*/  ISETP.GT.U32.AND P3, PT, R8.reuse, R117, PT ;  /* 0x000000750800720c */ /* 0x040fe20003f64070 */
[----:B------:R-:W-:Y:S02]  /*5b30*/  IMAD.MOV R98, RZ, RZ, -R98 ;  /* 0x000000ffff627224 */ /* 0x000fe400078e0a62 */
[----:B------:R-:W-:Y:S01]  /*5b40*/  @!P2 IMAD.IADD R119, R119, 0x1, -R8 ;  /* 0x000000017777a824 */ /* 0x000fe200078e0a08 */
[C---:B------:R-:W-:Y:S01]  /*5b50*/  ISETP.GT.U32.AND P1, PT, R8.reuse, R116, PT ;  /* 0x000000740800720c */ /* 0x040fe20003f24070 */
[----:B------:R-:W-:Y:S01]  /*5b60*/  IMAD.MOV.U32 R113, RZ, RZ, R115 ;  /* 0x000000ffff717224 */ /* 0x000fe200078e0073 */
[----:B------:R-:W-:Y:S01]  /*5b70*/  ISETP.GE.AND P2, PT, R171, RZ, PT ;  /* 0x000000ffab00720c */ /* 0x000fe20003f46270 */
[----:B------:R-:W-:-:S02]  /*5b80*/  IMAD R121, R8, R98, R121 ;  /* 0x0000006208797224 */ /* 0x000fc400078e0279 */
[----:B------:R-:W-:-:S04]  /*5b90*/  IMAD.HI.U32 R98, R6, R123, RZ ;  /* 0x0000007b06627227 */ /* 0x000fc800078e00ff */
[----:B------:R-:W-:Y:S01]  /*5ba0*/  @!P5 IMAD.MOV R113, RZ, RZ, -R113 ;  /* 0x000000ffff71d224 */ /* 0x000fe200078e0a71 */
[----:B------:R-:W-:Y:S01]  /*5bb0*/  ISETP.GT.U32.AND P5, PT, R8, R119, PT ;  /* 0x000000770800720c */ /* 0x000fe20003fa4070 */
[----:B------:R-:W-:Y:S02]  /*5bc0*/  IMAD.MOV R98, RZ, RZ, -R98 ;  /* 0x000000ffff627224 */ /* 0x000fe400078e0a62 */
[--C-:B------:R-:W-:Y:S01]  /*5bd0*/  @!P0 IMAD.IADD R114, R114, 0x1, -R8.reuse ;  /* 0x0000000172728824 */ /* 0x100fe200078e0a08 */
[----:B------:R-:W-:Y:S01]  /*5be0*/  ISETP.GE.AND P0, PT, R212, RZ, PT ;  /* 0x000000ffd400720c */ /* 0x000fe20003f06270 */
[----:B------:R-:W-:Y:S01]  /*5bf0*/  IMAD R123, R8, R98, R123 ;  /* 0x00000062087b7224 */ /* 0x000fe200078e027b */
[----:B------:R-:W-:Y:S01]  /*5c00*/  CS2R R212, SRZ ;  /* 0x0000000000d47805 */ /* 0x000fe2000001ff00 */
[----:B------:R-:W-:Y:S01]  /*5c10*/  @!P3 IMAD.IADD R117, R117, 0x1, -R8 ;  /* 0x000000017575b824 */ /* 0x000fe200078e0a08 */
[----:B------:R-:W-:Y:S01]  /*5c20*/  ISETP.GE.AND P3, PT, R238, RZ, PT ;  /* 0x000000ffee00720c */ /* 0x000fe20003f66270 */
[----:B------:R-:W-:Y:S01]  /*5c30*/  @!P4 IMAD.MOV R114, RZ, RZ, -R114 ;  /* 0x000000ffff72c224 */ /* 0x000fe200078e0a72 */
[----:B------:R-:W-:Y:S01]  /*5c40*/  ISETP.GT.U32.AND P4, PT, R8, R121, PT ;  /* 0x000000790800720c */ /* 0x000fe20003f84070 */
[----:B------:R-:W-:Y:S01]  /*5c50*/  @!P1 IMAD.IADD R116, R116, 0x1, -R8 ;  /* 0x0000000174749824 */ /* 0x000fe200078e0a08 */
[----:B------:R-:W-:Y:S01]  /*5c60*/  ISETP.GT.U32.AND P1, PT, R8, R123, PT ;  /* 0x0000007b0800720c */ /* 0x000fe20003f24070 */
[----:B------:R-:W-:-:S04]  /*5c70*/  IMAD.HI.U32 R98, R6, R125, RZ ;  /* 0x0000007d06627227 */ /* 0x000fc800078e00ff */
[----:B------:R-:W-:Y:S01]  /*5c80*/  @!P5 IMAD.IADD R119, R119, 0x1, -R8 ;  /* 0x000000017777d824 */ /* 0x000fe200078e0a08 */
[----:B------:R-:W-:Y:S01]  /*5c90*/  ISETP.GE.AND P5, PT, R88, RZ, PT ;  /* 0x000000ff5800720c */ /* 0x000fe20003fa6270 */
[----:B------:R-:W-:Y:S02]  /*5ca0*/  IMAD.MOV R98, RZ, RZ, -R98 ;  /* 0x000000ffff627224 */ /* 0x000fe400078e0a62 */
[----:B------:R-:W-:Y:S02]  /*5cb0*/  IMAD.MOV.U32 R88, RZ, RZ, R119 ;  /* 0x000000ffff587224 */ /* 0x000fe400078e0077 */
[----:B------:R-:W-:Y:S02]  /*5cc0*/  IMAD R119, R8, R98, R125 ;  /* 0x0000006208777224 */ /* 0x000fe400078e027d */
[--C-:B------:R-:W-:Y:S02]  /*5cd0*/  @!P4 IMAD.IADD R121, R121, 0x1, -R8.reuse ;  /* 0x000000017979c824 */ /* 0x100fe400078e0a08 */
[----:B------:R-:W-:-:S02]  /*5ce0*/  @!P1 IMAD.IADD R123, R123, 0x1, -R8 ;  /* 0x000000017b7b9824 */ /* 0x000fc400078e0a08 */
[----:B------:R-:W-:Y:S01]  /*5cf0*/  @!P3 IMAD.MOV R116, RZ, RZ, -R116 ;  /* 0x000000ffff74b224 */ /* 0x000fe200078e0a74 */
[----:B------:R-:W-:Y:S01]  /*5d00*/  ISETP.GT.U32.AND P3, PT, R8, R119, PT ;  /* 0x000000770800720c */ /* 0x000fe20003f64070 */
[----:B------:R-:W-:Y:S01]  /*5d10*/  IMAD.HI.U32 R98, R6, R127, RZ ;  /* 0x0000007f06627227 */ /* 0x000fe200078e00ff */
[C---:B------:R-:W-:Y:S02]  /*5d20*/  ISETP.GT.U32.AND P4, PT, R8.reuse, R121, PT ;  /* 0x000000790800720c */ /* 0x040fe40003f84070 */
[----:B------:R-:W-:Y:S01]  /*5d30*/  ISETP.GT.U32.AND P1, PT, R8, R123, PT ;  /* 0x0000007b0800720c */ /* 0x000fe20003f24070 */
[----:B------:R-:W-:Y:S01]  /*5d40*/  @!P6 IMAD.MOV R112, RZ, RZ, -R112 ;  /* 0x000000ffff70e224 */ /* 0x000fe200078e0a70 */
[----:B------:R-:W-:Y:S01]  /*5d50*/  ISETP.GE.AND P6, PT, R244, RZ, PT ;  /* 0x000000fff400720c */ /* 0x000fe20003fc6270 */
[----:B------:R-:W-:Y:S02]  /*5d60*/  IMAD.MOV R98, RZ, RZ, -R98 ;  /* 0x000000ffff627224 */ /* 0x000fe400078e0a62 */
[----:B------:R-:W-:Y:S01]  /*5d70*/  IMAD.MOV.U32 R115, RZ, RZ, R117 ;  /* 0x000000ffff737224 */ /* 0x000fe200078e0075 */
[----:B------:R-:W-:Y:S01]  /*5d80*/  IABS R117, R28 ;  /* 0x0000001c00757213 */ /* 0x000fe20000000000 */
[----:B------:R-:W-:Y:S01]  /*5d90*/  IMAD R120, R8, R98, R127 ;  /* 0x0000006208787224 */ /* 0x000fe200078e027f */
[----:B------:R-:W-:Y:S01]  /*5da0*/  IABS R127, R2 ;  /* 0x00000002007f7213 */ /* 0x000fe20000000000 */
[----:B------:R-:W-:-:S02]  /*5db0*/  @!P3 IMAD.IADD R119, R119, 0x1, -R8 ;  /* 0x000000017777b824 */ /* 0x000fc400078e0a08 */
[--C-:B------:R-:W-:Y:S01]  /*5dc0*/  @!P4 IMAD.IADD R121, R121, 0x1, -R8.reuse ;  /* 0x000000017979c824 */ /* 0x100fe200078e0a08 */
        /* <DEDUP_REMOVED lines=8> */
[----:B------:R-:W-:Y:S02]  /*5e50*/  IMAD.MOV.U32 R28, RZ, RZ, R123 ;  /* 0x000000ffff1c7224 */ /* 0x000fe400078e007b */
[----:B------:R-:W-:Y:S02]  /*5e60*/  IMAD.MOV.U32 R125, RZ, RZ, R117 ;  /* 0x000000ffff7d7224 */ /* 0x000fe400078e0075 */
[----:B------:R-:W-:Y:S01]  /*5e70*/  IMAD R123, R8, R98, R129 ;  /* 0x00000062087b7224 */ /* 0x000fe200078e0281 */
[----:B------:R-:W-:Y:S01]  /*5e80*/  IABS R129, R179 ;  /* 0x000000b300817213 */ /* 0x000fe20000000000 */
[----:B------:R-:W-:-:S04]  /*5e90*/  IMAD.HI.U32 R117, R6, R125, RZ ;  /* 0x0000007d06757227 */ /* 0x000fc800078e00ff */
[--C-:B------:R-:W-:Y:S02]  /*5ea0*/  @!P1 IMAD.IADD R120, R120, 0x1, -R8.reuse ;  /* 0x0000000178789824 */ /* 0x100fe400078e0a08 */
[----:B------:R-:W-:Y:S01]  /*5eb0*/  @!P3 IMAD.IADD R119, R119, 0x1, -R8 ;  /* 0x000000017777b824 */ /* 0x000fe200078e0a08 */
[----:B------:R-:W-:Y:S01]  /*5ec0*/  ISETP.GT.U32.AND P3, PT, R8, R123, PT ;  /* 0x0000007b0800720c */ /* 0x000fe20003f64070 */
[----:B------:R-:W-:Y:S01]  /*5ed0*/  @!P6 IMAD.MOV R28, RZ, RZ, -R28 ;  /* 0x000000ffff1ce224 */ /* 0x000fe200078e0a1c */
[----:B------:R-:W-:Y:S01]  /*5ee0*/  ISETP.GE.AND P6, PT, R34, RZ, PT ;  /* 0x000000ff2200720c */ /* 0x000fe20003fc6270 */
[----:B------:R-:W-:Y:S01]  /*5ef0*/  IMAD.MOV R117, RZ, RZ, -R117 ;  /* 0x000000ffff757224 */ /* 0x000fe200078e0a75 */
[----:B------:R-:W-:Y:S01]  /*5f00*/  ISETP.GT.U32.AND P1, PT, R8, R120, PT ;  /* 0x000000780800720c */ /* 0x000fe20003f24070 */
[----:B------:R-:W-:-:S04]  /*5f10*/  IMAD.HI.U32 R34, R6, R127, RZ ;  /* 0x0000007f06227227 */ /* 0x000fc800078e00ff */
[C---:B------:R-:W-:Y:S02]  /*5f20*/  IMAD R125, R8.reuse, R117, R125 ;  /* 0x00000075087d7224 */ /* 0x040fe400078e027d */
[----:B------:R-:W-:Y:S02]  /*5f30*/  IMAD.MOV.U32 R117, RZ, RZ, R121 ;  /* 0x000000ffff757224 */ /* 0x000fe400078e0079 */
[----:B------:R-:W-:Y:S02]  /*5f40*/  IMAD.MOV R34, RZ, RZ, -R34 ;  /* 0x000000ffff227224 */ /* 0x000fe400078e0a22 */
[----:B------:R-:W-:Y:S01]  /*5f50*/  IMAD.MOV.U32 R121, RZ, RZ, R118 ;  /* 0x000000ffff797224 */ /* 0x000fe200078e0076 */
[----:B------:R-:W-:Y:S01]  /*5f60*/  IABS R118, R210 ;  /* 0x000000d200767213 */ /* 0x000fe20000000000 */
[----:B------:R-:W-:Y:S01]  /*5f70*/  IMAD R122, R8, R34, R127 ;  /* 0x00000022087a7224 */ /* 0x000fe200078e027f */
[----:B------:R-:W-:Y:S01]  /*5f80*/  IABS R127, R222 ;  /* 0x000000de007f7213 */ /* 0x000fe20000000000 */
[----:B------:R-:W-:-:S02]  /*5f90*/  IMAD.MOV.U32 R34, RZ, RZ, R119 ;  /* 0x000000ffff227224 */ /* 0x000fc400078e0077 */
[----:B------:R-:W-:Y:S02]  /*5fa0*/  @!P3 IMAD.IADD R123, R123, 0x1, -R8 ;  /* 0x000000017b7bb824 */ /* 0x000fe400078e0a08 */
[----:B------:R-:W-:Y:S01]  /*5fb0*/  IMAD.MOV.U32 R119, RZ, RZ, R118 ;  /* 0x000000ffff777224 */ /* 0x000fe200078e0076 */
[----:B------:R-:W-:Y:S01]  /*5fc0*/  IABS R118, R159 ;  /* 0x0000009f00767213 */ /* 0x000fe20000000000 */
[----:B------:R-:W-:Y:S01]  /*5fd0*/  @!P2 IMAD.MOV R117, RZ, RZ, -R117 ;  /* 0x000000ffff75a224 */ /* 0x000fe200078e0a75 */
[----:B------:R-:W-:Y:S01]  /*5fe0*/  ISETP.GT.U32.AND P2, PT, R8, R125, PT ;  /* 0x0000007d0800720c */ /* 0x000fe20003f44070 */
[----:B------:R-:W-:Y:S01]  /*5ff0*/  @!P5 IMAD.MOV R34, RZ, RZ, -R34 ;  /* 0x000000ffff22d224 */ /* 0x000fe200078e0a22 */
[----:B------:R-:W-:Y:S01]  /*6000*/  ISETP.GE.AND P5, PT, R2, RZ, PT ;  /* 0x000000ff0200720c */ /* 0x000fe20003fa6270 */
[----:B------:R-:W-:Y:S01]  /*6010*/  @!P1 IMAD.IADD R120, R120, 0x1, -R8 ;  /* 0x0000000178789824 */ /* 0x000fe200078e0a08 */
[----:B------:R-:W-:Y:S01]  /*6020*/  ISETP.GT.U32.AND P1, PT, R8, R122, PT ;  /* 0x0000007a0800720c */ /* 0x000fe20003f24070 */
[----:B------:R-:W-:Y:S01]  /*6030*/  IMAD.HI.U32 R2, R6, R119, RZ ;  /* 0x0000007706027227 */ /* 0x000fe200078e00ff */
[----:B------:R-:W-:-:S03]  /*6040*/  ISETP.GT.U32.AND P3, PT, R8, R123, PT ;  /* 0x0000007b0800720c */ /* 0x000fc60003f64070 */
[----:B------:R-:W-:Y:S02]  /*6050*/  IMAD.MOV R2, RZ, RZ, -R2 ;  /* 0x000000ffff027224 */ /* 0x000fe400078e0a02 */
[----:B------:R-:W-:-:S04]  /*6060*/  IMAD.HI.U32 R98, R6, R121, RZ ;  /* 0x0000007906627227 */ /* 0x000fc800078e00ff */
[----:B------:R-:W-:Y:S02]  /*6070*/  IMAD R119, R8, R2, R119 ;  /* 0x0000000208777224 */ /* 0x000fe400078e0277 */
[--C-:B------:R-:W-:Y:S02]  /*6080*/  @!P2 IMAD.IADD R125, R125, 0x1, -R8.reuse ;  /* 0x000000017d7da824 */ /* 0x100fe400078e0a08 */
[--C-:B------:R-:W-:Y:S02]  /*6090*/  @!P1 IMAD.IADD R122, R122, 0x1, -R8.reuse ;  /* 0x000000017a7a9824 */ /* 0x100fe400078e0a08 */
[----:B------:R-:W-:Y:S01]  /*60a0*/  @!P3 IMAD.IADD R123, R123, 0x1, -R8 ;  /* 0x000000017b7bb824 */ /* 0x000fe200078e0a08 */
[C---:B------:R-:W-:Y:S01]  /*60b0*/  ISETP.GT.U32.AND P3, PT, R8.reuse, R119, PT ;  /* 0x000000770800720c */ /* 0x040fe20003f64070 */
[----:B------:R-:W-:Y:S01]  /*60c0*/  IMAD.MOV R98, RZ, RZ, -R98 ;  /* 0x000000ffff627224 */ /* 0x000fe200078e0a62 */
[----:B------:R-:W-:Y:S01]  /*60d0*/  ISETP.GT.U32.AND P2, PT, R8, R125, PT ;  /* 0x0000007d0800720c */ /* 0x000fe20003f44070 */
[----:B------:R-:W-:Y:S01]  /*60e0*/  IMAD.HI.U32 R2, R6, R127, RZ ;  /* 0x0000007f06027227 */ /* 0x000fe200078e00ff */
[----:B------:R-:W-:-:S03]  /*60f0*/  ISETP.GT.U32.AND P1, PT, R8, R122, PT ;  /* 0x0000007a0800720c */ /* 0x000fc60003f24070 */
[----:B------:R-:W-:Y:S02]  /*6100*/  IMAD R124, R8, R98, R121 ;  /* 0x00000062087c7224 */ /* 0x000fe400078e0279 */
[----:B------:R-:W-:-:S04]  /*6110*/  IMAD.HI.U32 R98, R6, R129, RZ ;  /* 0x0000008106627227 */ /* 0x000fc800078e00ff */
[----:B------:R-:W-:Y:S02]  /*6120*/  IMAD.MOV R126, RZ, RZ, -R2 ;  /* 0x000000ffff7e7224 */ /* 0x000fe400078e0a02 */
[----:B------:R-:W-:Y:S02]  /*6130*/  IMAD.MOV R98, RZ, RZ, -R98 ;  /* 0x000000ffff627224 */ /* 0x000fe400078e0a62 */
[--C-:B------:R-:W-:Y:S02]  /*6140*/  @!P3 IMAD.IADD R119, R119, 0x1, -R8.reuse ;  /* 0x000000017777b824 */ /* 0x100fe400078e0a08 */
[C---:B------:R-:W-:Y:S02]  /*6150*/  IMAD R126, R8.reuse, R126, R127 ;  /* 0x0000007e087e7224 */ /* 0x040fe400078e027f */
[--C-:B------:R-:W-:Y:S01]  /*6160*/  @!P2 IMAD.IADD R125, R125, 0x1, -R8.reuse ;  /* 0x000000017d7da824 */ /* 0x100fe200078e0a08 */
[----:B------:R-:W-:Y:S01]  /*6170*/  ISETP.GT.U32.AND P3, PT, R8, R119, PT ;  /* 0x000000770800720c */ /* 0x000fe20003f64070 */
[----:B------:R-:W-:Y:S01]  /*6180*/  @!P1 IMAD.IADD R122, R122, 0x1, -R8 ;  /* 0x000000017a7a9824 */ /* 0x000fe200078e0a08 */
[----:B------:R-:W-:Y:S01]  /*6190*/  ISETP.GE.AND P1, PT, R222, RZ, PT ;  /* 0x000000ffde00720c */ /* 0x000fe20003f26270 */
[C---:B------:R-:W-:Y:S01]  /*61a0*/  IMAD R127, R8.reuse, R98, R129 ;  /* 0x00000062087f7224 */ /* 0x040fe200078e0281 */
[----:B------:R-:W-:Y:S01]  /*61b0*/  IABS R129, R230 ;  /* 0x000000e600817213 */ /* 0x000fe20000000000 */
[----:B------:R-:W-:Y:S01]  /*61c0*/  IMAD.MOV.U32 R121, RZ, RZ, R125 ;  /* 0x000000ffff797224 */ /* 0x000fe200078e007d */
[----:B------:R-:W-:Y:S01]  /*61d0*/  ISETP.GE.AND P2, PT, R155, RZ, PT ;  /* 0x000000ff9b00720c */ /* 0x000fe20003f46270 */
[----:B------:R-:W-:Y:S01]  /*61e0*/  @!P5 IMAD.MOV R122, RZ, RZ, -R122 ;  /* 0x000000ffff7ad224 */ /* 0x000fe200078e0a7a */
[----:B------:R-:W-:Y:S01]  /*61f0*/  ISETP.GT.U32.AND P5, PT, R8, R127, PT ;  /* 0x0000007f0800720c */ /* 0x000fe20003fa4070 */
[----:B------:R-:W-:Y:S01]  /*6200*/  IMAD.MOV.U32 R125, RZ, RZ, R118 ;  /* 0x000000ffff7d7224 */ /* 0x000fe200078e0076 */
[----:B------:R-:W-:Y:S01]  /*6210*/  IABS R118, R167 ;  /* 0x000000a700767213 */ /* 0x000fe20000000000 */
[----:B------:R-:W-:Y:S01]  /*6220*/  @!P4 IMAD.MOV R121, RZ, RZ, -R121 ;  /* 0x000000ffff79c224 */ /* 0x000fe200078e0a79 */
[----:B------:R-:W-:Y:S01]  /*6230*/  ISETP.GE.AND P4, PT, R210, RZ, PT ;  /* 0x000000ffd200720c */ /* 0x000fe20003f86270 */
[----:B------:R-:W-:Y:S01]  /*6240*/  IMAD.HI.U32 R2, R6, R125, RZ ;  /* 0x0000007d06027227 */ /* 0x000fe200078e00ff */
[----:B------:R-:W-:-:S03]  /*6250*/  CS2R R210, SRZ ;  /* 0x0000000000d27805 */ /* 0x000fc6000001ff00 */
[----:B------:R-:W-:Y:S02]  /*6260*/  IMAD.MOV R2, RZ, RZ, -R2 ;  /* 0x000000ffff027224 */ /* 0x000fe400078e0a02 */
[----:B------:R-:W-:Y:S01]  /*6270*/  @!P6 IMAD.MOV R123, RZ, RZ, -R123 ;  /* 0x000000ffff7be224 */ /* 0x000fe200078e0a7b */
[C---:B------:R-:W-:Y:S01]  /*6280*/  ISETP.GT.U32.AND P6, PT, R8.reuse, R126, PT ;  /* 0x0000007e0800720c */ /* 0x040fe20003fc4070 */
[--C-:B------:R-:W-:Y:S02]  /*6290*/  @!P3 IMAD.IADD R119, R119, 0x1, -R8.reuse ;  /* 0x000000017777b824 */ /* 0x100fe400078e0a08 */
[C---:B------:R-:W-:Y:S02]  /*62a0*/  IMAD R128, R8.reuse, R2, R125 ;  /* 0x0000000208807224 */ /* 0x040fe400078e027d */
[----:B------:R-:W-:Y:S02]  /*62b0*/  @!P5 IMAD.IADD R127, R127, 0x1, -R8 ;  /* 0x000000017f7fd824 */ /* 0x000fe400078e0a08 */
[----:B------:R-:W-:Y:S01]  /*62c0*/  IMAD.MOV.U32 R125, RZ, RZ, R119 ;  /* 0x000000ffff7d7224 */ /* 0x000fe200078e0077 */
[----:B------:R-:W-:Y:S01]  /*62d0*/  ISETP.GT.U32.AND P3, PT, R8, R128, PT ;  /* 0x000000800800720c */ /* 0x000fe20003f64070 */
[----:B------:R-:W-:-:S04]  /*62e0*/  IMAD.HI.U32 R98, R6, R131, RZ ;  /* 0x0000008306627227 */ /* 0x000fc800078e00ff */
[----:B------:R-:W-:Y:S01]  /*62f0*/  @!P4 IMAD.MOV R125, RZ, RZ, -R125 ;  /* 0x000000ffff7dc224 */ /* 0x000fe200078e0a7d */
[----:B------:R-:W-:Y:S01]  /*6300*/  ISETP.GT.U32.AND P4, PT, R8, R127, PT ;  /* 0x0000007f0800720c */ /* 0x000fe20003f84070 */
[----:B------:R-:W-:Y:S01]  /*6310*/  @!P6 IMAD.IADD R126, R126, 0x1, -R8 ;  /* 0x000000017e7ee824 */ /* 0x000fe200078e0a08 */
[----:B------:R-:W-:Y:S01]  /*6320*/  ISETP.GE.AND P6, PT, R230, RZ, PT ;  /* 0x000000ffe600720c */ /* 0x000fe20003fc6270 */
[----:B------:R-:W-:Y:S02]  /*6330*/  IMAD.MOV R98, RZ, RZ, -R98 ;  /* 0x000000ffff627224 */ /* 0x000fe400078e0a62 */
[----:B------:R-:W-:Y:S01]  /*6340*/  @!P0 IMAD.MOV R88, RZ, RZ, -R88 ;  /* 0x000000ffff588224 */ /* 0x000fe200078e0a58 */
[C---:B------:R-:W-:Y:S01]  /*6350*/  ISETP.GT.U32.AND P5, PT, R8.reuse, R126, PT ;  /* 0x0000007e0800720c */ /* 0x040fe20003fa4070 */
[----:B------:R-:W-:Y:S01]  /*6360*/  IMAD R130, R8, R98, R131 ;  /* 0x0000006208827224 */ /* 0x000fe200078e0283 */
[----:B------:R-:W-:Y:S01]  /*6370*/  ISETP.GE.AND P0, PT, R163, RZ, PT ;  /* 0x000000ffa300720c */ /* 0x000fe20003f06270 */
[----:B------:R-:W-:Y:S01]  /*6380*/  IMAD.HI.U32 R2, R6, R129, RZ ;  /* 0x0000008106027227 */ /* 0x000fe200078e00ff */
[----:B------:R-:W-:-:S03]  /*6390*/  IABS R98, R251 ;  /* 0x000000fb00627213 */ /* 0x000fc60000000000 */
[----:B------:R-:W-:Y:S01]  /*63a0*/  @!P4 IMAD.IADD R127, R127, 0x1, -R8 ;  /* 0x000000017f7fc824 */ /* 0x000fe200078e0a08 */
[C---:B------:R-:W-:Y:S01]  /*63b0*/  ISETP.GT.U32.AND P4, PT, R8.reuse, R130, PT ;  /* 0x000000820800720c */ /* 0x040fe20003f84070 */
[----:B------:R-:W-:Y:S02]  /*63c0*/  IMAD.MOV R2, RZ, RZ, -R2 ;  /* 0x000000ffff027224 */ /* 0x000fe400078e0a02 */
[----:B------:R-:W-:Y:S02]  /*63d0*/  IMAD.MOV.U32 R119, RZ, RZ, R118 ;  /* 0x000000ffff777224 */ /* 0x000fe400078e0076 */
[----:B------:R-:W-:Y:S02]  /*63e0*/  IMAD R129, R8, R2, R129 ;  /* 0x0000000208817224 */ /* 0x000fe400078e0281 */
[----:B------:R-:W-:-:S04]  /*63f0*/  IMAD.HI.U32 R2, R6, R119, RZ ;  /* 0x0000007706027227 */ /* 0x000fc800078e00ff */
[----:B------:R-:W-:Y:S01]  /*6400*/  @!P5 IMAD.IADD R126, R126, 0x1, -R8 ;  /* 0x000000017e7ed824 */ /* 0x000fe200078e0a08 */
[C---:B------:R-:W-:Y:S01]  /*6410*/  ISETP.GT.U32.AND P5, PT, R8.reuse, R129, PT ;  /* 0x000000810800720c */ /* 0x040fe20003fa4070 */
[----:B------:R-:W-:Y:S01]  /*6420*/  @!P0 IMAD.MOV R120, RZ, RZ, -R120 ;  /* 0x000000ffff788224 */ /* 0x000fe200078e0a78 */
[----:B------:R-:W-:Y:S01]  /*6430*/  ISETP.GT.U32.AND P0, PT, R8, R124, PT ;  /* 0x0000007c0800720c */ /* 0x000fe20003f04070 */
[----:B------:R-:W-:Y:S02]  /*6440*/  IMAD.MOV R2, RZ, RZ, -R2 ;  /* 0x000000ffff027224 */ /* 0x000fe400078e0a02 */
[----:B------:R-:W-:Y:S02]  /*6450*/  @!P4 IMAD.IADD R130, R130, 0x1, -R8 ;  /* 0x000000018282c824 */ /* 0x000fe400078e0a08 */
[----:B------:R-:W-:Y:S02]  /*6460*/  IMAD R131, R8, R2, R119 ;  /* 0x0000000208837224 */ /* 0x000fe400078e0277 */
[----:B------:R-:W-:-:S02]  /*6470*/  IMAD.MOV.U32 R119, RZ, RZ, R98 ;  /* 0x000000ffff777224 */ /* 0x000fc400078e0062 */
[----:B------:R-:W-:Y:S01]  /*6480*/  @!P1 IMAD.MOV R126, RZ, RZ, -R126 ;  /* 0x000000ffff7e9224 */ /* 0x000fe200078e0a7e */
[----:B------:R-:W-:Y:S01]  /*6490*/  ISETP.GT.U32.AND P1, PT, R8, R130, PT ;  /* 0x000000820800720c */ /* 0x000fe20003f24070 */
[----:B------:R-:W-:-:S04]  /*64a0*/  IMAD.HI.U32 R2, R6, R133, RZ ;  /* 0x0000008506027227 */ /* 0x000fc800078e00ff */
[----:B------:R-:W-:-:S04]  /*64b0*/  IMAD.HI.U32 R98, R6, R119, RZ ;  /* 0x0000007706627227 */ /* 0x000fc800078e00ff */
[----:B------:R-:W-:Y:S02]  /*64c0*/  IMAD.MOV R2, RZ, RZ, -R2 ;  /* 0x000000ffff027224 */ /* 0x000fe400078e0a02 */
[----:B------:R-:W-:Y:S01]  /*64d0*/  @!P5 IMAD.IADD R129, R129, 0x1, -R8 ;  /* 0x000000018181d824 */ /* 0x000fe200078e0a08 */
[----:B------:R-:W-:Y:S01]  /*64e0*/  ISETP.GT.U32.AND P5, PT, R8, R131, PT ;  /* 0x000000830800720c */ /* 0x000fe20003fa4070 */
[----:B------:R-:W-:Y:S02]  /*64f0*/  IMAD.MOV R118, RZ, RZ, -R98 ;  /* 0x000000ffff767224 */ /* 0x000fe400078e0a62 */
[----:B------:R-:W-:Y:S01]  /*6500*/  @!P0 IMAD.IADD R124, R124, 0x1, -R8 ;  /* 0x000000017c7c8824 */ /* 0x000fe200078e0a08 */
[C---:B------:R-:W-:Y:S01]  /*6510*/  ISETP.GT.U32.AND P4, PT, R8.reuse, R129, PT ;  /* 0x000000810800720c */ /* 0x040fe20003f84070 */
[C---:B------:R-:W-:Y:S02]  /*6520*/  IMAD R132, R8.reuse, R2, R133 ;  /* 0x0000000208847224 */ /* 0x040fe400078e0285 */
[C---:B------:R-:W-:Y:S01]  /*6530*/  IMAD R133, R8.reuse, R118, R119 ;  /* 0x0000007608857224 */ /* 0x040fe200078e0277 */
[----:B------:R-:W-:Y:S01]  /*6540*/  ISETP.GT.U32.AND P0, PT, R8, R124, PT ;  /* 0x0000007c0800720c */ /* 0x000fe20003f04070 */
[----:B------:R-:W-:Y:S01]  /*6550*/  IMAD.HI.U32 R2, R6, R135, RZ ;  /* 0x0000008706027227 */ /* 0x000fe200078e00ff */
[----:B------:R-:W-:-:S03]  /*6560*/  IABS R119, R216 ;  /* 0x000000d800777213 */ /* 0x000fc60000000000 */
[----:B------:R-:W-:Y:S01]  /*6570*/  @!P1 IMAD.IADD R130, R130, 0x1, -R8 ;  /* 0x0000000182829824 */ /* 0x000fe200078e0a08 */
[----:B------:R-:W-:Y:S01]  /*6580*/  ISETP.GT.U32.AND P1, PT, R8, R133, PT ;  /* 0x000000850800720c */ /* 0x000fe20003f24070 */
[----:B------:R-:W-:-:S04]  /*6590*/  IMAD.HI.U32 R98, R6, R137, RZ ;  /* 0x0000008906627227 */ /* 0x000fc800078e00ff */
[----:B------:R-:W-:Y:S02]  /*65a0*/  IMAD.MOV R2, RZ, RZ, -R2 ;  /* 0x000000ffff027224 */ /* 0x000fe400078e0a02 */
[----:B------:R-:W-:Y:S02]  /*65b0*/  @!P5 IMAD.IADD R131, R131, 0x1, -R8 ;  /* 0x000000018383d824 */ /* 0x000fe400078e0a08 */
[----:B------:R-:W-:Y:S02]  /*65c0*/  IMAD.MOV R98, RZ, RZ, -R98 ;  /* 0x000000ffff627224 */ /* 0x000fe400078e0a62 */
[C---:B------:R-:W-:Y:S01]  /*65d0*/  IMAD R134, R8.reuse, R2, R135 ;  /* 0x0000000208867224 */ /* 0x040fe200078e0287 */
[----:B------:R-:W-:Y:S01]  /*65e0*/  ISETP.GT.U32.AND P5, PT, R8, R131, PT ;  /* 0x000000830800720c */ /* 0x000fe20003fa4070 */
[----:B------:R-:W-:Y:S02]  /*65f0*/  @!P3 IMAD.IADD R128, R128, 0x1, -R8 ;  /* 0x000000018080b824 */ /* 0x000fe400078e0a08 */
[----:B------:R-:W-:-:S03]  /*6600*/  IMAD.HI.U32 R2, R6, R119, RZ ;  /* 0x0000007706027227 */ /* 0x000fc600078e00ff */
[C---:B------:R-:W-:Y:S01]  /*6610*/  ISETP.GT.U32.AND P3, PT, R8.reuse, R128, PT ;  /* 0x000000800800720c */ /* 0x040fe20003f64070 */
[----:B------:R-:W-:Y:S01]  /*6620*/  IMAD R135, R8, R98, R137 ;  /* 0x0000006208877224 */ /* 0x000fe200078e0289 */
[----:B------:R-:W-:Y:S01]  /*6630*/  IABS R137, R218 ;  /* 0x000000da00897213 */ /* 0x000fe20000000000 */
[----:B------:R-:W-:Y:S01]  /*6640*/  @!P0 IMAD.IADD R124, R124, 0x1, -R8 ;  /* 0x000000017c7c8824 */ /* 0x000fe200078e0a08 */
[----:B------:R-:W-:Y:S01]  /*6650*/  ISETP.GE.AND P0, PT, R179, RZ, PT ;  /* 0x000000ffb300720c */ /* 0x000fe20003f06270 */
[----:B------:R-:W-:Y:S02]  /*6660*/  IMAD.MOV R2, RZ, RZ, -R2 ;  /* 0x000000ffff027224 */ /* 0x000fe400078e0a02 */
[----:B------:R-:W-:Y:S01]  /*6670*/  @!P1 IMAD.IADD R133, R133, 0x1, -R8 ;  /* 0x0000000185859824 */ /* 0x000fe200078e0a08 */
[----:B------:R-:W-:Y:S01]  /*6680*/  ISETP.GE.AND P1, PT, R167, RZ, PT ;  /* 0x000000ffa700720c */ /* 0x000fe20003f26270 */
[----:B------:R-:W-:Y:S01]  /*6690*/  @!P2 IMAD.MOV R124, RZ, RZ, -R124 ;  /* 0x000000ffff7ca224 */ /* 0x000fe200078e0a7c */
[----:B------:R-:W-:Y:S01]  /*66a0*/  ISETP.GE.AND P2, PT, R159, RZ, PT ;  /* 0x000000ff9f00720c */ /* 0x000fe20003f46270 */
[----:B------:R-:W-:Y:S01]  /*66b0*/  IMAD R136, R8, R2, R119 ;  /* 0x0000000208887224 */ /* 0x000fe200078e0277 */
[----:B------:R-:W-:Y:S01]  /*66c0*/  IABS R119, R142 ;  /* 0x0000008e00777213 */ /* 0x000fe20000000000 */
[----:B------:R-:W-:-:S04]  /*66d0*/  IMAD.HI.U32 R2, R6, R137, RZ ;  /* 0x0000008906027227 */ /* 0x000fc800078e00ff */
[----:B------:R-:W-:Y:S02]  /*66e0*/  IMAD.MOV R118, RZ, RZ, -R2 ;  /* 0x000000ffff767224 */ /* 0x000fe400078e0a02 */
[--C-:B------:R-:W-:Y:S01]  /*66f0*/  @!P5 IMAD.IADD R131, R131, 0x1, -R8.reuse ;  /* 0x000000018383d824 */ /* 0x100fe200078e0a08 */
[C---:B------:R-:W-:Y:S01]  /*6700*/  ISETP.GT.U32.AND P5, PT, R8.reuse, R134, PT ;  /* 0x000000860800720c */ /* 0x040fe20003fa4070 */
[----:B------:R-:W-:Y:S02]  /*6710*/  IMAD R137, R8, R118, R137 ;  /* 0x0000007608897224 */ /* 0x000fe400078e0289 */
[--C-:B------:R-:W-:Y:S01]  /*6720*/  @!P3 IMAD.IADD R128, R128, 0x1, -R8.reuse ;  /* 0x000000018080b824 */ /* 0x100fe200078e0a08 */
[----:B------:R-:W-:Y:S01]  /*6730*/  ISETP.GE.AND P3, PT, R202, RZ, PT ;  /* 0x000000ffca00720c */ /* 0x000fe20003f66270 */
[----:B------:R-:W-:Y:S01]  /*6740*/  @!P4 IMAD.IADD R129, R129, 0x1, -R8 ;  /* 0x000000018181c824 */ /* 0x000fe200078e0a08 */
[C---:B------:R-:W-:Y:S01]  /*6750*/  ISETP.GT.U32.AND P4, PT, R8.reuse, R132, PT ;  /* 0x000000840800720c */ /* 0x040fe20003f84070 */
[----:B------:R-:W-:Y:S01]  /*6760*/  @!P1 IMAD.MOV R131, RZ, RZ, -R131 ;  /* 0x000000ffff839224 */ /* 0x000fe200078e0a83 */
[C---:B------:R-:W-:Y:S01]  /*6770*/  ISETP.GT.U32.AND P1, PT, R8.reuse, R137, PT ;  /* 0x000000890800720c */ /* 0x040fe20003f24070 */
[----:B------:R-:W-:Y:S01]  /*6780*/  @!P2 IMAD.MOV R128, RZ, RZ, -R128 ;  /* 0x000000ffff80a224 */ /* 0x000fe200078e0a80 */
[----:B------:R-:W-:Y:S01]  /*6790*/  ISETP.GT.U32.AND P2, PT, R8, R133, PT ;  /* 0x000000850800720c */ /* 0x000fe20003f44070 */
[----:B------:R-:W-:Y:S01]  /*67a0*/  IMAD.HI.U32 R98, R6, R139, RZ ;  /* 0x0000008b06627227 */ /* 0x000fe200078e00ff */
[----:B------:R-:W-:-:S03]  /*67b0*/  CS2R R202, SRZ ;  /* 0x0000000000ca7805 */ /* 0x000fc6000001ff00 */
[----:B------:R-:W-:Y:S02]  /*67c0*/  IMAD.MOV R98, RZ, RZ, -R98 ;  /* 0x000000ffff627224 */ /* 0x000fe400078e0a62 */
[----:B------:R-:W-:Y:S02]  /*67d0*/  @!P0 IMAD.MOV R127, RZ, RZ, -R127 ;  /* 0x000000ffff7f8224 */ /* 0x000fe400078e0a7f */
[----:B------:R-:W-:Y:S01]  /*67e0*/  IMAD R138, R8, R98, R139 ;  /* 0x00000062088a7224 */ /* 0x000fe200078e028b */
[----:B------:R-:W-:Y:S01]  /*67f0*/  SHF.R.U32.HI R98, RZ, 0x4, R219 ;  /* 0x00000004ff627819 */ /* 0x000fe200000116db */
[--C-:B------:R-:W-:Y:S01]  /*6800*/  @!P4 IMAD.IADD R132, R132, 0x1, -R8.reuse ;  /* 0x000000018484c824 */ /* 0x100fe200078e0a08 */
[----:B------:R-:W-:Y:S01]  /*6810*/  ISETP.GT.U32.AND P4, PT, R8, R135, PT ;  /* 0x000000870800720c */ /* 0x000fe20003f84070 */
[--C-:B------:R-:W-:Y:S01]  /*6820*/  @!P1 IMAD.IADD R137, R137, 0x1, -R8.reuse ;  /* 0x0000000189899824 */ /* 0x100fe200078e0a08 */
[----:B------:R-:W-:Y:S01]  /*6830*/  ISETP.GE.AND P1, PT, R216, RZ, PT ;  /* 0x000000ffd800720c */ /* 0x000fe20003f26270 */
[--C-:B------:R-:W-:Y:S01]  /*6840*/  @!P2 IMAD.IADD R133, R133, 0x1, -R8.reuse ;  /* 0x000000018585a824 */ /* 0x100fe200078e0a08 */
[C---:B------:R-:W-:Y:S01]  /*6850*/  ISETP.GT.U32.AND P2, PT, R8.reuse, R138, PT ;  /* 0x0000008a0800720c */ /* 0x040fe20003f44070 */
[----:B------:R-:W0:Y:S01]  /*6860*/  LDC R216, c[0x0][0x230] ;  /* 0x00008c00ffd87b82 */ /* 0x000e220000000800 */
[----:B------:R-:W-:Y:S01]  /*6870*/  ISETP.GT.U32.AND P0, PT, R8, R132, PT ;  /* 0x000000840800720c */ /* 0x000fe20003f04070 */
[----:B------:R-:W-:Y:S01]  /*6880*/  @!P5 IMAD.IADD R134, R134, 0x1, -R8 ;  /* 0x000000018686d824 */ /* 0x000fe200078e0a08 */
[----:B------:R-:W-:Y:S01]  /*6890*/  ISETP.GT.U32.AND P5, PT, R8, R136, PT ;  /* 0x000000880800720c */ /* 0x000fe20003fa4070 */
[----:B------:R-:W-:Y:S01]  /*68a0*/  @!P3 IMAD.MOV R130, RZ, RZ, -R130 ;  /* 0x000000ffff82b224 */ /* 0x000fe200078e0a82 */
[----:B------:R-:W-:Y:S01]  /*68b0*/  SGXT.U32 R98, R98, 0xe ;  /* 0x0000000e6262781a */ /* 0x000fe20000000000 */
[----:B------:R-:W-:-:S04]  /*68c0*/  IMAD.HI.U32 R2, R6, R119, RZ ;  /* 0x0000007706027227 */ /* 0x000fc800078e00ff */
[--C-:B------:R-:W-:Y:S01]  /*68d0*/  @!P4 IMAD.IADD R135, R135, 0x1, -R8.reuse ;  /* 0x000000018787c824 */ /* 0x100fe200078e0a08 */
[----:B------:R-:W-:Y:S01]  /*68e0*/  ISETP.GE.AND P4, PT, R200, RZ, PT ;  /* 0x000000ffc800720c */ /* 0x000fe20003f86270 */
[--C-:B------:R-:W-:Y:S01]  /*68f0*/  @!P2 IMAD.IADD R138, R138, 0x1, -R8.reuse ;  /* 0x000000018a8aa824 */ /* 0x100fe200078e0a08 */
[----:B------:R-:W-:Y:S01]  /*6900*/  ISETP.GT.U32.AND P2, PT, R8, R137, PT ;  /* 0x000000890800720c */ /* 0x000fe20003f44070 */
[--C-:B------:R-:W-:Y:S01]  /*6910*/  @!P0 IMAD.IADD R132, R132, 0x1, -R8.reuse ;  /* 0x0000000184848824 */ /* 0x100fe200078e0a08 */
[----:B------:R-:W-:Y:S01]  /*6920*/  ISETP.GE.AND P0, PT, R251, RZ, PT ;  /* 0x000000fffb00720c */ /* 0x000fe20003f06270 */
[----:B------:R-:W-:Y:S01]  /*6930*/  @!P5 IMAD.IADD R136, R136, 0x1, -R8 ;  /* 0x000000018888d824 */ /* 0x000fe200078e0a08 */
[C---:B------:R-:W-:Y:S01]  /*6940*/  ISETP.GT.U32.AND P3, PT, R8.reuse, R135, PT ;  /* 0x000000870800720c */ /* 0x040fe20003f64070 */
[----:B------:R-:W-:Y:S01]  /*6950*/  IMAD.MOV R2, RZ, RZ, -R2 ;  /* 0x000000ffff027224 */ /* 0x000fe200078e0a02 */
[----:B------:R-:W-:Y:S01]  /*6960*/  ISETP.GT.U32.AND P5, PT, R8, R134, PT ;  /* 0x000000860800720c */ /* 0x000fe20003fa4070 */
[----:B------:R-:W-:Y:S01]  /*6970*/  IMAD.HI.U32 R6, R6, R141, RZ ;  /* 0x0000008d06067227 */ /* 0x000fe200078e00ff */
[----:B------:R-:W-:-:S03]  /*6980*/  CS2R R200, SRZ ;  /* 0x0000000000c87805 */ /* 0x000fc6000001ff00 */
[----:B0-----:R-:W-:Y:S02]  /*6990*/  VIADD R216, R216, 0x7f ;  /* 0x0000007fd8d87836 */ /* 0x001fe40000000000 */
[C---:B------:R-:W-:Y:S02]  /*69a0*/  IMAD R139, R8.reuse, R2, R119 ;  /* 0x00000002088b7224 */ /* 0x040fe400078e0277 */
[----:B------:R-:W-:Y:S01]  /*69b0*/  @!P2 IMAD.IADD R137, R137, 0x1, -R8 ;  /* 0x000000018989a824 */ /* 0x000fe200078e0a08 */
[----:B------:R-:W-:Y:S01]  /*69c0*/  ISETP.GE.AND P2, PT, R217, RZ, PT ;  /* 0x000000ffd900720c */ /* 0x000fe20003f46270 */
[----:B------:R-:W-:Y:S01]  /*69d0*/  IMAD.MOV R6, RZ, RZ, -R6 ;  /* 0x000000ffff067224 */ /* 0x000fe200078e0a06 */
[----:B------:R-:W0:Y:S01]  /*69e0*/  LDC R2, c[0x0][0x234] ;  /* 0x00008d00ff027b82 */ /* 0x000e220000000800 */
[----:B------:R-:W-:Y:S01]  /*69f0*/  @!P0 IMAD.MOV R133, RZ, RZ, -R133 ;  /* 0x000000ffff858224 */ /* 0x000fe200078e0a85 */
[----:B------:R-:W-:Y:S01]  /*6a00*/  SHF.R.S32.HI R217, RZ, 0x1f, R216 ;  /* 0x0000001fffd97819 */ /* 0x000fe200000114d8 */
[--C-:B------:R-:W-:Y:S01]  /*6a10*/  @!P3 IMAD.IADD R135, R135, 0x1, -R8.reuse ;  /* 0x000000018787b824 */ /* 0x100fe200078e0a08 */
[C---:B------:R-:W-:Y:S01]  /*6a20*/  ISETP.GT.U32.AND P0, PT, R8.reuse, R138, PT ;  /* 0x0000008a0800720c */ /* 0x040fe20003f04070 */
[C---:B------:R-:W-:Y:S01]  /*6a30*/  IMAD R141, R8.reuse, R6, R141 ;  /* 0x00000006088d7224 */ /* 0x040fe200078e028d */
[----:B------:R-:W-:Y:S01]  /*6a40*/  ISETP.GT.U32.AND P3, PT, R8, R139, PT ;  /* 0x0000008b0800720c */ /* 0x000fe20003f64070 */
[----:B------:R-:W-:Y:S01]  /*6a50*/  @!P5 IMAD.IADD R134, R134, 0x1, -R8 ;  /* 0x000000018686d824 */ /* 0x000fe200078e0a08 */
[----:B------:R-:W-:Y:S01]  /*6a60*/  LEA.HI R217, R217, R216, RZ, 0x7 ;  /* 0x000000d8d9d97211 */ /* 0x000fe200078f38ff */
[----:B------:R-:W-:Y:S01]  /*6a70*/  @!P4 IMAD.MOV R132, RZ, RZ, -R132 ;  /* 0x000000ffff84c224 */ /* 0x000fe200078e0a84 */
[----:B------:R-:W1:Y:S01]  /*6a80*/  S2R R216, SR_TID.X ;  /* 0x0000000000d87919 */ /* 0x000e620000002100 */
[----:B------:R-:W-:Y:S01]  /*6a90*/  ISETP.GE.AND P5, PT, R252, RZ, PT ;  /* 0x000000fffc00720c */ /* 0x000fe20003fa6270 */
[----:B------:R-:W-:Y:S01]  /*6aa0*/  @!P6 IMAD.MOV R129, RZ, RZ, -R129 ;  /* 0x000000ffff81e224 */ /* 0x000fe200078e0a81 */
[C---:B------:R-:W-:Y:S01]  /*6ab0*/  ISETP.GT.U32.AND P4, PT, R8.reuse, R141, PT ;  /* 0x0000008d0800720c */ /* 0x040fe20003f84070 */
[----:B------:R-:W-:Y:S01]  /*6ac0*/  IMAD.MOV.U32 R6, RZ, RZ, RZ ;  /* 0x000000ffff067224 */ /* 0x000fe200078e00ff */
[----:B------:R-:W-:Y:S01]  /*6ad0*/  ISETP.GT.U32.AND P6, PT, R8, R136, PT ;  /* 0x000000880800720c */ /* 0x000fe20003fc4070 */
[----:B------:R-:W2:Y:S01]  /*6ae0*/  LDC.64 R118, c[0x0][0x218] ;  /* 0x00008600ff767b82 */ /* 0x000ea20000000a00 */
[--C-:B------:R-:W-:Y:S01]  /*6af0*/  @!P0 IMAD.IADD R138, R138, 0x1, -R8.reuse ;  /* 0x000000018a8a8824 */ /* 0x100fe200078e0a08 */
[----:B------:R-:W-:Y:S01]  /*6b00*/  IADD3 R98, P0, R98, 0x80, RZ ;  /* 0x0000008062627810 */ /* 0x000fe20007f1e0ff */
[----:B------:R-:W-:Y:S01]  /*6b10*/  @!P3 IMAD.IADD R139, R139, 0x1, -R8 ;  /* 0x000000018b8bb824 */ /* 0x000fe200078e0a08 */
[----:B------:R-:W-:Y:S01]  /*6b20*/  ISETP.GE.AND P3, PT, R218, RZ, PT ;  /* 0x000000ffda00720c */ /* 0x000fe20003f66270 */
[----:B------:R-:W-:Y:S01]  /*6b30*/  IMAD.MOV.U32 R11, RZ, RZ, R135 ;  /* 0x000000ffff0b7224 */ /* 0x000fe200078e0087 */
[----:B------:R-:W-:Y:S01]  /*6b40*/  IADD3.X R6, R6, 0x40000040, RZ, P0, !PT ;  /* 0x4000004006067810 */ /* 0x000fe200007fe4ff */
[----:B------:R-:W-:Y:S01]  /*6b50*/  @!P2 IMAD.MOV R138, RZ, RZ, -R138 ;  /* 0x000000ffff8aa224 */ /* 0x000fe200078e0a8a */
[----:B------:R-:W3:Y:S01]  /*6b60*/  LDC R218, c[0x0][0x23c] ;  /* 0x00008f00ffda7b82 */ /* 0x000ee20000000800 */
[----:B------:R-:W-:Y:S01]  /*6b70*/  @!P5 IMAD.MOV R134, RZ, RZ, -R134 ;  /* 0x000000ffff86d224 */ /* 0x000fe200078e0a86 */
[----:B------:R-:W-:Y:S01]  /*6b80*/  ISETP.GT.U32.AND P5, PT, R8, R139, PT ;  /* 0x0000008b0800720c */ /* 0x000fe20003fa4070 */
[--C-:B------:R-:W-:Y:S01]  /*6b90*/  @!P4 IMAD.IADD R141, R141, 0x1, -R8.reuse ;  /* 0x000000018d8dc824 */ /* 0x100fe200078e0a08 */
[----:B------:R-:W-:Y:S01]  /*6ba0*/  R2UR UR5, R6 ;  /* 0x00000000060572ca */ /* 0x000fe200000e0000 */
[-C--:B0-----:R-:W-:Y:S01]  /*6bb0*/  IMAD R5, R7, R2.reuse, RZ ;  /* 0x0000000207057224 */ /* 0x081fe200078e02ff */
[----:B------:R-:W-:Y:S01]  /*6bc0*/  R2UR UR4, R98 ;  /* 0x00000000620472ca */ /* 0x000fe200000e0000 */
[----:B------:R-:W-:Y:S01]  /*6bd0*/  @!P6 IMAD.IADD R136, R136, 0x1, -R8 ;  /* 0x000000018888e824 */ /* 0x000fe200078e0a08 */
[----:B------:R-:W0:Y:S01]  /*6be0*/  LDC.64 R6, c[0x0][0x210] ;  /* 0x00008400ff067b82 */ /* 0x000e220000000a00 */
[----:B------:R-:W-:Y:S01]  /*6bf0*/  ISETP.GE.AND P6, PT, R140, RZ, PT ;  /* 0x000000ff8c00720c */ /* 0x000fe20003fc6270 */
[----:B------:R-:W-:Y:S01]  /*6c00*/  IMAD R10, R10, R2, RZ ;  /* 0x000000020a0a7224 */ /* 0x000fe200078e02ff */
[----:B------:R-:W-:Y:S01]  /*6c10*/  ISETP.GT.U32.AND P4, PT, R8, R141, PT ;  /* 0x0000008d0800720c */ /* 0x000fe20003f84070 */
[----:B------:R-:W-:Y:S01]  /*6c20*/  @!P1 IMAD.MOV R136, RZ, RZ, -R136 ;  /* 0x000000ffff889224 */ /* 0x000fe200078e0a88 */
[----:B------:R-:W-:Y:S01]  /*6c30*/  ISETP.GE.AND P0, PT, R143, RZ, PT ;  /* 0x000000ff8f00720c */ /* 0x000fe20003f06270 */
[----:B------:R-:W-:-:S02]  /*6c40*/  @!P3 IMAD.MOV R137, RZ, RZ, -R137 ;  /* 0x000000ffff89b224 */ /* 0x000fc400078e0a89 */
[----:B------:R-:W4:Y:S01]  /*6c50*/  LDC R98, c[0x0][0x240] ;  /* 0x00009000ff627b82 */ /* 0x000f220000000800 */
[--C-:B------:R-:W-:Y:S01]  /*6c60*/  @!P5 IMAD.IADD R139, R139, 0x1, -R8.reuse ;  /* 0x000000018b8bd824 */ /* 0x100fe200078e0a08 */
[----:B------:R-:W-:Y:S01]  /*6c70*/  ISETP.GE.AND P5, PT, R142, RZ, PT ;  /* 0x000000ff8e00720c */ /* 0x000fe20003fa6270 */
[----:B------:R-:W-:Y:S01]  /*6c80*/  UIADD3.64 UR14, UR4, 0x380, URZ ;  /* 0x00000380040e7897 */ /* 0x000fe2000fffe03f */
[----:B-1----:R-:W-:Y:S01]  /*6c90*/  LOP3.LUT R216, R216, 0x7f, RZ, 0xc0, !PT ;  /* 0x0000007fd8d87812 */ /* 0x002fe200078ec0ff */
[----:B------:R-:W-:Y:S01]  /*6ca0*/  UIADD3.64 UR10, UR4, 0x400, URZ ;  /* 0x00000400040a7897 */ /* 0x000fe2000fffe03f */
[----:B------:R-:W-:Y:S01]  /*6cb0*/  @!P6 IMAD.MOV R11, RZ, RZ, -R11 ;  /* 0x000000ffff0be224 */ /* 0x000fe200078e0a0b */
[----:B------:R-:W-:Y:S01]  /*6cc0*/  ISETP.NE.AND P6, PT, R185, RZ, PT ;  /* 0x000000ffb900720c */ /* 0x000fe20003fc5270 */
[----:B------:R-:W-:Y:S01]  /*6cd0*/  @!P4 IMAD.IADD R141, R141, 0x1, -R8 ;  /* 0x000000018d8dc824 */ /* 0x000fe200078e0a08 */
[----:B------:R-:W-:Y:S01]  /*6ce0*/  LOP3.LUT R185, RZ, R185, RZ, 0x33, !PT ;  /* 0x000000b9ffb97212 */ /* 0x000fe200078e33ff */
[----:B---3--:R-:W-:Y:S01]  /*6cf0*/  IMAD R192, R216, R218, RZ ;  /* 0x000000dad8c07224 */ /* 0x008fe200078e02ff */
[----:B------:R-:W-:Y:S01]  /*6d00*/  UIADD3.64 UR14, UR4, 0x480, URZ ;  /* 0x00000480040e7897 */ /* 0x000fe2000fffe03f */
[----:B------:R-:W-:Y:S01]  /*6d10*/  IMAD.MOV.U32 R8, RZ, RZ, R139 ;  /* 0x000000ffff087224 */ /* 0x000fe200078e008b */
[C---:B------:R-:W-:Y:S01]  /*6d20*/  SEL R191, R185.reuse, R0, !P6 ;  /* 0x00000000b9bf7207 */ /* 0x040fe20007000000 */
[----:B------:R-:W-:Y:S01]  /*6d30*/  IMAD.MOV.U32 R9, RZ, RZ, R141 ;  /* 0x000000ffff097224 */ /* 0x000fe200078e008d */
[----:B--2---:R-:W-:Y:S01]  /*6d40*/  LEA R2, P4, R192, R118, 0x1 ;  /* 0x00000076c0027211 */ /* 0x004fe200078808ff */
[----:B------:R-:W-:Y:S01]  /*6d50*/  @!P5 IMAD.MOV R8, RZ, RZ, -R8 ;  /* 0x000000ffff08d224 */ /* 0x000fe200078e0a08 */
[C---:B------:R-:W-:Y:S01]  /*6d60*/  SEL R118, R185.reuse, R16, !P6 ;  /* 0x00000010b9767207 */ /* 0x040fe20007000000 */
[----:B------:R-:W-:Y:S01]  /*6d70*/  @!P0 IMAD.MOV R9, RZ, RZ, -R9 ;  /* 0x000000ffff098224 */ /* 0x000fe200078e0a09 */
[C---:B------:R-:W-:Y:S01]  /*6d80*/  SEL R154, R185.reuse, R101, !P6 ;  /* 0x00000065b99a7207 */ /* 0x040fe20007000000 */
[----:B------:R-:W1:Y:S01]  /*6d90*/  LDC R216, c[0x0][0x238] ;  /* 0x00008e00ffd87b82 */ /* 0x000e620000000800 */
[C---:B------:R-:W-:Y:S01]  /*6da0*/  SEL R4, R185.reuse, R4, !P6 ;  /* 0x00000004b9047207 */ /* 0x040fe20007000000 */
[----:B------:R-:W-:Y:S01]  /*6db0*/  UIADD3.64 UR10, UR4, 0x500, URZ ;  /* 0x00000500040a7897 */ /* 0x000fe2000fffe03f */
[----:B------:R-:W-:Y:S01]  /*6dc0*/  SEL R101, R185, R34, !P6 ;  /* 0x00000022b9657207 */ /* 0x000fe20007000000 */
[----:B----4-:R-:W-:Y:S01]  /*6dd0*/  IMAD R191, R191, R98, RZ ;  /* 0x00000062bfbf7224 */ /* 0x010fe200078e02ff */
[----:B0-----:R-:W-:Y:S01]  /*6de0*/  LEA R16, P0, R5, R6, 0x1 ;  /* 0x0000000605107211 */ /* 0x001fe200078008ff */
[----:B------:R-:W-:Y:S01]  /*6df0*/  UIADD3.64 UR14, UR4, 0x580, URZ ;  /* 0x00000580040e7897 */ /* 0x000fe2000fffe03f */
[C---:B------:R-:W-:Y:S01]  /*6e00*/  SEL R12, R185.reuse, R12, !P6 ;  /* 0x0000000cb90c7207 */ /* 0x040fe20007000000 */
        /* <DEDUP_REMOVED lines=38> */
[----:B------:R-:W-:Y:S01]  /*7070*/  IMAD R48, R48, R98, RZ ;  /* 0x0000006230307224 */ /* 0x000fe200078e02ff */
[C---:B------:R-:W-:Y:S01]  /*7080*/  SEL R39, R185.reuse, R24, !P6 ;  /* 0x00000018b9277207 */ /* 0x040fe20007000000 */
[----:B------:R-:W-:Y:S01]  /*7090*/  IMAD R46, R46, R98, RZ ;  /* 0x000000622e2e7224 */ /* 0x000fe200078e02ff */
[----:B------:R-:W-:Y:S01]  /*70a0*/  SEL R152, R185, R100, !P6 ;  /* 0x00000064b9987207 */ /* 0x000fe20007000000 */
[----:B------:R-:W-:Y:S01]  /*70b0*/  IMAD R45, R45, R98, RZ ;  /* 0x000000622d2d7224 */ /* 0x000fe200078e02ff */
[----:B------:R-:W-:Y:S01]  /*70c0*/  SEL R18, R185, R18, !P6 ;  /* 0x00000012b9127207 */ /* 0x000fe20007000000 */
[----:B------:R-:W-:Y:S01]  /*70d0*/  IMAD R39, R39, R98, RZ ;  /* 0x0000006227277224 */ /* 0x000fe200078e02ff */
        /* <DEDUP_REMOVED lines=16> */
[----:B------:R-:W-:-:S02]  /*71e0*/  SEL R35, R185, R35, !P6 ;  /* 0x00000023b9237207 */ /* 0x000fc40007000000 */
[C---:B------:R-:W-:Y:S02]  /*71f0*/  SEL R32, R185.reuse, R32, !P6 ;  /* 0x00000020b9207207 */ /* 0x040fe40007000000 */
[C---:B------:R-:W-:Y:S02]  /*7200*/  SEL R38, R185.reuse, R38, !P6 ;  /* 0x00000026b9267207 */ /* 0x040fe40007000000 */
[C---:B------:R-:W-:Y:S02]  /*7210*/  SEL R51, R185.reuse, R51, !P6 ;  /* 0x00000033b9337207 */ /* 0x040fe40007000000 */
[C---:B------:R-:W-:Y:S02]  /*7220*/  SEL R52, R185.reuse, R52, !P6 ;  /* 0x00000034b9347207 */ /* 0x040fe40007000000 */
[C---:B------:R-:W-:Y:S02]  /*7230*/  SEL R53, R185.reuse, R53, !P6 ;  /* 0x00000035b9357207 */ /* 0x040fe40007000000 */
        /* <DEDUP_REMOVED lines=15> */
[----:B------:R-:W-:Y:S01]  /*7330*/  SEL R158, R185, R69, !P6 ;  /* 0x00000045b99e7207 */ /* 0x000fe20007000000 */
[----:B------:R-:W-:Y:S01]  /*7340*/  IMAD R69, R67, R98, RZ ;  /* 0x0000006243457224 */ /* 0x000fe200078e02ff */
[C---:B------:R-:W-:Y:S01]  /*7350*/  SEL R159, R185.reuse, R70, !P6 ;  /* 0x00000046b99f7207 */ /* 0x040fe20007000000 */
[-C--:B------:R-:W-:Y:S01]  /*7360*/  IMAD R70, R66, R98.reuse, RZ ;  /* 0x0000006242467224 */ /* 0x080fe200078e02ff */
[C---:B------:R-:W-:Y:S01]  /*7370*/  SEL R160, R185.reuse, R71, !P6 ;  /* 0x00000047b9a07207 */ /* 0x040fe20007000000 */
[----:B------:R-:W-:Y:S01]  /*7380*/  IMAD R71, R156, R98, RZ ;  /* 0x000000629c477224 */ /* 0x000fe200078e02ff */
[----:B------:R-:W-:Y:S01]  /*7390*/  SEL R161, R185, R72, !P6 ;  /* 0x00000048b9a17207 */ /* 0x000fe20007000000 */
        /* <DEDUP_REMOVED lines=31> */
[C---:B------:R-:W-:Y:S01]  /*7590*/  SEL R44, R185.reuse, R14, !P6 ;  /* 0x0000000eb92c7207 */ /* 0x040fe20007000000 */
[-C--:B------:R-:W-:Y:S01]  /*75a0*/  IMAD R68, R68, R98.reuse, RZ ;  /* 0x0000006244447224 */ /* 0x080fe200078e02ff */
[----:B------:R-:W-:Y:S01]  /*75b0*/  SEL R43, R185, R93, !P6 ;  /* 0x0000005db92b7207 */ /* 0x000fe20007000000 */
[----:B------:R-:W-:Y:S01]  /*75c0*/  IMAD R93, R143, R98, RZ ;  /* 0x000000628f5d7224 */ /* 0x000fe200078e02ff */
[C---:B------:R-:W-:Y:S01]  /*75d0*/  SEL R42, R185.reuse, R92, !P6 ;  /* 0x0000005cb92a7207 */ /* 0x040fe20007000000 */
[-C--:B------:R-:W-:Y:S01]  /*75e0*/  IMAD R92, R144, R98.reuse, RZ ;  /* 0x00000062905c7224 */ /* 0x080fe200078e02ff */
[----:B------:R-:W-:Y:S01]  /*75f0*/  SEL R41, R185, R91, !P6 ;  /* 0x0000005bb9297207 */ /* 0x000fe20007000000 */
[-C--:B------:R-:W-:Y:S01]  /*7600*/  IMAD R91, R145, R98.reuse, RZ ;  /* 0x00000062915b7224 */ /* 0x080fe200078e02ff */
[----:B------:R-:W-:Y:S01]  /*7610*/  SEL R40, R185, R89, !P6 ;  /* 0x00000059b9287207 */ /* 0x000fe20007000000 */
[-C--:B------:R-:W-:Y:S01]  /*7620*/  IMAD R89, R147, R98.reuse, RZ ;  /* 0x0000006293597224 */ /* 0x080fe200078e02ff */
[----:B------:R-:W-:Y:S01]  /*7630*/  SEL R24, R185, R95, !P6 ;  /* 0x0000005fb9187207 */ /* 0x000fe20007000000 */
[----:B------:R-:W-:Y:S01]  /*7640*/  IMAD R95, R141, R98, RZ ;  /* 0x000000628d5f7224 */ /* 0x000fe200078e02ff */
[C---:B------:R-:W-:Y:S01]  /*7650*/  SEL R26, R185.reuse, R94, !P6 ;  /* 0x0000005eb91a7207 */ /* 0x040fe20007000000 */
[----:B------:R-:W-:Y:S01]  /*7660*/  IMAD R94, R142, R98, RZ ;  /* 0x000000628e5e7224 */ /* 0x000fe200078e02ff */
[C---:B------:R-:W-:Y:S01]  /*7670*/  SEL R30, R185.reuse, R90, !P6 ;  /* 0x0000005ab91e7207 */ /* 0x040fe20007000000 */
[----:B------:R-:W-:Y:S01]  /*7680*/  IMAD R90, R146, R98, RZ ;  /* 0x00000062925a7224 */ /* 0x000fe200078e02ff */
[C---:B------:R-:W-:Y:S01]  /*7690*/  SEL R33, R185.reuse, R36, !P6 ;  /* 0x00000024b9217207 */ /* 0x040fe20007000000 */
[----:B------:R-:W-:Y:S01]  /*76a0*/  IMAD R67, R158, R98, RZ ;  /* 0x000000629e437224 */ /* 0x000fe200078e02ff */
[C---:B------:R-:W-:Y:S01]  /*76b0*/  SEL R148, R185.reuse, R96, !P6 ;  /* 0x00000060b9947207 */ /* 0x040fe20007000000 */
[-C--:B------:R-:W-:Y:S01]  /*76c0*/  IMAD R96, R140, R98.reuse, RZ ;  /* 0x000000628c607224 */ /* 0x080fe200078e02ff */
[----:B------:R-:W-:Y:S01]  /*76d0*/  SEL R151, R185, R97, !P6 ;  /* 0x00000061b9977207 */ /* 0x000fe20007000000 */
[-C--:B------:R-:W-:Y:S01]  /*76e0*/  IMAD R97, R139, R98.reuse, RZ ;  /* 0x000000628b617224 */ /* 0x080fe200078e02ff */
[C---:B------:R-:W-:Y:S01]  /*76f0*/  SEL R153, R185.reuse, R99, !P6 ;  /* 0x00000063b9997207 */ /* 0x040fe20007000000 */
[-C--:B------:R-:W-:Y:S01]  /*7700*/  IMAD R99, R38, R98.reuse, RZ ;  /* 0x0000006226637224 */ /* 0x080fe200078e02ff */
[----:B------:R-:W-:Y:S01]  /*7710*/  SEL R105, R185, R105, !P6 ;  /* 0x00000069b9697207 */ /* 0x000fe20007000000 */
        /* <DEDUP_REMOVED lines=29> */
[----:B------:R-:W-:Y:S01]  /*78f0*/  SEL R3, R185, R88, !P6 ;  /* 0x00000058b9037207 */ /* 0x000fe20007000000 */
[----:B------:R-:W-:Y:S01]  /*7900*/  IMAD R88, R149, R98, RZ ;  /* 0x0000006295587224 */ /* 0x000fe200078e02ff */
[----:B------:R-:W-:Y:S01]  /*7910*/  SEL R116, R185, R116, !P6 ;  /* 0x00000074b9747207 */ /* 0x000fe20007000000 */
[-C--:B------:R-:W-:Y:S01]  /*7920*/  IMAD R51, R155, R98.reuse, RZ ;  /* 0x000000629b337224 */ /* 0x080fe200078e02ff */
[C---:B------:R-:W-:Y:S01]  /*7930*/  SEL R117, R185.reuse, R117, !P6 ;  /* 0x00000075b9757207 */ /* 0x040fe20007000000 */
[----:B------:R-:W-:Y:S01]  /*7940*/  IMAD R50, R50, R98, RZ ;  /* 0x0000006232327224 */ /* 0x000fe200078e02ff */
[----:B------:R-:W-:Y:S01]  /*7950*/  SEL R100, R185, R28, !P6 ;  /* 0x0000001cb9647207 */ /* 0x000fe20007000000 */
[----:B------:R-:W-:Y:S01]  /*7960*/  IMAD R49, R49, R98, RZ ;  /* 0x0000006231317224 */ /* 0x000fe200078e02ff */
[----:B------:R-:W-:Y:S01]  /*7970*/  SEL R120, R185, R120, !P6 ;  /* 0x00000078b9787207 */ /* 0x000fe20007000000 */
[-C--:B------:R-:W-:Y:S01]  /*7980*/  IMAD R47, R47, R98.reuse, RZ ;  /* 0x000000622f2f7224 */ /* 0x080fe200078e02ff */
[C---:B------:R-:W-:Y:S01]  /*7990*/  SEL R121, R185.reuse, R121, !P6 ;  /* 0x00000079b9797207 */ /* 0x040fe20007000000 */
[-C--:B------:R-:W-:Y:S01]  /*79a0*/  IMAD R44, R44, R98.reuse, RZ ;  /* 0x000000622c2c7224 */ /* 0x080fe200078e02ff */
[----:B------:R-:W-:Y:S01]  /*79b0*/  SEL R123, R185, R123, !P6 ;  /* 0x0000007bb97b7207 */ /* 0x000fe20007000000 */
[----:B------:R-:W-:Y:S01]  /*79c0*/  IMAD R43, R43, R98, RZ ;  /* 0x000000622b2b7224 */ /* 0x000fe200078e02ff */
[C---:B------:R-:W-:Y:S01]  /*79d0*/  SEL R122, R185.reuse, R122, !P6 ;  /* 0x0000007ab97a7207 */ /* 0x040fe20007000000 */
[----:B------:R-:W-:Y:S01]  /*79e0*/  IMAD R42, R42, R98, RZ ;  /* 0x000000622a2a7224 */ /* 0x000fe200078e02ff */
[----:B------:R-:W-:Y:S01]  /*79f0*/  SEL R124, R185, R124, !P6 ;  /* 0x0000007cb97c7207 */ /* 0x000fe20007000000 */
[-C--:B------:R-:W-:Y:S01]  /*7a00*/  IMAD R41, R41, R98.reuse, RZ ;  /* 0x0000006229297224 */ /* 0x080fe200078e02ff */
[----:B------:R-:W-:Y:S01]  /*7a10*/  SEL R174, R185, R125, !P6 ;  /* 0x0000007db9ae7207 */ /* 0x000fe20007000000 */
        /* <DEDUP_REMOVED lines=25> */
[C---:B------:R-:W-:Y:S01]  /*7bb0*/  SEL R188, R185.reuse, R138, !P6 ;  /* 0x0000008ab9bc7207 */ /* 0x040fe20007000000 */
[----:B------:R-:W-:Y:S01]  /*7bc0*/  IMAD R138, R12, R98, RZ ;  /* 0x000000620c8a7224 */ /* 0x000fe200078e02ff */
[----:B------:R-:W-:Y:S01]  /*7bd0*/  SEL R189, R185, R8, !P6 ;  /* 0x00000008b9bd7207 */ /* 0x000fe20007000000 */
[-C--:B------:R-:W-:Y:S01]  /*7be0*/  IMAD R118, R37, R98.reuse, RZ ;  /* 0x0000006225767224 */ /* 0x080fe200078e02ff */
[----:B------:R-:W-:Y:S01]  /*7bf0*/  SEL R190, R185, R9, !P6 ;  /* 0x00000009b9be7207 */ /* 0x000fe20007000000 */
[-C--:B------:R-:W-:Y:S01]  /*7c00*/  IMAD R185, R4, R98.reuse, RZ ;  /* 0x0000006204b97224 */ /* 0x080fe200078e02ff */
[----:B------:R-:W-:Y:S01]  /*7c10*/  LEA.HI.X.SX32 R17, R5, R7, 0x1, P0 ;  /* 0x0000000705117211 */ /* 0x000fe200000f0eff */
[----:B------:R-:W-:Y:S01]  /*7c20*/  IMAD R5, R101, R98, RZ ;  /* 0x0000006265057224 */ /* 0x000fe200078e02ff */
[----:B------:R-:W-:Y:S01]  /*7c30*/  LEA R101, P2, R191, R2, 0x1 ;  /* 0x00000002bf657211 */ /* 0x000fe200078408ff */
[-C--:B------:R-:W-:Y:S01]  /*7c40*/  IMAD R37, R26, R98.reuse, RZ ;  /* 0x000000621a257224 */ /* 0x080fe200078e02ff */
[----:B------:R-:W-:Y:S01]  /*7c50*/  LEA.HI.X.SX32 R0, R192, R119, 0x1, P4 ;  /* 0x00000077c0007211 */ /* 0x000fe200020f0eff */
[----:B------:R-:W-:Y:S01]  /*7c60*/  IMAD R26, R102, R98, RZ ;  /* 0x00000062661a7224 */ /* 0x000fe200078e02ff */
[-C--:B------:R-:W-:Y:S01]  /*7c70*/  LEA R103, P3, R185, R2.reuse, 0x1 ;  /* 0x00000002b9677211 */ /* 0x080fe200078608ff */
[----:B------:R0:W-:Y:S01]  /*7c80*/  STL [R1+0xd70], R101 ;  /* 0x000d706501007387 */ /* 0x0001e20000100800 */
[----:B------:R-:W-:Y:S01]  /*7c90*/  LEA R102, P4, R138, R2, 0x1 ;  /* 0x000000028a667211 */ /* 0x000fe200078808ff */
[----:B------:R-:W-:Y:S01]  /*7ca0*/  IMAD R135, R18, R98, RZ ;  /* 0x0000006212877224 */ /* 0x000fe200078e02ff */
[----:B------:R-:W-:Y:S01]  /*7cb0*/  LEA R14, P1, R10, R6, 0x1 ;  /* 0x000000060a0e7211 */ /* 0x000fe200078208ff */
[----:B------:R2:W-:Y:S01]  /*7cc0*/  STL [R1+0x188], R103 ;  /* 0x0001886701007387 */ /* 0x0005e20000100800 */
[----:B------:R-:W-:Y:S01]  /*7cd0*/  IMAD R119, R32, R98, RZ ;  /* 0x0000006220777224 */ /* 0x000fe200078e02ff */
[----:B------:R-:W-:-:S02]  /*7ce0*/  CS2R R158, SRZ ;  /* 0x00000000009e7805 */ /* 0x000fc4000001ff00 */
[----:B------:R-:W-:Y:S01]  /*7cf0*/  LEA.HI.X.SX32 R15, R10, R7, 0x1, P1 ;  /* 0x000000070a0f7211 */ /* 0x000fe200008f0eff */
[----:B------:R3:W-:Y:S01]  /*7d00*/  STL [R1+0x190], R102 ;  /* 0x0001906601007387 */ /* 0x0007e20000100800 */
[----:B------:R-:W-:Y:S01]  /*7d10*/  IMAD R40, R40, R98, RZ ;  /* 0x0000006228287224 */ /* 0x000fe200078e02ff */
[----:B0-----:R-:W-:Y:S01]  /*7d20*/  LEA R101, P5, R137, R2, 0x1 ;  /* 0x0000000289657211 */ /* 0x001fe200078a08ff */
[-C--:B------:R-:W-:Y:S01]  /*7d30*/  IMAD R38, R24, R98.reuse, RZ ;  /* 0x0000006218267224 */ /* 0x080fe200078e02ff */
[----:B------:R-:W-:Y:S01]  /*7d40*/  CS2R R160, SRZ ;  /* 0x0000000000a07805 */ /* 0x000fe2000001ff00 */
[----:B------:R-:W-:Y:S01]  /*7d50*/  IMAD R36, R30, R98, RZ ;  /* 0x000000621e247224 */ /* 0x000fe200078e02ff */
[----:B--2---:R-:W-:Y:S01]  /*7d60*/  LEA R103, P6, R136, R2, 0x1 ;  /* 0x0000000288677211 */ /* 0x004fe200078c08ff */
[----:B------:R0:W-:Y:S01]  /*7d70*/  STL [R1+0x198], R101 ;  /* 0x0001986501007387 */ /* 0x0001e20000100800 */
[----:B------:R-:W-:Y:S01]  /*7d80*/  IMAD R35, R33, R98, RZ ;  /* 0x0000006221237224 */ /* 0x000fe200078e02ff */
[----:B------:R-:W-:-:S02]  /*7d90*/  CS2R R162, SRZ ;  /* 0x0000000000a27805 */ /* 0x000fc4000001ff00 */
[----:B---3--:R-:W-:Y:S01]  /*7da0*/  LEA R102, P0, R135, R2, 0x1 ;  /* 0x0000000287667211 */ /* 0x008fe200078008ff */
[----:B------:R2:W-:Y:S01]  /*7db0*/  STL [R1+0x1a0], R103 ;  /* 0x0001a06701007387 */ /* 0x0005e20000100800 */
[-C--:B------:R-:W-:Y:S01]  /*7dc0*/  IMAD R34, R148, R98.reuse, RZ ;  /* 0x0000006294227224 */ /* 0x080fe200078e02ff */
[----:B------:R-:W-:Y:S01]  /*7dd0*/  CS2R R164, SRZ ;  /* 0x0000000000a47805 */ /* 0x000fe2000001ff00 */
[-C--:B------:R-:W-:Y:S01]  /*7de0*/  IMAD R33, R151, R98.reuse, RZ ;  /* 0x0000006297217224 */ /* 0x080fe200078e02ff */
[----:B------:R3:W-:Y:S01]  /*7df0*/  STL [R1+0x1a8], R102 ;  /* 0x0001a86601007387 */ /* 0x0007e20000100800 */
[----:B------:R-:W-:Y:S01]  /*7e00*/  IMAD R32, R152, R98, RZ ;  /* 0x0000006298207224 */ /* 0x000fe200078e02ff */
[----:B0-----:R-:W-:Y:S01]  /*7e10*/  LEA R101, P1, R134, R2, 0x1 ;  /* 0x0000000286657211 */ /* 0x001fe200078208ff */
[-C--:B------:R-:W-:Y:S01]  /*7e20*/  IMAD R31, R153, R98.reuse, RZ ;  /* 0x00000062991f7224 */ /* 0x080fe200078e02ff */
[----:B------:R-:W-:Y:S01]  /*7e30*/  CS2R R152, SRZ ;  /* 0x0000000000987805 */ /* 0x000fe2000001ff00 */
[----:B------:R-:W-:Y:S01]  /*7e40*/  IMAD R30, R154, R98, RZ ;  /* 0x000000629a1e7224 */ /* 0x000fe200078e02ff */
[----:B--2---:R-:W-:Y:S01]  /*7e50*/  LEA.HI.X.SX32 R103, R191, R0, 0x1, P2 ;  /* 0x00000000bf677211 */ /* 0x004fe200010f0eff */
        /* <DEDUP_REMOVED lines=10> */
[----:B0-----:R-:W-:Y:S01]  /*7f00*/  LEA.HI.X.SX32 R101, R185, R0, 0x1, P3 ;  /* 0x00000000b9657211 */ /* 0x001fe200018f0eff */
[-C--:B------:R-:W-:Y:S01]  /*7f10*/  IMAD R23, R107, R98.reuse, RZ ;  /* 0x000000626b177224 */ /* 0x080fe200078e02ff */
[----:B------:R-:W-:Y:S01]  /*7f20*/  CS2R R156, SRZ ;  /* 0x00000000009c7805 */ /* 0x000fe2000001ff00 */
[----:B------:R-:W-:Y:S01]  /*7f30*/  IMAD R22, R108, R98, RZ ;  /* 0x000000626c167224 */ /* 0x000fe200078e02ff */
[----:B--2---:R-:W-:Y:S01]  /*7f40*/  LEA R103, P3, R132, R2, 0x1 ;  /* 0x0000000284677211 */ /* 0x004fe200078608ff */
[----:B------:R0:W-:Y:S01]  /*7f50*/  STL [R1+0x184], R101 ;  /* 0x0001846501007387 */ /* 0x0001e20000100800 */
[----:B------:R-:W-:Y:S01]  /*7f60*/  IMAD R21, R109, R98, RZ ;  /* 0x000000626d157224 */ /* 0x000fe200078e02ff */
[----:B------:R-:W-:-:S02]  /*7f70*/  CS2R R168, SRZ ;  /* 0x0000000000a87805 */ /* 0x000fc4000001ff00 */
[----:B---3--:R-:W-:Y:S01]  /*7f80*/  LEA.HI.X.SX32 R102, R138, R0, 0x1, P4 ;  /* 0x000000008a667211 */ /* 0x008fe200020f0eff */
        /* <DEDUP_REMOVED lines=76> */
[----:B------:R-:W-:Y:S01]  /*8450*/  IMAD R190, R190, R98, RZ ;  /* 0x00000062bebe7224 */ /* 0x000fe200078e02ff */
[----:B------:R-:W-:Y:S01]  /*8460*/  CS2R R140, SRZ ;  /* 0x00000000008c7805 */ /* 0x000fe2000001ff00 */
[C---:B-1----:R-:W-:Y:S01]  /*8470*/  IMAD R98, R216.reuse, 0x7f, RZ ;  /* 0x0000007fd8627824 */ /* 0x042fe200078e02ff */
[----:B------:R1:W-:Y:S01]  /*8480*/  STL [R1+0x200], R102 ;  /* 0x0002006601007387 */ /* 0x0003e20000100800 */
[----:B------:R-:W-:Y:S01]  /*8490*/  IMAD R100, R216, 0x7e, RZ ;  /* 0x0000007ed8647824 */ /* 0x000fe200078e02ff */
[----:B0-----:R-:W-:Y:S02]  /*84a0*/  LEA.HI.X.SX32 R101, R130, R0, 0x1, P5 ;  /* 0x0000000082657211 */ /* 0x001fe400028f0eff */
[----:B------:R-:W-:Y:S02]  /*84b0*/  CS2R R130, SRZ ;  /* 0x0000000000827805 */ /* 0x000fe4000001ff00 */
[----:B------:R-:W-:-:S02]  /*84c0*/  CS2R R142, SRZ ;  /* 0x00000000008e7805 */ /* 0x000fc4000001ff00 */
[----:B------:R-:W-:Y:S02]  /*84d0*/  CS2R R144, SRZ ;  /* 0x0000000000907805 */ /* 0x000fe4000001ff00 */
[----:B--2---:R-:W-:Y:S01]  /*84e0*/  LEA R103, P5, R118, R2, 0x1 ;  /* 0x0000000276677211 */ /* 0x004fe200078a08ff */
[----:B------:R0:W-:Y:S01]  /*84f0*/  STL [R1+0x1cc], R101 ;  /* 0x0001cc6501007387 */ /* 0x0001e20000100800 */
[----:B------:R-:W-:Y:S02]  /*8500*/  CS2R R146, SRZ ;  /* 0x0000000000927805 */ /* 0x000fe4000001ff00 */
[----:B------:R-:W-:Y:S02]  /*8510*/  CS2R R148, SRZ ;  /* 0x0000000000947805 */ /* 0x000fe4000001ff00 */
[----:B-1----:R-:W-:Y:S01]  /*8520*/  LEA.HI.X.SX32 R102, R129, R0, 0x1, P6 ;  /* 0x0000000081667211 */ /* 0x002fe200030f0eff */
[----:B------:R1:W-:Y:S01]  /*8530*/  STL [R1+0x208], R103 ;  /* 0x0002086701007387 */ /* 0x0003e20000100800 */
[----:B------:R-:W-:-:S03]  /*8540*/  CS2R R150, SRZ ;  /* 0x0000000000967805 */ /* 0x000fc6000001ff00 */
[----:B------:R2:W-:Y:S01]  /*8550*/  STL [R1+0x1d4], R102 ;  /* 0x0001d46601007387 */ /* 0x0005e20000100800 */
[----:B0-----:R-:W-:Y:S02]  /*8560*/  LEA R101, P6, R99, R2, 0x1 ;  /* 0x0000000263657211 */ /* 0x001fe400078c08ff */
[----:B-1----:R-:W-:-:S03]  /*8570*/  LEA.HI.X.SX32 R103, R128, R0, 0x1, P0 ;  /* 0x0000000080677211 */ /* 0x002fc600000f0eff */
[----:B------:R0:W-:Y:S01]  /*8580*/  STL [R1+0x210], R101 ;  /* 0x0002106501007387 */ /* 0x0001e20000100800 */
[----:B------:R-:W-:Y:S02]  /*8590*/  LEA.HI.X.SX32 R99, R99, R0, 0x1, P6 ;  /* 0x0000000063637211 */ /* 0x000fe400030f0eff */
[----:B------:R-:W-:Y:S02]  /*85a0*/  CS2R R128, SRZ ;  /* 0x0000000000807805 */ /* 0x000fe4000001ff00 */
[----:B--2---:R-:W-:Y:S01]  /*85b0*/  LEA R102, P0, R97, R2, 0x1 ;  /* 0x0000000261667211 */ /* 0x004fe200078008ff */
[----:B------:R1:W-:Y:S04]  /*85c0*/  STL [R1+0x1dc], R103 ;  /* 0x0001dc6701007387 */ /* 0x0003e80000100800 */
[----:B------:R2:W-:Y:S01]  /*85d0*/  STL [R1+0x218], R102 ;  /* 0x0002186601007387 */ /* 0x0005e20000100800 */
[----:B0-----:R-:W-:-:S02]  /*85e0*/  LEA.HI.X.SX32 R101, R127, R0, 0x1, P1 ;  /* 0x000000007f657211 */ /* 0x001fc400008f0eff */
[----:B-1----:R-:W-:-:S03]  /*85f0*/  LEA R103, P1, R96, R2, 0x1 ;  /* 0x0000000260677211 */ /* 0x002fc600078208ff */
[----:B------:R0:W-:Y:S01]  /*8600*/  STL [R1+0x1e4], R101 ;  /* 0x0001e46501007387 */ /* 0x0001e20000100800 */
[----:B--2---:R-:W-:-:S03]  /*8610*/  LEA.HI.X.SX32 R102, R126, R0, 0x1, P2 ;  /* 0x000000007e667211 */ /* 0x004fc600010f0eff */
[----:B------:R1:W-:Y:S01]  /*8620*/  STL [R1+0x220], R103 ;  /* 0x0002206701007387 */ /* 0x0003e20000100800 */
[----:B------:R-:W-:-:S03]  /*8630*/  CS2R R126, SRZ ;  /* 0x00000000007e7805 */ /* 0x000fc6000001ff00 */
[----:B------:R2:W-:Y:S01]  /*8640*/  STL [R1+0x1ec], R102 ;  /* 0x0001ec6601007387 */ /* 0x0005e20000100800 */
[----:B0-----:R-:W-:Y:S02]  /*8650*/  LEA R101, P2, R95, R2, 0x1 ;  /* 0x000000025f657211 */ /* 0x001fe400078408ff */
[----:B-1----:R-:W-:-:S03]  /*8660*/  LEA.HI.X.SX32 R103, R125, R0, 0x1, P3 ;  /* 0x000000007d677211 */ /* 0x002fc600018f0eff */
[----:B------:R0:W-:Y:S01]  /*8670*/  STL [R1+0x228], R101 ;  /* 0x0002286501007387 */ /* 0x0001e20000100800 */
[----:B------:R-:W-:Y:S02]  /*8680*/  LEA.HI.X.SX32 R95, R95, R0, 0x1, P2 ;  /* 0x000000005f5f7211 */ /* 0x000fe400010f0eff */
[----:B--2---:R-:W-:Y:S01]  /*8690*/  LEA R102, P3, R94, R2, 0x1 ;  /* 0x000000025e667211 */ /* 0x004fe200078608ff */
[----:B------:R1:W-:Y:S04]  /*86a0*/  STL [R1+0x1f4], R103 ;  /* 0x0001f46701007387 */ /* 0x0003e80000100800 */
[----:B------:R2:W-:Y:S01]  /*86b0*/  STL [R1+0x230], R102 ;  /* 0x0002306601007387 */ /* 0x0005e20000100800 */
[----:B0-----:R-:W-:Y:S02]  /*86c0*/  LEA.HI.X.SX32 R101, R119, R0, 0x1, P4 ;  /* 0x0000000077657211 */ /* 0x001fe400020f0eff */
[----:B-1----:R-:W-:-:S03]  /*86d0*/  LEA R103, P4, R93, R2, 0x1 ;  /* 0x000000025d677211 */ /* 0x002fc600078808ff */
[----:B------:R0:W-:Y:S01]  /*86e0*/  STL [R1+0x1fc], R101 ;  /* 0x0001fc6501007387 */ /* 0x0001e20000100800 */
[----:B--2---:R-:W-:-:S03]  /*86f0*/  LEA.HI.X.SX32 R102, R118, R0, 0x1, P5 ;  /* 0x0000000076667211 */ /* 0x004fc600028f0eff */
[----:B------:R-:W-:Y:S01]  /*8700*/  STL [R1+0x238], R103 ;  /* 0x0002386701007387 */ /* 0x000fe20000100800 */
[----:B------:R-:W-:-:S03]  /*8710*/  CS2R R118, SRZ ;  /* 0x0000000000767805 */ /* 0x000fc6000001ff00 */
[----:B------:R1:W-:Y:S01]  /*8720*/  STL [R1+0x204], R102 ;  /* 0x0002046601007387 */ /* 0x0003e20000100800 */
[----:B0-----:R-:W-:-:S04]  /*8730*/  LEA R101, P5, R92, R2, 0x1 ;  /* 0x000000025c657211 */ /* 0x001fc800078a08ff */
[----:B------:R-:W-:Y:S01]  /*8740*/  LEA.HI.X.SX32 R92, R92, R0, 0x1, P5 ;  /* 0x000000005c5c7211 */ /* 0x000fe200028f0eff */
[----:B------:R0:W-:Y:S01]  /*8750*/  STL [R1+0x240], R101 ;  /* 0x0002406501007387 */ /* 0x0001e20000100800 */
[----:B-1----:R-:W-:-:S03]  /*8760*/  LEA R102, P6, R91, R2, 0x1 ;  /* 0x000000025b667211 */ /* 0x002fc600078c08ff */
[----:B------:R1:W-:Y:S04]  /*8770*/  STL [R1+0x20c], R99 ;  /* 0x00020c6301007387 */ /* 0x0003e80000100800 */
[----:B------:R2:W-:Y:S01]  /*8780*/  STL [R1+0x248], R102 ;  /* 0x0002486601007387 */ /* 0x0005e20000100800 */
[-C--:B0-----:R-:W-:Y:S02]  /*8790*/  LEA.HI.X.SX32 R101, R97, R0.reuse, 0x1, P0 ;  /* 0x0000000061657211 */ /* 0x081fe400000f0eff */
[----:B------:R-:W-:Y:S02]  /*87a0*/  LEA.HI.X.SX32 R97, R96, R0, 0x1, P1 ;  /* 0x0000000060617211 */ /* 0x000fe400008f0eff */
[-C--:B-1----:R-:W-:Y:S01]  /*87b0*/  LEA R99, P0, R90, R2.reuse, 0x1 ;  /* 0x000000025a637211 */ /* 0x082fe200078008ff */
[----:B------:R-:W-:Y:S01]  /*87c0*/  STL [R1+0x214], R101 ;  /* 0x0002146501007387 */ /* 0x000fe20000100800 */
[----:B------:R-:W-:-:S02]  /*87d0*/  LEA R96, P1, R89, R2, 0x1 ;  /* 0x0000000259607211 */ /* 0x000fc400078208ff */
[----:B--2---:R-:W-:Y:S01]  /*87e0*/  CS2R R102, SRZ ;  /* 0x0000000000667805 */ /* 0x004fe2000001ff00 */
[----:B------:R-:W-:Y:S01]  /*87f0*/  STL [R1+0x250], R99 ;  /* 0x0002506301007387 */ /* 0x000fe20000100800 */
[----:B------:R-:W-:-:S03]  /*8800*/  LEA.HI.X.SX32 R89, R89, R0, 0x1, P1 ;  /* 0x0000000059597211 */ /* 0x000fc600008f0eff */
[----:B------:R0:W-:Y:S04]  /*8810*/  STL [R1+0x21c], R97 ;  /* 0x00021c6101007387 */ /* 0x0001e80000100800 */
[----:B------:R1:W-:Y:S04]  /*8820*/  STL [R1+0x258], R96 ;  /* 0x0002586001007387 */ /* 0x0003e80000100800 */
[----:B------:R2:W-:Y:S01]  /*8830*/  STL [R1+0x224], R95 ;  /* 0x0002245f01007387 */ /* 0x0005e20000100800 */
[----:B0-----:R-:W-:Y:S02]  /*8840*/  LEA R97, P2, R88, R2, 0x1 ;  /* 0x0000000258617211 */ /* 0x001fe400078408ff */
[----:B-1----:R-:W-:-:S03]  /*8850*/  LEA.HI.X.SX32 R96, R94, R0, 0x1, P3 ;  /* 0x000000005e607211 */ /* 0x002fc600018f0eff */
[----:B------:R-:W-:Y:S01]  /*8860*/  STL [R1+0x260], R97 ;  /* 0x0002606101007387 */ /* 0x000fe20000100800 */
[----:B------:R-:W-:Y:S02]  /*8870*/  LEA.HI.X.SX32 R94, R93, R0, 0x1, P4 ;  /* 0x000000005d5e7211 */ /* 0x000fe400020f0eff */
[-C--:B--2---:R-:W-:Y:S01]  /*8880*/  LEA R95, P3, R87, R2.reuse, 0x1 ;  /* 0x00000002575f7211 */ /* 0x084fe200078608ff */
[----:B------:R0:W-:Y:S01]  /*8890*/  STL [R1+0x22c], R96 ;  /* 0x00022c6001007387 */ /* 0x0001e20000100800 */
[----:B------:R-:W-:-:S03]  /*88a0*/  LEA R93, P4, R86, R2, 0x1 ;  /* 0x00000002565d7211 */ /* 0x000fc600078808ff */
[----:B------:R-:W-:Y:S01]  /*88b0*/  STL [R1+0x268], R95 ;  /* 0x0002685f01007387 */ /* 0x000fe20000100800 */
[----:B------:R-:W-:-:S03]  /*88c0*/  LEA.HI.X.SX32 R86, R86, R0, 0x1, P4 ;  /* 0x0000000056567211 */ /* 0x000fc600020f0eff */
[----:B------:R1:W-:Y:S01]  /*88d0*/  STL [R1+0x234], R94 ;  /* 0x0002345e01007387 */ /* 0x0003e20000100800 */
[----:B0-----:R-:W-:-:S03]  /*88e0*/  CS2R R96, SRZ ;  /* 0x0000000000607805 */ /* 0x001fc6000001ff00 */
[----:B------:R0:W-:Y:S04]  /*88f0*/  STL [R1+0x270], R93 ;  /* 0x0002705d01007387 */ /* 0x0001e80000100800 */
[----:B------:R2:W-:Y:S01]  /*8900*/  STL [R1+0x23c], R92 ;  /* 0x00023c5c01007387 */ /* 0x0005e20000100800 */
[----:B-1----:R-:W-:Y:S02]  /*8910*/  LEA R94, P5, R85, R2, 0x1 ;  /* 0x00000002555e7211 */ /* 0x002fe400078a08ff */
[----:B0-----:R-:W-:-:S03]  /*8920*/  LEA.HI.X.SX32 R93, R91, R0, 0x1, P6 ;  /* 0x000000005b5d7211 */ /* 0x001fc600030f0eff */
[----:B------:R0:W-:Y:S01]  /*8930*/  STL [R1+0x278], R94 ;  /* 0x0002785e01007387 */ /* 0x0001e20000100800 */
[----:B------:R-:W-:Y:S02]  /*8940*/  LEA.HI.X.SX32 R91, R90, R0, 0x1, P0 ;  /* 0x000000005a5b7211 */ /* 0x000fe400000f0eff */
[-C--:B--2---:R-:W-:Y:S01]  /*8950*/  LEA R92, P6, R84, R2.reuse, 0x1 ;  /* 0x00000002545c7211 */ /* 0x084fe200078c08ff */
[----:B------:R-:W-:Y:S01]  /*8960*/  STL [R1+0x244], R93 ;  /* 0x0002445d01007387 */ /* 0x000fe20000100800 */
[----:B------:R-:W-:-:S03]  /*8970*/  LEA R90, P0, R83, R2, 0x1 ;  /* 0x00000002535a7211 */ /* 0x000fc600078008ff */
[----:B------:R1:W-:Y:S01]  /*8980*/  STL [R1+0x280], R92 ;  /* 0x0002805c01007387 */ /* 0x0003e20000100800 */
[----:B------:R-:W-:Y:S02]  /*8990*/  LEA.HI.X.SX32 R83, R83, R0, 0x1, P0 ;  /* 0x0000000053537211 */ /* 0x000fe400000f0eff */
[----:B0-----:R-:W-:Y:S01]  /*89a0*/  CS2R R94, SRZ ;  /* 0x00000000005e7805 */ /* 0x001fe2000001ff00 */
[----:B------:R0:W-:Y:S04]  /*89b0*/  STL [R1+0x24c], R91 ;  /* 0x00024c5b01007387 */ /* 0x0001e80000100800 */
[----:B------:R2:W-:Y:S01]  /*89c0*/  STL [R1+0x288], R90 ;  /* 0x0002885a01007387 */ /* 0x0005e20000100800 */
[----:B-1----:R-:W-:-:S03]  /*89d0*/  CS2R R92, SRZ ;  /* 0x00000000005c7805 */ /* 0x002fc6000001ff00 */
[----:B------:R1:W-:Y:S01]  /*89e0*/  STL [R1+0x254], R89 ;  /* 0x0002545901007387 */ /* 0x0003e20000100800 */
[----:B0-----:R-:W-:Y:S02]  /*89f0*/  LEA R91, P1, R82, R2, 0x1 ;  /* 0x00000002525b7211 */ /* 0x001fe400078208ff */
[----:B--2---:R-:W-:-:S03]  /*8a00*/  LEA.HI.X.SX32 R90, R88, R0, 0x1, P2 ;  /* 0x00000000585a7211 */ /* 0x004fc600010f0eff */
[----:B------:R-:W-:Y:S01]  /*8a10*/  STL [R1+0x290], R91 ;  /* 0x0002905b01007387 */ /* 0x000fe20000100800 */
[----:B------:R-:W-:Y:S02]  /*8a20*/  LEA.HI.X.SX32 R88, R87, R0, 0x1, P3 ;  /* 0x0000000057587211 */ /* 0x000fe400018f0eff */
[-C--:B-1----:R-:W-:Y:S01]  /*8a30*/  LEA R89, P2, R81, R2.reuse, 0x1 ;  /* 0x0000000251597211 */ /* 0x082fe200078408ff */
        /* <DEDUP_REMOVED lines=307> */
[----:B------:R-:W-:Y:S01]  /*9d70*/  STL [R1+0x4b8], R22 ;  /* 0x0004b81601007387 */ /* 0x000fe20000100800 */
[----:B------:R-:W-:Y:S02]  /*9d80*/  LEA.HI.X.SX32 R19, R18, R0, 0x1, P2 ;  /* 0x0000000012137211 */ /* 0x000fe400010f0eff */
[-C--:B--2---:R-:W-:Y:S01]  /*9d90*/  LEA R20, P1, R7, R2.reuse, 0x1 ;  /* 0x0000000207147211 */ /* 0x084fe200078208ff */
[----:B------:R-:W-:Y:S01]  /*9da0*/  STL [R1+0x484], R21 ;  /* 0x0004841501007387 */ /* 0x000fe20000100800 */
[----:B------:R-:W-:-:S03]  /*9db0*/  LEA R18, P2, R6, R2, 0x1 ;  /* 0x0000000206127211 */ /* 0x000fc600078408ff */
[----:B------:R0:W-:Y:S01]  /*9dc0*/  STL [R1+0x4c0], R20 ;  /* 0x0004c01401007387 */ /* 0x0001e20000100800 */
[----:B------:R-:W-:-:S03]  /*9dd0*/  LEA.HI.X.SX32 R6, R6, R0, 0x1, P2 ;  /* 0x0000000006067211 */ /* 0x000fc600010f0eff */
[----:B------:R1:W-:Y:S04]  /*9de0*/  STL [R1+0x48c], R19 ;  /* 0x00048c1301007387 */ /* 0x0003e80000100800 */
[----:B------:R2:W-:Y:S01]  /*9df0*/  STL [R1+0x4c8], R18 ;  /* 0x0004c81201007387 */ /* 0x0005e20000100800 */
[----:B0-----:R-:W-:-:S03]  /*9e00*/  IMAD.SHL.U32 R20, R218, 0x80, RZ ;  /* 0x00000080da147824 */ /* 0x001fc600078e00ff */
[----:B------:R0:W-:Y:S01]  /*9e10*/  STL [R1+0x494], R12 ;  /* 0x0004940c01007387 */ /* 0x0001e20000100800 */
[----:B-1----:R-:W-:Y:S02]  /*9e20*/  LEA R19, P3, R5, R2, 0x1 ;  /* 0x0000000205137211 */ /* 0x002fe400078608ff */
[----:B--2---:R-:W-:-:S03]  /*9e30*/  LEA.HI.X.SX32 R18, R11, R0, 0x1, P4 ;  /* 0x000000000b127211 */ /* 0x004fc600020f0eff */
[----:B------:R-:W-:Y:S01]  /*9e40*/  STL [R1+0x4d0], R19 ;  /* 0x0004d01301007387 */ /* 0x000fe20000100800 */
[----:B------:R-:W-:Y:S02]  /*9e50*/  LEA.HI.X.SX32 R11, R10, R0, 0x1, P5 ;  /* 0x000000000a0b7211 */ /* 0x000fe400028f0eff */
[-C--:B0-----:R-:W-:Y:S01]  /*9e60*/  LEA R12, P4, R4, R2.reuse, 0x1 ;  /* 0x00000002040c7211 */ /* 0x081fe200078808ff */
        /* <DEDUP_REMOVED lines=15> */
[----:B------:R-:W-:Y:S04]  /*9f60*/  STL [R1+0x4f0], R9 ;  /* 0x0004f00901007387 */ /* 0x000fe80000100800 */
[----:B------:R0:W-:Y:S04]  /*9f70*/  STL [R1+0x4bc], R8 ;  /* 0x0004bc0801007387 */ /* 0x0001e80000100800 */
[----:B------:R1:W-:Y:S04]  /*9f80*/  STL [R1+0x4f8], R7 ;  /* 0x0004f80701007387 */ /* 0x0003e80000100800 */
[----:B------:R2:W-:Y:S01]  /*9f90*/  STL [R1+0x4c4], R6 ;  /* 0x0004c40601007387 */ /* 0x0005e20000100800 */
[----:B0-----:R-:W-:-:S02]  /*9fa0*/  LEA R8, P2, R174, R2, 0x1 ;  /* 0x00000002ae087211 */ /* 0x001fc400078408ff */
[----:B-1----:R-:W-:-:S03]  /*9fb0*/  LEA.HI.X.SX32 R7, R5, R0, 0x1, P3 ;  /* 0x0000000005077211 */ /* 0x002fc600018f0eff */
[----:B------:R-:W-:Y:S01]  /*9fc0*/  STL [R1+0x500], R8 ;  /* 0x0005000801007387 */ /* 0x000fe20000100800 */
[----:B------:R-:W-:Y:S02]  /*9fd0*/  LEA.HI.X.SX32 R5, R4, R0, 0x1, P4 ;  /* 0x0000000004057211 */ /* 0x000fe400020f0eff */
[-C--:B--2---:R-:W-:Y:S01]  /*9fe0*/  LEA R6, P3, R175, R2.reuse, 0x1 ;  /* 0x00000002af067211 */ /* 0x084fe200078608ff */
        /* <DEDUP_REMOVED lines=8> */
[----:B------:R0:W-:Y:S01]  /*a070*/  STL [R1+0x518], R5 ;  /* 0x0005180501007387 */ /* 0x0001e20000100800 */
[----:B--2---:R-:W-:-:S03]  /*a080*/  LEA R3, P6, R178, R2, 0x1 ;  /* 0x00000002b2037211 */ /* 0x004fc600078c08ff */
[----:B------:R1:W-:Y:S04]  /*a090*/  STL [R1+0x4e4], R4 ;  /* 0x0004e40401007387 */ /* 0x0003e80000100800 */
[----:B------:R2:W-:Y:S01]  /*a0a0*/  STL [R1+0x520], R3 ;  /* 0x0005200301007387 */ /* 0x0005e20000100800 */
[----:B0-----:R-:W-:Y:S02]  /*a0b0*/  LEA.HI.X.SX32 R5, R122, R0, 0x1, P0 ;  /* 0x000000007a057211 */ /* 0x001fe400000f0eff */
[----:B------:R-:W-:Y:S02]  /*a0c0*/  CS2R R122, SRZ ;  /* 0x00000000007a7805 */ /* 0x000fe4000001ff00 */
[----:B-1----:R-:W-:Y:S01]  /*a0d0*/  LEA R4, P0, R179, R2, 0x1 ;  /* 0x00000002b3047211 */ /* 0x002fe200078008ff */
        /* <DEDUP_REMOVED lines=16> */
[----:B------:R1:W-:Y:S04]  /*a1e0*/  STL [R1+0x540], R4 ;  /* 0x0005400401007387 */ /* 0x0003e80000100800 */
[----:B------:R2:W-:Y:S01]  /*a1f0*/  STL [R1+0x50c], R3 ;  /* 0x00050c0301007387 */ /* 0x0005e20000100800 */
[----:B0-----:R-:W-:Y:S02]  /*a200*/  LEA R5, P4, R183, R2, 0x1 ;  /* 0x00000002b7057211 */ /* 0x001fe400078808ff */
[----:B-1----:R-:W-:-:S03]  /*a210*/  LEA.HI.X.SX32 R4, R177, R0, 0x1, P5 ;  /* 0x00000000b1047211 */ /* 0x002fc600028f0eff */
[----:B------:R0:W-:Y:S01]  /*a220*/  STL [R1+0x548], R5 ;  /* 0x0005480501007387 */ /* 0x0001e20000100800 */
[----:B------:R-:W-:Y:S02]  /*a230*/  CS2R R176, SRZ ;  /* 0x0000000000b07805 */ /* 0x000fe4000001ff00 */
[----:B--2---:R-:W-:Y:S01]  /*a240*/  LEA R3, P5, R184, R2, 0x1 ;  /* 0x00000002b8037211 */ /* 0x004fe200078a08ff */
[----:B------:R1:W-:Y:S04]  /*a250*/  STL [R1+0x514], R4 ;  /* 0x0005140401007387 */ /* 0x0003e80000100800 */
[----:B------:R2:W-:Y:S01]  /*a260*/  STL [R1+0x550], R3 ;  /* 0x0005500301007387 */ /* 0x0005e20000100800 */
[----:B0-----:R-:W-:Y:S02]  /*a270*/  LEA.HI.X.SX32 R5, R178, R0, 0x1, P6 ;  /* 0x00000000b2057211 */ /* 0x001fe400030f0eff */
        /* <DEDUP_REMOVED lines=18> */
[----:B------:R-:W-:Y:S02]  /*a3a0*/  LEA R2, P3, R190, R2, 0x1 ;  /* 0x00000002be027211 */ /* 0x000fe400078608ff */
[-C--:B------:R-:W-:Y:S01]  /*a3b0*/  LEA.HI.X.SX32 R6, R189, R0.reuse, 0x1, P2 ;  /* 0x00000000bd067211 */ /* 0x080fe200010f0eff */
[----:B------:R2:W-:Y:S01]  /*a3c0*/  STL [R1+0x53c], R3 ;  /* 0x00053c0301007387 */ /* 0x0005e20000100800 */
[----:B0-----:R-:W-:-:S03]  /*a3d0*/  LEA.HI.X.SX32 R5, R187, R0, 0x1, P0 ;  /* 0x00000000bb057211 */ /* 0x001fc600000f0eff */
[----:B------:R0:W-:Y:S01]  /*a3e0*/  STL [R1+0xd5c], R2 ;  /* 0x000d5c0201007387 */ /* 0x0001e20000100800 */
[-C--:B-1----:R-:W-:Y:S02]  /*a3f0*/  LEA.HI.X.SX32 R4, R183, R0.reuse, 0x1, P4 ;  /* 0x00000000b7047211 */ /* 0x082fe400020f0eff */
[----:B------:R-:W-:Y:S02]  /*a400*/  CS2R R182, SRZ ;  /* 0x0000000000b67805 */ /* 0x000fe4000001ff00 */
[-C--:B--2---:R-:W-:Y:S01]  /*a410*/  LEA.HI.X.SX32 R3, R184, R0.reuse, 0x1, P5 ;  /* 0x00000000b8037211 */ /* 0x084fe200028f0eff */
[----:B------:R1:W-:Y:S01]  /*a420*/  STL [R1+0x544], R4 ;  /* 0x0005440401007387 */ /* 0x0003e20000100800 */
[----:B------:R-:W-:Y:S02]  /*a430*/  CS2R R184, SRZ ;  /* 0x0000000000b87805 */ /* 0x000fe4000001ff00 */
[----:B0-----:R-:W-:Y:S01]  /*a440*/  LEA.HI.X.SX32 R2, R186, R0, 0x1, P6 ;  /* 0x00000000ba027211 */ /* 0x001fe200030f0eff */
[----:B------:R-:W-:Y:S01]  /*a450*/  STL [R1+0x54c], R3 ;  /* 0x00054c0301007387 */ /* 0x000fe20000100800 */
[----:B------:R-:W-:-:S03]  /*a460*/  CS2R R186, SRZ ;  /* 0x0000000000ba7805 */ /* 0x000fc6000001ff00 */
[----:B------:R0:W-:Y:S01]  /*a470*/  STL [R1+0xd48], R2 ;  /* 0x000d480201007387 */ /* 0x0001e20000100800 */
[-C--:B-1----:R-:W-:Y:S02]  /*a480*/  LEA.HI.X.SX32 R4, R188, R0.reuse, 0x1, P1 ;  /* 0x00000000bc047211 */ /* 0x082fe400008f0eff */
[----:B------:R-:W-:Y:S02]  /*a490*/  CS2R R188, SRZ ;  /* 0x0000000000bc7805 */ /* 0x000fe4000001ff00 */
[----:B------:R-:W-:Y:S01]  /*a4a0*/  LEA.HI.X.SX32 R0, R190, R0, 0x1, P3 ;  /* 0x00000000be007211 */ /* 0x000fe200018f0eff */
[----:B------:R-:W-:Y:S01]  /*a4b0*/  STL [R1+0xd50], R5 ;  /* 0x000d500501007387 */ /* 0x000fe20000100800 */
[----:B------:R-:W-:-:S03]  /*a4c0*/  CS2R R190, SRZ ;  /* 0x0000000000be7805 */ /* 0x000fc6000001ff00 */
[----:B------:R1:W-:Y:S01]  /*a4d0*/  STL [R1+0xd54], R4 ;  /* 0x000d540401007387 */ /* 0x0003e20000100800 */
[----:B0-----:R-:W-:-:S03]  /*a4e0*/  IMAD.WIDE R2, R98, 0x2, R14 ;  /* 0x0000000262027825 */ /* 0x001fc600078e020e */
[----:B------:R0:W-:Y:S04]  /*a4f0*/  STL [R1+0xd58], R6 ;  /* 0x000d580601007387 */ /* 0x0001e80000100800 */
[----:B------:R-:W-:Y:S01]  /*a500*/  STL [R1+0x55c], R2 ;  /* 0x00055c0201007387 */ /* 0x000fe20000100800 */
[----:B-1----:R-:W-:Y:S01]  /*a510*/  IMAD.WIDE R4, R98, 0x2, R16 ;  /* 0x0000000262047825 */ /* 0x002fe200078e0210 */
[----:B------:R-:W-:Y:S02]  /*a520*/  CS2R R98, SRZ ;  /* 0x0000000000627805 */ /* 0x000fe4000001ff00 */
[----:B------:R1:W-:Y:S01]  /*a530*/  STL [R1+0x554], R0 ;  /* 0x0005540001007387 */ /* 0x0003e20000100800 */
[----:B0-----:R-:W-:-:S03]  /*a540*/  IMAD R6, R216, 0x7d, RZ ;  /* 0x0000007dd8067824 */ /* 0x001fc600078e02ff */
[----:B------:R0:W-:Y:S04]  /*a550*/  STL [R1+0x558], R3 ;  /* 0x0005580301007387 */ /* 0x0001e80000100800 */
[----:B------:R-:W-:Y:S01]  /*a560*/  STL [R1+0x564], R4 ;  /* 0x0005640401007387 */ /* 0x000fe20000100800 */
[----:B-1----:R-:W-:-:S03]  /*a570*/  IMAD R0, R216, 0x7c, RZ ;  /* 0x0000007cd8007824 */ /* 0x002fc600078e02ff */
[----:B------:R1:W-:Y:S01]  /*a580*/  STL [R1+0x560], R5 ;  /* 0x0005600501007387 */ /* 0x0003e20000100800 */
[----:B0-----:R-:W-:-:S05]  /*a590*/  IMAD.WIDE R2, R100, 0x2, R14 ;  /* 0x0000000264027825 */ /* 0x001fca00078e020e */
[----:B------:R-:W-:Y:S01]  /*a5a0*/  STL [R1+0x56c], R2 ;  /* 0x00056c0201007387 */ /* 0x000fe20000100800 */
[----:B-1----:R-:W-:-:S03]  /*a5b0*/  IMAD.WIDE R4, R100, 0x2, R16 ;  /* 0x0000000264047825 */ /* 0x002fc600078e0210 */
[----:B------:R0:W-:Y:S01]  /*a5c0*/  STL [R1+0x568], R3 ;  /* 0x0005680301007387 */ /* 0x0001e20000100800 */
[----:B------:R-:W-:-:S03]  /*a5d0*/  CS2R R100, SRZ ;  /* 0x0000000000647805 */ /* 0x000fc6000001ff00 */
[----:B------:R-:W-:Y:S04]  /*a5e0*/  STL [R1+0x574], R4 ;  /* 0x0005740401007387 */ /* 0x000fe80000100800 */
[----:B------:R1:W-:Y:S01]  /*a5f0*/  STL [R1+0x570], R5 ;  /* 0x0005700501007387 */ /* 0x0003e20000100800 */
[----:B0-----:R-:W-:-:S04]  /*a600*/  IMAD.WIDE R2, R6, 0x2, R14 ;  /* 0x0000000206027825 */ /* 0x001fc800078e020e */
[--C-:B------:R-:W-:Y:S01]  /*a610*/  IMAD.WIDE R6, R6, 0x2, R16.reuse ;  /* 0x0000000206067825 */ /* 0x100fe200078e0210 */
[----:B------:R-:W-:Y:S03]  /*a620*/  STL [R1+0x57c], R2 ;  /* 0x00057c0201007387 */ /* 0x000fe60000100800 */
[C---:B-1----:R-:W-:Y:S01]  /*a630*/  IMAD.WIDE R4, R0.reuse, 0x2, R16 ;  /* 0x0000000200047825 */ /* 0x042fe200078e0210 */
[----:B------:R0:W-:Y:S04]  /*a640*/  STL [R1+0x578], R3 ;  /* 0x0005780301007387 */ /* 0x0001e80000100800 */
[----:B------:R1:W-:Y:S04]  /*a650*/  STL [R1+0x584], R6 ;  /* 0x0005840601007387 */ /* 0x0003e80000100800 */
[----:B------:R-:W-:Y:S01]  /*a660*/  STL [R1+0x580], R7 ;  /* 0x0005800701007387 */ /* 0x000fe20000100800 */
[----:B0-----:R-:W-:-:S04]  /*a670*/  IMAD.WIDE R2, R0, 0x2, R14 ;  /* 0x0000000200027825 */ /* 0x001fc800078e020e */
[C---:B------:R-:W-:Y:S01]  /*a680*/  IMAD R0, R216.reuse, 0x7a, RZ ;  /* 0x0000007ad8007824 */ /* 0x040fe200078e02ff */
[----:B------:R-:W-:Y:S01]  /*a690*/  STL [R1+0x58c], R2 ;  /* 0x00058c0201007387 */ /* 0x000fe20000100800 */
[----:B-1----:R-:W-:-:S03]  /*a6a0*/  IMAD R6, R216, 0x7b, RZ ;  /* 0x0000007bd8067824 */ /* 0x002fc600078e02ff */
[----:B------:R0:W-:Y:S04]  /*a6b0*/  STL [R1+0x588], R3 ;  /* 0x0005880301007387 */ /* 0x0001e80000100800 */
        /* <DEDUP_REMOVED lines=402> */
[C---:B------:R-:W-:Y:S01]  /*bfe0*/  IMAD.SHL.U32 R0, R216.reuse, 0x40, RZ ;  /* 0x00000040d8007824 */ /* 0x040fe200078e00ff */
        /* <DEDUP_REMOVED lines=444> */
[----:B------:R-:W-:Y:S04]  /*dbb0*/  STL [R1+0xd24], R6 ;  /* 0x000d240601007387 */ /* 0x000fe80000100800 */
[----:B------:R1:W-:Y:S01]  /*dbc0*/  STL [R1+0xd20], R7 ;  /* 0x000d200701007387 */ /* 0x0003e20000100800 */
[----:B0-----:R-:W-:Y:S01]  /*dbd0*/  IMAD.WIDE R2, R0, 0x2, R14 ;  /* 0x0000000200027825 */ /* 0x001fe200078e020e */
[----:B------:R-:W-:-:S04]  /*dbe0*/  SHF.R.S32.HI R0, RZ, 0x7, R217 ;  /* 0x00000007ff007819 */ /* 0x000fc800000114d9 */
[----:B------:R-:W-:Y:S01]  /*dbf0*/  STL [R1+0xd2c], R2 ;  /* 0x000d2c0201007387 */ /* 0x000fe20000100800 */
[----:B-1----:R-:W-:-:S03]  /*dc00*/  IMAD.WIDE R6, R216, 0x2, R14 ;  /* 0x00000002d8067825 */ /* 0x002fc600078e020e */
[----:B------:R0:W-:Y:S04]  /*dc10*/  STL [R1+0xd28], R3 ;  /* 0x000d280301007387 */ /* 0x0001e80000100800 */
[----:B------:R-:W-:Y:S04]  /*dc20*/  STL [R1+0xd34], R4 ;  /* 0x000d340401007387 */ /* 0x000fe80000100800 */
[----:B------:R1:W-:Y:S01]  /*dc30*/  STL [R1+0xd30], R5 ;  /* 0x000d300501007387 */ /* 0x0003e20000100800 */
[----:B0-----:R-:W-:-:S03]  /*dc40*/  IMAD.WIDE R2, R216, 0x2, R16 ;  /* 0x00000002d8027825 */ /* 0x001fc600078e0210 */
[----:B------:R-:W-:Y:S04]  /*dc50*/  STL [R1+0xd3c], R6 ;  /* 0x000d3c0601007387 */ /* 0x000fe80000100800 */
[----:B------:R-:W-:Y:S01]  /*dc60*/  STL [R1+0xd38], R7 ;  /* 0x000d380701007387 */ /* 0x000fe20000100800 */
[----:B-1----:R-:W-:-:S03]  /*dc70*/  SHF.R.S32.HI R5, RZ, 0x1f, R12 ;  /* 0x0000001fff057819 */ /* 0x002fc6000001140c */
[----:B------:R0:W-:Y:S01]  /*dc80*/  STL [R1+0xd44], R2 ;  /* 0x000d440201007387 */ /* 0x0001e20000100800 */
[C---:B------:R-:W-:Y:S01]  /*dc90*/  SHF.L.U64.HI R0, R12.reuse, 0x1, R5 ;  /* 0x000000010c007819 */ /* 0x040fe20000010205 */
[----:B------:R-:W-:Y:S02]  /*dca0*/  IMAD.SHL.U32 R12, R12, 0x2, RZ ;  /* 0x000000020c0c7824 */ /* 0x000fe400078e00ff */
[----:B------:R1:W-:Y:S04]  /*dcb0*/  STL [R1+0xd40], R3 ;  /* 0x000d400301007387 */ /* 0x0003e80000100800 */
[----:B------:R2:W-:Y:S04]  /*dcc0*/  STL [R1+0x110], RZ ;  /* 0x000110ff01007387 */ /* 0x0005e80000100800 */
[----:B------:R2:W-:Y:S01]  /*dcd0*/  STL [R1], RZ ;  /* 0x000000ff01007387 */ /* 0x0005e20000100800 */
[----:B0-----:R-:W-:Y:S01]  /*dce0*/  SHF.R.S32.HI R2, RZ, 0x1f, R20 ;  /* 0x0000001fff027819 */ /* 0x001fe20000011414 */
[----:B-1----:R-:W-:Y:S01]  /*dcf0*/  IMAD R3, R206, 0x80, R206 ;  /* 0x00000080ce037824 */ /* 0x002fe200078e02ce */
[----:B------:R-:W-:Y:S01]  /*dd00*/  CS2R R206, SRZ ;  /* 0x0000000000ce7805 */ /* 0x000fe2000001ff00 */
[----:B------:R2:W-:Y:S01]  /*dd10*/  STL [R1+0x4], RZ ;  /* 0x000004ff01007387 */ /* 0x0005e20000100800 */
[----:B------:R-:W-:Y:S01]  /*dd20*/  SHF.L.U64.HI R2, R20, 0x1, R2 ;  /* 0x0000000114027819 */ /* 0x000fe20000010202 */
[----:B------:R-:W-:-:S02]  /*dd30*/  IMAD.SHL.U32 R3, R3, 0x2, RZ ;  /* 0x0000000203037824 */ /* 0x000fc400078e00ff */
[----:B------:R2:W-:Y:S01]  /*dd40*/  STL [R1+0x8], RZ ;  /* 0x000008ff01007387 */ /* 0x0005e20000100800 */
[----:B------:R-:W-:Y:S02]  /*dd50*/  IMAD.SHL.U32 R20, R20, 0x2, RZ ;  /* 0x0000000214147824 */ /* 0x000fe400078e00ff */
[----:B------:R-:W-:Y:S01]  /*dd60*/  LOP3.LUT R3, R3, 0x407e, RZ, 0xc0, !PT ;  /* 0x0000407e03037812 */ /* 0x000fe200078ec0ff */
[----:B------:R2:W-:Y:S03]  /*dd70*/  STL [R1+0xc], RZ ;  /* 0x00000cff01007387 */ /* 0x0005e60000100800 */
[C---:B------:R-:W-:Y:S01]  /*dd80*/  LOP3.LUT R9, R3.reuse, 0x10, RZ, 0x3c, !PT ;  /* 0x0000001003097812 */ /* 0x040fe200078e3cff */
[----:B------:R2:W-:Y:S01]  /*dd90*/  STL [R1+0x10], RZ ;  /* 0x000010ff01007387 */ /* 0x0005e20000100800 */
[----:B------:R-:W-:Y:S01]  /*dda0*/  LOP3.LUT R8, R3, 0x20, RZ, 0x3c, !PT ;  /* 0x0000002003087812 */ /* 0x000fe200078e3cff */
[----:B------:R-:W-:Y:S01]  /*ddb0*/  IMAD.IADD R10, R219, 0x1, R3 ;  /* 0x00000001db0a7824 */ /* 0x000fe200078e0203 */
        /* <DEDUP_REMOVED lines=8> */
[----:B------:R-:W-:Y:S01]  /*de40*/  LOP3.LUT R3, R3, 0x70, RZ, 0x3c, !PT ;  /* 0x0000007003037812 */ /* 0x000fe200078e3cff */
[----:B------:R2:W-:Y:S01]  /*de50*/  STL [R1+0x1c], RZ ;  /* 0x00001cff01007387 */ /* 0x0005e20000100800 */
[----:B------:R-:W-:-:S02]  /*de60*/  IMAD.IADD R7, R219, 0x1, R7 ;  /* 0x00000001db077824 */ /* 0x000fc400078e0207 */
[C---:B------:R-:W-:Y:S01]  /*de70*/  IMAD.IADD R6, R219.reuse, 0x1, R6 ;  /* 0x00000001db067824 */ /* 0x040fe200078e0206 */
[----:B------:R2:W-:Y:S01]  /*de80*/  STL [R1+0x20], RZ ;  /* 0x000020ff01007387 */ /* 0x0005e20000100800 */
[C---:B------:R-:W-:Y:S02]  /*de90*/  IMAD.IADD R5, R219.reuse, 0x1, R5 ;  /* 0x00000001db057824 */ /* 0x040fe400078e0205 */
[C---:B------:R-:W-:Y:S01]  /*dea0*/  IMAD.IADD R4, R219.reuse, 0x1, R4 ;  /* 0x00000001db047824 */ /* 0x040fe200078e0204 */
[----:B------:R2:W-:Y:S01]  /*deb0*/  STL [R1+0x24], RZ ;  /* 0x000024ff01007387 */ /* 0x0005e20000100800 */
[----:B------:R-:W-:-:S03]  /*dec0*/  IMAD.IADD R3, R219, 0x1, R3 ;  /* 0x00000001db037824 */ /* 0x000fc600078e0203 */
[----:B------:R2:W-:Y:S04]  /*ded0*/  STL [R1+0x28], RZ ;  /* 0x000028ff01007387 */ /* 0x0005e80000100800 */
        /* <DEDUP_REMOVED lines=52> */
[----:B------:R2:W-:Y:S02]  /*e220*/  STL [R1+0xfc], RZ ;  /* 0x0000fcff01007387 */ /* 0x0005e40000100800 */
.L_x_1:
[----:B-----5:R0:W-:Y:S04]  /*e230*/  STL [R1+0x12e8], R22 ;  /* 0x0012e81601007387 */ /* 0x0201e80000100800 */
[----:B0-----:R-:W3:Y:S04]  /*e240*/  LDL R22, [R1+0x110] ;  /* 0x0001100001167983 */ /* 0x001ee80000100800 */
[----:B------:R-:W-:Y:S04]  /*e250*/  STL [R1+0x12e4], R21 ;  /* 0x0012e41501007387 */ /* 0x000fe80000100800 */
        /* <DEDUP_REMOVED lines=161> */
[----:B------:R-:W-:Y:S04]  /*ec70*/  STL.64 [R1+0xf48], R150 ;  /* 0x000f489601007387 */ /* 0x000fe80000100a00 */
        /* <DEDUP_REMOVED lines=81> */
[----:B------:R-:W-:Y:S04]  /*f190*/  STL.64 [R1+0xe68], R94 ;  /* 0x000e685e01007387 */ /* 0x000fe80000100a00 */
[----:B------:R-:W-:Y:S04]  /*f1a0*/  STL.64 [R1+0xe60], R92 ;  /* 0x000e605c01007387 */ /* 0x000fe80000100a00 */
[----:B------:R-:W-:Y:S04]  /*f1b0*/  STL.64 [R1+0xe58], R90 ;  /* 0x000e585a01007387 */ /* 0x000fe80000100a00 */
[----:B------:R-:W-:Y:S04]  /*f1c0*/  STL.64 [R1+0xe50], R88 ;  /* 0x000e505801007387 */ /* 0x000fe80000100a00 */
[----:B------:R-:W-:Y:S04]  /*f1d0*/  STL [R1+0xe4c], R80 ;  /* 0x000e4c5001007387 */ /* 0x000fe80000100800 */
[----:B------:R-:W-:Y:S04]  /*f1e0*/  STL [R1+0xe48], R81 ;  /* 0x000e485101007387 */ /* 0x000fe80000100800 */
[----:B------:R-:W-:Y:S04]  /*f1f0*/  STL [R1+0xe44], R82 ;  /* 0x000e445201007387 */ /* 0x000fe80000100800 */
[----:B------:R-:W-:Y:S04]  /*f200*/  STL [R1+0xe40], R83 ;  /* 0x000e405301007387 */ /* 0x000fe80000100800 */
[----:B------:R-:W-:Y:S04]  /*f210*/  STL [R1+0xe3c], R84 ;  /* 0x000e3c5401007387 */ /* 0x000fe80000100800 */
[----:B------:R-:W-:Y:S04]  /*f220*/  STL [R1+0xe38], R85 ;  /* 0x000e385501007387 */ /* 0x000fe80000100800 */
[----:B------:R-:W-:Y:S01]  /*f230*/  STL [R1+0xe34], R86 ;  /* 0x000e345601007387 */ /* 0x000fe20000100800 */
[----:B------:R-:W-:-:S03]  /*f240*/  MOV R12, UR48 ;  /* 0x00000030000c7c02 */ /* 0x000fc60008000f00 */
[----:B------:R-:W-:Y:S04]  /*f250*/  STL [R1+0xe30], R87 ;  /* 0x000e305701007387 */ /* 0x000fe80000100800 */
[----:B------:R0:W-:Y:S01]  /*f260*/  STL [R1+0xe2c], R0 ;  /* 0x000e2c0001007387 */ /* 0x0001e20000100800 */
[----:B------:R-:W-:-:S03]  /*f270*/  MOV R11, UR53 ;  /* 0x00000035000b7c02 */ /* 0x000fc60008000f00 */
[----:B------:R-:W4:Y:S04]  /*f280*/  LDL.LU R20, [R1+0x580] ;  /* 0x0005800001147983 */ /* 0x000f280000300800 */
[----:B------:R1:W-:Y:S01]  /*f290*/  STL [R1+0xe10], R2 ;  /* 0x000e100201007387 */ /* 0x0003e20000100800 */
[----:B0-----:R-:W-:-:S03]  /*f2a0*/  MOV R0, UR49 ;  /* 0x0000003100007c02 */ /* 0x001fc60008000f00 */
[----:B-1----:R-:W2:Y:S04]  /*f2b0*/  LDL.LU R2, [R1+0x560] ;  /* 0x0005600001027983 */ /* 0x002ea80000300800 */
[----:B------:R-:W-:Y:S04]  /*f2c0*/  STL [R1+0xda0], R13 ;  /* 0x000da00d01007387 */ /* 0x000fe80000100800 */
[----:B------:R0:W-:Y:S04]  /*f2d0*/  STL [R1+0xd90], R0 ;  /* 0x000d900001007387 */ /* 0x0001e80000100800 */
[----:B------:R-:W-:Y:S04]  /*f2e0*/  STL [R1+0xd8c], R12 ;  /* 0x000d8c0c01007387 */ /* 0x000fe80000100800 */
[----:B------:R-:W4:Y:S01]  /*f2f0*/  LDL R19, [R1+0xd40] ;  /* 0x000d400001137983 */ /* 0x000f220000100800 */
[----:B------:R-:W-:-:S02]  /*f300*/  PRMT R21, RZ, 0x7610, R21 ;  /* 0x00007610ff157816 */ /* 0x000fc40000000015 */
[----:B------:R-:W-:Y:S01]  /*f310*/  PRMT R10, RZ, 0x7610, R10 ;  /* 0x00007610ff0a7816 */ /* 0x000fe2000000000a */
[----:B------:R1:W-:Y:S01]  /*f320*/  STL [R1+0xd88], R11 ;  /* 0x000d880b01007387 */ /* 0x0003e20000100800 */
[----:B0-----:R-:W-:-:S03]  /*f330*/  MOV R0, UR52 ;  /* 0x0000003400007c02 */ /* 0x001fc60008000f00 */
[----:B------:R-:W4:Y:S01]  /*f340*/  LDL R18, [R1+0xd44] ;  /* 0x000d440001127983 */ /* 0x000f220000100800 */
[----:B-1----:R-:W3:Y:S02]  /*f350*/  LDC R11, c[0x0][0x230] ;  /* 0x00008c00ff0b7b82 */ /* 0x002ee40000000800 */
[----:B---3--:R-:W-:-:S05]  /*f360*/  IMAD R11, R22, -0x80, R11 ;  /* 0xffffff80160b7824 */ /* 0x008fca00078e020b */
[----:B------:R-:W-:-:S13]  /*f370*/  ISETP.GT.AND P0, PT, R11, RZ, PT ;  /* 0x000000ff0b00720c */ /* 0x000fda0003f04270 */
[----:B------:R-:W3:Y:S04]  /*f380*/  @P0 LDG.E.U16 R21, desc[UR60][R16.64] ;  /* 0x0000003c10150981 */ /* 0x000ee8000c1e1500 */
[----:B------:R-:W2:Y:S01]  /*f390*/  @P0 LDG.E.U16 R10, desc[UR60][R14.64] ;  /* 0x0000003c0e0a0981 */ /* 0x000ea2000c1e1500 */
[----:B------:R-:W-:-:S03]  /*f3a0*/  MOV R12, UR56 ;  /* 0x00000038000c7c02 */ /* 0x000fc60008000f00 */
[----:B------:R0:W-:Y:S01]  /*f3b0*/  STL [R1+0xd84], R0 ;  /* 0x000d840001007387 */ /* 0x0001e20000100800 */
[----:B------:R-:W-:Y:S02]  /*f3c0*/  ISETP.GT.AND P1, PT, R11, 0x1, PT ;  /* 0x000000010b00780c */ /* 0x000fe40003f24270 */
[----:B0-----:R-:W-:-:S05]  /*f3d0*/  MOV R0, UR57 ;  /* 0x0000003900007c02 */ /* 0x001fca0008000f00 */
[----:B------:R-:W-:Y:S01]  /*f3e0*/  STL [R1+0x12a8], R0 ;  /* 0x0012a80001007387 */ /* 0x000fe20000100800 */
[----:B------:R-:W-:-:S03]  /*f3f0*/  PRMT R107, RZ, 0x7610, R107 ;  /* 0x00007610ff6b7816 */ /* 0x000fc6000000006b */
[----:B------:R-:W-:Y:S04]  /*f400*/  STL [R1+0x12ac], R12 ;  /* 0x0012ac0c01007387 */ /* 0x000fe80000100800 */
[----:B------:R-:W2:Y:S04]  /*f410*/  LDL.LU R22, [R1+0x12e8] ;  /* 0x0012e80001167983 */ /* 0x000ea80000300800 */
[----:B----4-:R-:W4:Y:S04]  /*f420*/  @P1 LDG.E.U16 R107, desc[UR60][R18.64] ;  /* 0x0000003c126b1981 */ /* 0x010f28000c1e1500 */
[----:B---3--:R0:W-:Y:S04]  /*f430*/  STL [R1+0x10c], R21 ;  /* 0x00010c1501007387 */ /* 0x0081e80000100800 */
[----:B0-----:R-:W3:Y:S04]  /*f440*/  LDL.LU R21, [R1+0x12e4] ;  /* 0x0012e40001157983 */ /* 0x001ee80000300800 */
[----:B------:R-:W-:Y:S04]  /*f450*/  STL [R1+0x12b4], R16 ;  /* 0x0012b41001007387 */ /* 0x000fe80000100800 */
[----:B------:R-:W-:Y:S04]  /*f460*/  STL [R1+0x12b0], R17 ;  /* 0x0012b01101007387 */ /* 0x000fe80000100800 */
[----:B--2---:R0:W-:Y:S04]  /*f470*/  STL [R1+0x108], R10 ;  /* 0x0001080a01007387 */ /* 0x0041e80000100800 */
[----:B0-----:R-:W2:Y:S04]  /*f480*/  LDL.LU R10, [R1+0x12e0] ;  /* 0x0012e000010a7983 */ /* 0x001ea80000300800 */
[----:B------:R-:W-:Y:S04]  /*f490*/  STL [R1+0x12bc], R14 ;  /* 0x0012bc0e01007387 */ /* 0x000fe80000100800 */
[----:B------:R-:W-:Y:S04]  /*f4a0*/  STL [R1+0x12b8], R15 ;  /* 0x0012b80f01007387 */ /* 0x000fe80000100800 */
[----:B------:R-:W3:Y:S04]  /*f4b0*/  LDL R18, [R1+0xd38] ;  /* 0x000d380001127983 */ /* 0x000ee80000100800 */
[----:B------:R-:W3:Y:S01]  /*f4c0*/  LDL R19, [R1+0xd3c] ;  /* 0x000d3c0001137983 */ /* 0x000ee20000100800 */
[----:B------:R-:W-:-:S03]  /*f4d0*/  PRMT R108, RZ, 0x7610, R108 ;  /* 0x00007610ff6c7816 */ /* 0x000fc6000000006c */
[----:B----4-:R-:W-:Y:S01]  /*f4e0*/  STL [R1+0x12c0], R107 ;  /* 0x0012c06b01007387 */ /* 0x010fe20000100800 */
[----:B---3--:R-:W-:-:S04]  /*f4f0*/  @P1 LOP3.LUT R19, R19, R18, RZ, 0x3c, !PT ;  /* 0x0000001213131212 */ /* 0x008fc800078e3cff */
[----:B------:R-:W-:-:S04]  /*f500*/  @P1 LOP3.LUT R18, R19, R18, RZ, 0x3c, !PT ;  /* 0x0000001213121212 */ /* 0x000fc800078e3cff */
[----:B------:R-:W-:-:S05]  /*f510*/  @P1 LOP3.LUT R19, R19, R18, RZ, 0x3c, !PT ;  /* 0x0000001213131212 */ /* 0x000fca00078e3cff */
[----:B------:R-:W3:Y:S04]  /*f520*/  @P1 LDG.E.U16 R108, desc[UR60][R18.64] ;  /* 0x0000003c126c1981 */ /* 0x000ee8000c1e1500 */
[----:B------:R-:W4:Y:S04]  /*f530*/  LDL R18, [R1+0xd30] ;  /* 0x000d300001127983 */ /* 0x000f280000100800 */
[----:B------:R-:W4:Y:S01]  /*f540*/  LDL R19, [R1+0xd34] ;  /* 0x000d340001137983 */ /* 0x000f220000100800 */
[----:B------:R-:W-:Y:S02]  /*f550*/  ISETP.GT.AND P2, PT, R11, 0x2, PT ;  /* 0x000000020b00780c */ /* 0x000fe40003f44270 */
[----:B------:R-:W-:Y:S01]  /*f560*/  PRMT R132, RZ, 0x7610, R132 ;  /* 0x00007610ff847816 */ /* 0x000fe20000000084 */
[----:B---3--:R-:W-:Y:S10]  /*f570*/  STL [R1+0x12c4], R108 ;  /* 0x0012c46c01007387 */ /* 0x008ff40000100800 */
[----:B----4-:R-:W-:-:S04]  /*f580*/  @P2 LOP3.LUT R19, R19, R18, RZ, 0x3c, !PT ;  /* 0x0000001213132212 */ /* 0x010fc800078e3cff */
[----:B------:R-:W-:-:S04]  /*f590*/  @P2 LOP3.LUT R18, R19, R18, RZ, 0x3c, !PT ;  /* 0x0000001213122212 */ /* 0x000fc800078e3cff */
[----:B------:R-:W-:-:S05]  /*f5a0*/  @P2 LOP3.LUT R19, R19, R18, RZ, 0x3c, !PT ;  /* 0x0000001213132212 */ /* 0x000fca00078e3cff */
[----:B------:R-:W3:Y:S04]  /*f5b0*/  @P2 LDG.E.U16 R132, desc[UR60][R18.64] ;  /* 0x0000003c12842981 */ /* 0x000ee8000c1e1500 */
[----:B------:R-:W4:Y:S04]  /*f5c0*/  LDL R18, [R1+0xd28] ;  /* 0x000d280001127983 */ /* 0x000f280000100800 */
[----:B------:R-:W4:Y:S01]  /*f5d0*/  LDL R19, [R1+0xd2c] ;  /* 0x000d2c0001137983 */ /* 0x000f220000100800 */
[----:B------:R-:W-:-:S03]  /*f5e0*/  PRMT R133, RZ, 0x7610, R133 ;  /* 0x00007610ff857816 */ /* 0x000fc60000000085 */
[----:B---3--:R-:W-:Y:S01]  /*f5f0*/  STL [R1+0x12c8], R132 ;  /* 0x0012c88401007387 */ /* 0x008fe20000100800 */
[----:B----4-:R-:W-:-:S04]  /*f600*/  @P2 LOP3.LUT R19, R19, R18, RZ, 0x3c, !PT ;  /* 0x0000001213132212 */ /* 0x010fc800078e3cff */
        /* <DEDUP_REMOVED lines=41> */
[----:B---3--:R0:W-:Y:S10]  /*f8a0*/  STL [R1+0x12dc], R48 ;  /* 0x0012dc3001007387 */ /* 0x0081f40000100800 */
[----:B----4-:R-:W-:-:S04]  /*f8b0*/  @P2 LOP3.LUT R19, R19, R18, RZ, 0x3c, !PT ;  /* 0x0000001213132212 */ /* 0x010fc800078e3cff */
[----:B------:R-:W-:-:S04]  /*f8c0*/  @P2 LOP3.LUT R18, R19, R18, RZ, 0x3c, !PT ;  /* 0x0000001213122212 */ /* 0x000fc800078e3cff */
[----:B------:R-:W-:-:S05]  /*f8d0*/  @P2 LOP3.LUT R19, R19, R18, RZ, 0x3c, !PT ;  /* 0x0000001213132212 */ /* 0x000fca00078e3cff */
[----:B------:R1:W3:Y:S04]  /*f8e0*/  @P2 LDG.E.U16 R170, desc[UR60][R18.64] ;  /* 0x0000003c12aa2981 */ /* 0x0002e8000c1e1500 */
[----:B------:R-:W1:Y:S04]  /*f8f0*/  LDL R18, [R1+0xcf8] ;  /* 0x000cf80001127983 */ /* 0x000e680000100800 */
[----:B------:R-:W1:Y:S01]  /*f900*/  LDL R19, [R1+0xcfc] ;  /* 0x000cfc0001137983 */ /* 0x000e620000100800 */
[----:B------:R-:W-:Y:S02]  /*f910*/  PRMT R171, RZ, 0x7610, R171 ;  /* 0x00007610ffab7816 */ /* 0x000fe400000000ab */
[----:B-1----:R-:W-:-:S04]  /*f920*/  @P2 LOP3.LUT R19, R19, R18, RZ, 0x3c, !PT ;  /* 0x0000001213132212 */ /* 0x002fc800078e3cff */
[----:B------:R-:W-:-:S04]  /*f930*/  @P2 LOP3.LUT R18, R19, R18, RZ, 0x3c, !PT ;  /* 0x0000001213122212 */ /* 0x000fc800078e3cff */
[----:B------:R-:W-:-:S05]  /*f940*/  @P2 LOP3.LUT R19, R19, R18, RZ, 0x3c, !PT ;  /* 0x0000001213132212 */ /* 0x000fca00078e3cff */
[----:B------:R1:W4:Y:S04]  /*f950*/  @P2 LDG.E.U16 R171, desc[UR60][R18.64] ;  /* 0x0000003c12ab2981 */ /* 0x000328000c1e1500 */
[----:B------:R-:W1:Y:S04]  /*f960*/  LDL R18, [R1+0xcf0] ;  /* 0x000cf00001127983 */ /* 0x000e680000100800 */
[----:B------:R-:W1:Y:S01]  /*f970*/  LDL R19, [R1+0xcf4] ;  /* 0x000cf40001137983 */ /* 0x000e620000100800 */
[----:B------:R-:W-:Y:S02]  /*f980*/  ISETP.GT.AND P0, PT, R11, 0x6, PT ;  /* 0x000000060b00780c */ /* 0x000fe40003f04270 */
[----:B------:R-:W-:-:S11]  /*f990*/  PRMT R81, RZ, 0x7610, R81 ;  /* 0x00007610ff517816 */ /* 0x000fd60000000051 */
[----:B-1----:R-:W-:-:S04]  /*f9a0*/  @P0 LOP3.LUT R19, R19, R18, RZ, 0x3c, !PT ;  /* 0x0000001213130212 */ /* 0x002fc800078e3cff */
[----:B------:R-:W-:-:S04]  /*f9b0*/  @P0 LOP3.LUT R18, R19, R18, RZ, 0x3c, !PT ;  /* 0x0000001213120212 */ /* 0x000fc800078e3cff */
[----:B------:R-:W-:-:S05]  /*f9c0*/  @P0 LOP3.LUT R19, R19, R18, RZ, 0x3c, !PT ;  /* 0x0000001213130212 */ /* 0x000fca00078e3cff */
[----:B------:R1:W4:Y:S04]  /*f9d0*/  @P0 LDG.E.U16 R81, desc[UR60][R18.64] ;  /* 0x0000003c12510981 */ /* 0x000328000c1e1500 */
        /* <DEDUP_REMOVED lines=25> */
[----:B0-----:R-:W-:-:S11]  /*fb70*/  PRMT R48, RZ, 0x7610, R48 ;  /* 0x00007610ff307816 */ /* 0x001fd60000000030 */
[----:B-1----:R-:W-:-:S04]  /*fb80*/  @P2 LOP3.LUT R19, R19, R18, RZ, 0x3c, !PT ;  /* 0x0000001213132212 */ /* 0x002fc800078e3cff */
[----:B------:R-:W-:-:S04]  /*fb90*/  @P2 LOP3.LUT R18, R19, R18, RZ, 0x3c, !PT ;  /* 0x0000001213122212 */ /* 0x000fc800078e3cff */
[----:B------:R-:W-:-:S05]  /*fba0*/  @P2 LOP3.LUT R19, R19, R18, RZ, 0x3c, !PT ;  /* 0x0000001213132212 */ /* 0x000fca00078e3cff */
[----:B------:R0:W2:Y:S04]  /*fbb0*/  @P2 LDG.E.U16 R48, desc[UR60][R18.64] ;  /* 0x0000003c12302981 */ /* 0x0000a8000c1e1500 */
[----:B------:R-:W0:Y:S04]  /*fbc0*/  LDL R18, [R1+0xcc8] ;  /* 0x000cc80001127983 */ /* 0x000e280000100800 */
[----:B------:R-:W0:Y:S01]  /*fbd0*/  LDL R19, [R1+0xccc] ;  /* 0x000ccc0001137983 */ /* 0x000e220000100800 */
[----:B------:R-:W-:Y:S02]  /*fbe0*/  PRMT R49, RZ, 0x7610, R49 ;  /* 0x00007610ff317816 */ /* 0x000fe40000000031 */
[----:B0-----:R-:W-:-:S04]  /*fbf0*/  @P2 LOP3.LUT R19, R19, R18, RZ, 0x3c, !PT ;  /* 0x0000001213132212 */ /* 0x001fc800078e3cff */
[----:B------:R-:W-:-:S04]  /*fc00*/  @P2 LOP3.LUT R18, R19, R18, RZ, 0x3c, !PT ;  /* 0x0000001213122212 */ /* 0x000fc800078e3cff */
[----:B------:R-:W-:-:S05]  /*fc10*/  @P2 LOP3.LUT R19, R19, R18, RZ, 0x3c, !PT ;  /* 0x0000001213132212 */ /* 0x000fca00078e3cff */
[----:B------:R0:W3:Y:S04]  /*fc20*/  @P2 LDG.E.U16 R49, desc[UR60][R18.64] ;  /* 0x0000003c12312981 */ /* 0x0000e8000c1e1500 */
[----:B------:R-:W0:Y:S04]  /*fc30*/  LDL R18, [R1+0xcc0] ;  /* 0x000cc00001127983 */ /* 0x000e280000100800 */
[----:B------:R-:W0:Y:S01]  /*fc40*/  LDL R19, [R1+0xcc4] ;  /* 0x000cc40001137983 */ /* 0x000e220000100800 */
[----:B------:R-:W-:Y:S02]  /*fc50*/  ISETP.GT.AND P0, PT, R11, 0x9, PT ;  /* 0x000000090b00780c */ /* 0x000fe40003f04270 */
[----:B------:R-:W-:-:S11]  /*fc60*/  PRMT R109, RZ, 0x7610, R109 ;  /* 0x00007610ff6d7816 */ /* 0x000fd6000000006d */
[----:B0-----:R-:W-:-:S04]  /*fc70*/  @P0 LOP3.LUT R19, R19, R18, RZ, 0x3c, !PT ;  /* 0x0000001213130212 */ /* 0x001fc800078e3cff */
[----:B------:R-:W-:-:S04]  /*fc80*/  @P0 LOP3.LUT R18, R19, R18, RZ, 0x3c, !PT ;  /* 0x0000001213120212 */ /* 0x000fc800078e3cff */
[----:B------:R-:W-:-:S05]  /*fc90*/  @P0 LOP3.LUT R19, R19, R18, RZ, 0x3c, !PT ;  /* 0x0000001213130212 */ /* 0x000fca00078e3cff */
[----:B------:R0:W4:Y:S04]  /*fca0*/  @P0 LDG.E.U16 R109, desc[UR60][R18.64] ;  /* 0x0000003c126d0981 */ /* 0x000128000c1e1500 */
[----:B------:R-:W0:Y:S04]  /*fcb0*/  LDL R18, [R1+0xcb8] ;  /* 0x000cb80001127983 */ /* 0x000e280000100800 */
[----:B------:R-:W0:Y:S01]  /*fcc0*/  LDL R19, [R1+0xcbc] ;  /* 0x000cbc0001137983 */ /* 0x000e220000100800 */
[----:B------:R-:W-:Y:S02]  /*fcd0*/  PRMT R110, RZ, 0x7610, R110 ;  /* 0x00007610ff6e7816 */ /* 0x000fe4000000006e */
[----:B0-----:R-:W-:-:S04]  /*fce0*/  @P0 LOP3.LUT R19, R19, R18, RZ, 0x3c, !PT ;  /* 0x0000001213130212 */ /* 0x001fc800078e3cff */
[----:B------:R-:W-:-:S04]  /*fcf0*/  @P0 LOP3.LUT R18, R19, R18, RZ, 0x3c, !PT ;  /* 0x0000001213120212 */ /* 0x000fc800078e3cff */
[----:B------:R-:W-:-:S05]  /*fd00*/  @P0 LOP3.LUT R19, R19, R18, RZ, 0x3c, !PT ;  /* 0x0000001213130212 */ /* 0x000fca00078e3cff */
[----:B------:R0:W4:Y:S04]  /*fd10*/  @P0 LDG.E.U16 R110, desc[UR60][R18.64] ;  /* 0x0000003c126e0981 */ /* 0x000128000c1e1500 */
        /* <DEDUP_REMOVED lines=1643> */
[----:B------:R-:W0:Y:S01]  /*163d0*/  LDL R19, [R1+0x584] ;  /* 0x0005840001137983 */ /* 0x000e220000100800 */
[----:B------:R-:W-:Y:S02]  /*163e0*/  ISETP.GT.AND P2, PT, R11, 0x7d, PT ;  /* 0x0000007d0b00780c */ /* 0x000fe40003f44270 */
[----:B------:R-:W-:Y:S01]  /*163f0*/  PRMT R22, RZ, 0x7610, R22 ;  /* 0x00007610ff167816 */ /* 0x000fe20000000016 */
[----:B------:R1:W-:Y:S10]  /*16400*/  STL [R1+0xe18], R20 ;  /* 0x000e181401007387 */ /* 0x0003f40000100800 */
[----:B0-----:R-:W-:-:S02]  /*16410*/  @P2 IMAD.MOV.U32 R18, RZ, RZ, R19 ;  /* 0x000000ffff122224 */ /* 0x001fc400078e0013 */
[----:B------:R-:W-:Y:S02]  /*16420*/  @P2 IMAD.MOV.U32 R19, RZ, RZ, R20 ;  /* 0x000000ffff132224 */ /* 0x000fe400078e0014 */
[----:B-1----:R-:W2:Y:S04]  /*16430*/  LDL R20, [R1+0x57c] ;  /* 0x00057c0001147983 */ /* 0x002ea80000100800 */
[----:B------:R2:W4:Y:S04]  /*16440*/  @P2 LDG.E.U16 R22, desc[UR60][R18.64] ;  /* 0x0000003c12162981 */ /* 0x000528000c1e1500 */
[----:B------:R-:W3:Y:S01]  /*16450*/  LDL R19, [R1+0x578] ;  /* 0x0005780001137983 */ /* 0x000ee20000100800 */
[----:B------:R-:W-:Y:S01]  /*16460*/  PRMT R21, RZ, 0x7610, R21 ;  /* 0x00007610ff157816 */ /* 0x000fe20000000015 */
[----:B--2---:R-:W-:-:S02]  /*16470*/  @P2 IMAD.MOV.U32 R18, RZ, RZ, R20 ;  /* 0x000000ffff122224 */ /* 0x004fc400078e0014 */
[----:B------:R-:W2:Y:S04]  /*16480*/  LDL.LU R20, [R1+0x564] ;  /* 0x0005640001147983 */ /* 0x000ea80000300800 */
[----:B---3--:R0:W3:Y:S04]  /*16490*/  @P2 LDG.E.U16 R21, desc[UR60][R18.64] ;  /* 0x0000003c12152981 */ /* 0x0080e8000c1e1500 */
[----:B------:R-:W0:Y:S04]  /*164a0*/  LDL R18, [R1+0x6e8] ;  /* 0x0006e80001127983 */ /* 0x000e280000100800 */
[----:B------:R-:W0:Y:S01]  /*164b0*/  LDL R19, [R1+0x6ec] ;  /* 0x0006ec0001137983 */ /* 0x000e220000100800 */
[----:B------:R-:W-:-:S02]  /*164c0*/  PRMT R200, RZ, 0x7610, R200 ;  /* 0x00007610ffc87816 */ /* 0x000fc400000000c8 */
        /* <DEDUP_REMOVED lines=11> */
[----:B------:R0:W3:Y:S04]  /*16580*/  @P1 LDG.E.U16 R39, desc[UR60][R18.64] ;  /* 0x0000003c12271981 */ /* 0x0000e8000c1e1500 */
        /* <DEDUP_REMOVED lines=77> */
[----:B------:R-:W-:Y:S02]  /*16a60*/  ISETP.GT.AND P1, PT, R11, 0x7f, PT ;  /* 0x0000007f0b00780c */ /* 0x000fe40003f24270 */
[----:B------:R-:W-:-:S02]  /*16a70*/  PRMT R206, RZ, 0x7610, R206 ;  /* 0x00007610ffce7816 */ /* 0x000fc400000000ce */
[----:B------:R-:W-:Y:S01]  /*16a80*/  PRMT R45, RZ, 0x7610, R45 ;  /* 0x00007610ff2d7816 */ /* 0x000fe2000000002d */
[----:B--2---:R1:W-:Y:S01]  /*16a90*/  STL [R1+0xe1c], R20 ;  /* 0x000e1c1401007387 */ /* 0x0043e20000100800 */
[----:B0-----:R-:W-:-:S04]  /*16aa0*/  @P0 LOP3.LUT R19, R19, R18, RZ, 0x3c, !PT ;  /* 0x0000001213130212 */ /* 0x001fc800078e3cff */
[----:B------:R-:W-:-:S04]  /*16ab0*/  @P0 LOP3.LUT R18, R19, R18, RZ, 0x3c, !PT ;  /* 0x0000001213120212 */ /* 0x000fc800078e3cff */
[----:B------:R-:W-:-:S05]  /*16ac0*/  @P0 LOP3.LUT R19, R19, R18, RZ, 0x3c, !PT ;  /* 0x0000001213130212 */ /* 0x000fca00078e3cff */
[----:B------:R0:W2:Y:S02]  /*16ad0*/  @P0 LDG.E.U16 R206, desc[UR60][R18.64] ;  /* 0x0000003c12ce0981 */ /* 0x0000a4000c1e1500 */
[----:B0-----:R-:W-:Y:S02]  /*16ae0*/  @P1 IMAD.MOV.U32 R18, RZ, RZ, R20 ;  /* 0x000000ffff121224 */ /* 0x001fe400078e0014 */
[----:B------:R-:W-:Y:S01]  /*16af0*/  @P1 IMAD.MOV.U32 R19, RZ, RZ, R2 ;  /* 0x000000ffff131224 */ /* 0x000fe200078e0002 */
[----:B-1----:R-:W3:Y:S04]  /*16b00*/  LDL.LU R20, [R1+0x108] ;  /* 0x0001080001147983 */ /* 0x002ee80000300800 */
[----:B------:R0:W-:Y:S04]  /*16b10*/  STL [R1+0xe14], R2 ;  /* 0x000e140201007387 */ /* 0x0001e80000100800 */
[----:B------:R1:W2:Y:S04]  /*16b20*/  @P1 LDG.E.U16 R45, desc[UR60][R18.64] ;  /* 0x0000003c122d1981 */ /* 0x0002a8000c1e1500 */
[----:B0-----:R-:W3:Y:S04]  /*16b30*/  LDL.LU R2, [R1+0x10c] ;  /* 0x00010c0001027983 */ /* 0x001ee80000300800 */
[----:B------:R-:W1:Y:S04]  /*16b40*/  LDL R18, [R1+0x558] ;  /* 0x0005580001127983 */ /* 0x000e680000100800 */
[----:B------:R-:W1:Y:S01]  /*16b50*/  LDL R19, [R1+0x55c] ;  /* 0x00055c0001137983 */ /* 0x000e620000100800 */
[----:B------:R-:W-:-:S02]  /*16b60*/  PRMT R46, RZ, 0x7610, R46 ;  /* 0x00007610ff2e7816 */ /* 0x000fc4000000002e */
[----:B-1----:R-:W-:-:S04]  /*16b70*/  @P1 LOP3.LUT R19, R19, R18, RZ, 0x3c, !PT ;  /* 0x0000001213131212 */ /* 0x002fc800078e3cff */
[----:B------:R-:W-:-:S04]  /*16b80*/  @P1 LOP3.LUT R18, R19, R18, RZ, 0x3c, !PT ;  /* 0x0000001213121212 */ /* 0x000fc800078e3cff */
[----:B------:R-:W-:-:S05]  /*16b90*/  @P1 LOP3.LUT R19, R19, R18, RZ, 0x3c, !PT ;  /* 0x0000001213131212 */ /* 0x000fca00078e3cff */
[----:B------:R0:W2:Y:S01]  /*16ba0*/  @P1 LDG.E.U16 R46, desc[UR60][R18.64] ;  /* 0x0000003c122e1981 */ /* 0x0000a2000c1e1500 */
[----:B------:R-:W-:Y:S06]  /*16bb0*/  BAR.SYNC.DEFER_BLOCKING 0x0 ;  /* 0x0000000000007b1d */ /* 0x000fec0000010000 */
[----:B------:R1:W-:Y:S04]  /*16bc0*/  STS.U16 [R10+0x400], R48 ;  /* 0x000400300a007388 */ /* 0x0003e80000000400 */
[----:B------:R3:W-:Y:S04]  /*16bd0*/  STS.U16 [R10+0x8400], R49 ;  /* 0x008400310a007388 */ /* 0x0007e80000000400 */
[----:B----4-:R4:W-:Y:S04]  /*16be0*/  STS.U16 [R10+0x800], R73 ;  /* 0x000800490a007388 */ /* 0x0109e80000000400 */
[----:B-1----:R-:W2:Y:S04]  /*16bf0*/  LDL.LU R48, [R1+0x12dc] ;  /* 0x0012dc0001307983 */ /* 0x002ea80000300800 */
[----:B---3--:R-:W3:Y:S04]  /*16c00*/  LDL.LU R49, [R1+0x12d8] ;  /* 0x0012d80001317983 */ /* 0x008ee80000300800 */
[----:B----4-:R-:W4:Y:S04]  /*16c10*/  LDL.LU R73, [R1+0x12d4] ;  /* 0x0012d40001497983 */ /* 0x010f280000300800 */
[----:B------:R1:W-:Y:S04]  /*16c20*/  STS.U16 [R10+0x8800], R74 ;  /* 0x0088004a0a007388 */ /* 0x0003e80000000400 */
[----:B------:R0:W-:Y:S04]  /*16c30*/  STS.U16 [R10+0xc00], R133 ;  /* 0x000c00850a007388 */ /* 0x0001e80000000400 */
[----:B------:R0:W-:Y:S04]  /*16c40*/  STS.U16 [R10+0x8c00], R132 ;  /* 0x008c00840a007388 */ /* 0x0001e80000000400 */
[----:B-1----:R-:W2:Y:S04]  /*16c50*/  LDL.LU R74, [R1+0x12d0] ;  /* 0x0012d000014a7983 */ /* 0x002ea80000300800 */
[----:B0-----:R-:W3:Y:S04]  /*16c60*/  LDL.LU R133, [R1+0x12cc] ;  /* 0x0012cc0001857983 */ /* 0x001ee80000300800 */
[----:B------:R-:W4:Y:S04]  /*16c70*/  LDL.LU R132, [R1+0x12c8] ;  /* 0x0012c80001847983 */ /* 0x000f280000300800 */
[----:B------:R0:W-:Y:S04]  /*16c80*/  STS.U16 [R10+0x1000], R108 ;  /* 0x0010006c0a007388 */ /* 0x0001e80000000400 */
[----:B------:R1:W-:Y:S04]  /*16c90*/  STS.U16 [R10+0x9000], R107 ;  /* 0x0090006b0a007388 */ /* 0x0003e80000000400 */
[----:B------:R1:W-:Y:S04]  /*16ca0*/  STS.U16 [R10+0x1400], R14 ;  /* 0x0014000e0a007388 */ /* 0x0003e80000000400 */
[----:B0-----:R-:W2:Y:S04]  /*16cb0*/  LDL.LU R108, [R1+0x12c4] ;  /* 0x0012c400016c7983 */ /* 0x001ea80000300800 */
[----:B-1----:R-:W3:Y:S04]  /*16cc0*/  LDL.LU R107, [R1+0x12c0] ;  /* 0x0012c000016b7983 */ /* 0x002ee80000300800 */
[----:B------:R-:W4:Y:S04]  /*16cd0*/  LDL.LU R14, [R1+0x12bc] ;  /* 0x0012bc00010e7983 */ /* 0x000f280000300800 */
[----:B------:R0:W-:Y:S04]  /*16ce0*/  STS.U16 [R10+0x9400], R15 ;  /* 0x0094000f0a007388 */ /* 0x0001e80000000400 */
[----:B------:R1:W-:Y:S04]  /*16cf0*/  STS.U16 [R10+0x1800], R16 ;  /* 0x001800100a007388 */ /* 0x0003e80000000400 */
[----:B------:R1:W-:Y:S04]  /*16d00*/  STS.U16 [R10+0x9800], R17 ;  /* 0x009800110a007388 */ /* 0x0003e80000000400 */
[----:B0-----:R-:W4:Y:S04]  /*16d10*/  LDL.LU R15, [R1+0x12b8] ;  /* 0x0012b800010f7983 */ /* 0x001f280000300800 */
[----:B-1----:R-:W4:Y:S04]  /*16d20*/  LDL.LU R16, [R1+0x12b4] ;  /* 0x0012b40001107983 */ /* 0x002f280000300800 */
        /* <DEDUP_REMOVED lines=20> */
[----:B0-----:R-:W3:Y:S04]  /*16e70*/  LDL.LU R9, [R1+0x1288] ;  /* 0x0012880001097983 */ /* 0x001ee80000300800 */
[----:B------:R0:W-:Y:S04]  /*16e80*/  STS.U16 [R10+0x3000], R105 ;  /* 0x003000690a007388 */ /* 0x0001e80000000400 */
[----:B------:R-:W-:Y:S04]  /*16e90*/  STS.U16 [R10], R2 ;  /* 0x000000020a007388 */ /* 0x000fe80000000400 */
[----:B------:R-:W-:Y:S04]  /*16ea0*/  STS.U16 [R10+0x8000], R20 ;  /* 0x008000140a007388 */ /* 0x000fe80000000400 */
[----:B0-----:R-:W4:Y:S04]  /*16eb0*/  LDL.LU R105, [R1+0x1284] ;  /* 0x0012840001697983 */ /* 0x001f280000300800 */
[----:B------:R0:W-:Y:S04]  /*16ec0*/  STS.U16 [R10+0xb000], R106 ;  /* 0x00b0006a0a007388 */ /* 0x0001e80000000400 */
[----:B------:R-:W-:Y:S04]  /*16ed0*/  STS.U16 [R10+0x3400], R248 ;  /* 0x003400f80a007388 */ /* 0x000fe80000000400 */
[----:B------:R-:W-:Y:S04]  /*16ee0*/  STS.U16 [R10+0xb400], R247 ;  /* 0x00b400f70a007388 */ /* 0x000fe80000000400 */
[----:B------:R-:W-:Y:S04]  /*16ef0*/  STS.U16 [R10+0x3800], R238 ;  /* 0x003800ee0a007388 */ /* 0x000fe80000000400 */
[----:B------:R-:W-:Y:S04]  /*16f00*/  STS.U16 [R10+0xb800], R237 ;  /* 0x00b800ed0a007388 */ /* 0x000fe80000000400 */
[----:B------:R-:W-:Y:S04]  /*16f10*/  STS.U16 [R10+0x3c00], R236 ;  /* 0x003c00ec0a007388 */ /* 0x000fe80000000400 */
[----:B------:R-:W-:Y:S04]  /*16f20*/  STS.U16 [R10+0xbc00], R235 ;  /* 0x00bc00eb0a007388 */ /* 0x000fe80000000400 */
[----:B0-----:R-:W4:Y:S04]  /*16f30*/  LDL.LU R106, [R1+0x1280] ;  /* 0x00128000016a7983 */ /* 0x001f280000300800 */
[----:B---3--:R0:W-:Y:S04]  /*16f40*/  STS.U16 [R9+0x80], R107 ;  /* 0x0000806b09007388 */ /* 0x0081e80000000400 */
[----:B--2---:R1:W-:Y:S04]  /*16f50*/  STS.U16 [R9+0x8080], R108 ;  /* 0x0080806c09007388 */ /* 0x0043e80000000400 */
[----:B------:R2:W-:Y:S04]  /*16f60*/  STS.U16 [R9+0x480], R109 ;  /* 0x0004806d09007388 */ /* 0x0005e80000000400 */
[----:B0-----:R-:W3:Y:S04]  /*16f70*/  LDL.LU R107, [R1+0x127c] ;  /* 0x00127c00016b7983 */ /* 0x001ee80000300800 */
[----:B-1----:R-:W3:Y:S04]  /*16f80*/  LDL.LU R108, [R1+0x1278] ;  /* 0x00127800016c7983 */ /* 0x002ee80000300800 */
[----:B--2---:R-:W2:Y:S04]  /*16f90*/  LDL.LU R109, [R1+0x1274] ;  /* 0x00127400016d7983 */ /* 0x004ea80000300800 */
[----:B------:R0:W-:Y:S04]  /*16fa0*/  STS.U16 [R9+0x8480], R110 ;  /* 0x0084806e09007388 */ /* 0x0001e80000000400 */
[----:B------:R1:W-:Y:S04]  /*16fb0*/  STS.U16 [R9+0x880], R111 ;  /* 0x0008806f09007388 */ /* 0x0003e80000000400 */
[----:B------:R1:W-:Y:S04]  /*16fc0*/  STS.U16 [R9+0x8880], R112 ;  /* 0x0088807009007388 */ /* 0x0003e80000000400 */
[----:B0-----:R-:W3:Y:S04]  /*16fd0*/  LDL.LU R110, [R1+0x1270] ;  /* 0x00127000016e7983 */ /* 0x001ee80000300800 */
[----:B-1----:R-:W2:Y:S04]  /*16fe0*/  LDL.LU R111, [R1+0x126c] ;  /* 0x00126c00016f7983 */ /* 0x002ea80000300800 */
[----:B------:R-:W3:Y:S04]  /*16ff0*/  LDL.LU R112, [R1+0x1268] ;  /* 0x0012680001707983 */ /* 0x000ee80000300800 */
[----:B------:R0:W-:Y:S04]  /*17000*/  STS.U16 [R9+0xc80], R113 ;  /* 0x000c807109007388 */ /* 0x0001e80000000400 */
[----:B------:R1:W-:Y:S04]  /*17010*/  STS.U16 [R9+0x8c80], R114 ;  /* 0x008c807209007388 */ /* 0x0003e80000000400 */
[----:B------:R4:W-:Y:S04]  /*17020*/  STS.U16 [R9+0x1080], R115 ;  /* 0x0010807309007388 */ /* 0x0009e80000000400 */
[----:B0-----:R-:W2:Y:S04]  /*17030*/  LDL.LU R113, [R1+0x1264] ;  /* 0x0012640001717983 */ /* 0x001ea80000300800 */
[----:B-1----:R-:W3:Y:S04]  /*17040*/  LDL.LU R114, [R1+0x1260] ;  /* 0x0012600001727983 */ /* 0x002ee80000300800 */
[----:B----4-:R-:W4:Y:S04]  /*17050*/  LDL.LU R115, [R1+0x125c] ;  /* 0x00125c0001737983 */ /* 0x010f280000300800 */
        /* <DEDUP_REMOVED lines=32> */
[----:B------:R-:W-:Y:S04]  /*17260*/  STS.U16 [R9+0x3480], R246 ;  /* 0x003480f609007388 */ /* 0x000fe80000000400 */
[----:B0-----:R-:W2:Y:S04]  /*17270*/  LDL.LU R130, [R1+0x121c] ;  /* 0x00121c0001827983 */ /* 0x001ea80000300800 */
[----:B------:R-:W-:Y:S04]  /*17280*/  STS.U16 [R9+0xb480], R245 ;  /* 0x00b480f509007388 */ /* 0x000fe80000000400 */
[----:B------:R-:W-:Y:S04]  /*17290*/  STS.U16 [R9+0x3880], R233 ;  /* 0x003880e909007388 */ /* 0x000fe80000000400 */
[----:B------:R-:W-:Y:S04]  /*172a0*/  STS.U16 [R9+0xb880], R232 ;  /* 0x00b880e809007388 */ /* 0x000fe80000000400 */
[----:B------:R-:W-:Y:S04]  /*172b0*/  STS.U16 [R9+0x3c80], R231 ;  /* 0x003c80e709007388 */ /* 0x000fe80000000400 */
[----:B------:R-:W-:Y:S04]  /*172c0*/  STS.U16 [R9+0xbc80], R230 ;  /* 0x00bc80e609007388 */ /* 0x000fe80000000400 */
[----:B-1----:R-:W3:Y:S04]  /*172d0*/  LDL.LU R131, [R1+0x1218] ;  /* 0x0012180001837983 */ /* 0x002ee80000300800 */
[----:B----4-:R0:W-:Y:S04]  /*172e0*/  STS.U16 [R8+0x100], R132 ;  /* 0x0001008408007388 */ /* 0x0101e80000000400 */
        /* <DEDUP_REMOVED lines=122> */
[----:B0-----:R-:W2:Y:S04]  /*17a90*/  LDL.LU R5, [R1+0x1138] ;  /* 0x0011380001057983 */ /* 0x001ea80000300800 */
[----:B------:R0:W-:Y:S04]  /*17aa0*/  STS.U16 [R6+0xa00], R4 ;  /* 0x000a000406007388 */ /* 0x0001e80000000400 */
[----:B------:R1:W-:Y:S04]  /*17ab0*/  STS.U16 [R6+0x8a00], R3 ;  /* 0x008a000306007388 */ /* 0x0003e80000000400 */
[----:B------:R1:W-:Y:S04]  /*17ac0*/  STS.U16 [R6+0xe00], R152 ;  /* 0x000e009806007388 */ /* 0x0003e80000000400 */
[----:B0-----:R-:W3:Y:S04]  /*17ad0*/  LDL.LU R4, [R1+0x1134] ;  /* 0x0011340001047983 */ /* 0x001ee80000300800 */
        /* <DEDUP_REMOVED lines=34> */
[----:B------:R-:W-:Y:S04]  /*17d00*/  STS.U16 [R6+0x3200], R252 ;  /* 0x003200fc06007388 */ /* 0x000fe80000000400 */
[----:B0-----:R-:W4:Y:S04]  /*17d10*/  LDL.LU R168, [R1+0x10ec] ;  /* 0x0010ec0001a87983 */ /* 0x001f280000300800 */
[----:B------:R-:W-:Y:S04]  /*17d20*/  STS.U16 [R6+0xb200], R251 ;  /* 0x00b200fb06007388 */ /* 0x000fe80000000400 */
[----:B------:R-:W-:Y:S04]  /*17d30*/  STS.U16 [R6+0x3600], R240 ;  /* 0x003600f006007388 */ /* 0x000fe80000000400 */
[----:B------:R-:W-:Y:S04]  /*17d40*/  STS.U16 [R6+0xb600], R239 ;  /* 0x00b600ef06007388 */ /* 0x000fe80000000400 */
[----:B------:R-:W-:Y:S04]  /*17d50*/  STS.U16 [R6+0x3a00], R220 ;  /* 0x003a00dc06007388 */ /* 0x000fe80000000400 */
[----:B------:R-:W-:Y:S04]  /*17d60*/  STS.U16 [R6+0xba00], R219 ;  /* 0x00ba00db06007388 */ /* 0x000fe80000000400 */
[----:B------:R-:W-:Y:S04]  /*17d70*/  STS.U16 [R6+0x3e00], R218 ;  /* 0x003e00da06007388 */ /* 0x000fe80000000400 */
[----:B------:R-:W-:Y:S04]  /*17d80*/  STS.U16 [R6+0xbe00], R217 ;  /* 0x00be00d906007388 */ /* 0x000fe80000000400 */
[----:B-1----:R-:W4:Y:S04]  /*17d90*/  LDL.LU R169, [R1+0x10e8] ;  /* 0x0010e80001a97983 */ /* 0x002f280000300800 */
[----:B--2---:R0:W-:Y:S04]  /*17da0*/  STS.U16 [R5+0x280], R170 ;  /* 0x000280aa05007388 */ /* 0x0041e80000000400 */
[----:B------:R1:W-:Y:S04]  /*17db0*/  STS.U16 [R5+0x8280], R171 ;  /* 0x008280ab05007388 */ /* 0x0003e80000000400 */
[----:B------:R2:W-:Y:S04]  /*17dc0*/  STS.U16 [R5+0x680], R172 ;  /* 0x000680ac05007388 */ /* 0x0005e80000000400 */
[----:B0-----:R-:W4:Y:S04]  /*17dd0*/  LDL.LU R170, [R1+0x10e4] ;  /* 0x0010e40001aa7983 */ /* 0x001f280000300800 */
[----:B-1----:R-:W4:Y:S04]  /*17de0*/  LDL.LU R171, [R1+0x10e0] ;  /* 0x0010e00001ab7983 */ /* 0x002f280000300800 */
[----:B--2---:R-:W2:Y:S04]  /*17df0*/  LDL.LU R172, [R1+0x10dc] ;  /* 0x0010dc0001ac7983 */ /* 0x004ea80000300800 */
[----:B------:R0:W-:Y:S04]  /*17e00*/  STS.U16 [R5+0x8680], R173 ;  /* 0x008680ad05007388 */ /* 0x0001e80000000400 */
[----:B------:R1:W-:Y:S04]  /*17e10*/  STS.U16 [R5+0xa80], R174 ;  /* 0x000a80ae05007388 */ /* 0x0003e80000000400 */
[----:B------:R3:W-:Y:S04]  /*17e20*/  STS.U16 [R5+0x8a80], R175 ;  /* 0x008a80af05007388 */ /* 0x0007e80000000400 */
[----:B0-----:R-:W2:Y:S04]  /*17e30*/  LDL.LU R173, [R1+0x10d8] ;  /* 0x0010d80001ad7983 */ /* 0x001ea80000300800 */
[----:B-1----:R-:W2:Y:S04]  /*17e40*/  LDL.LU R174, [R1+0x10d4] ;  /* 0x0010d40001ae7983 */ /* 0x002ea80000300800 */
[----:B---3--:R-:W2:Y:S04]  /*17e50*/  LDL.LU R175, [R1+0x10d0] ;  /* 0x0010d00001af7983 */ /* 0x008ea80000300800 */
        /* <DEDUP_REMOVED lines=16> */
[----:B------:R0:W-:Y:S04]  /*17f60*/  STS.U16 [R5+0x2e80], R80 ;  /* 0x002e805005007388 */ /* 0x0001e80000000400 */
[----:B------:R-:W2:Y:S04]  /*17f70*/  LDL R18, [R1+0x188] ;  /* 0x0001880001127983 */ /* 0x000ea80000100800 */
[----:B------:R0:W-:Y:S04]  /*17f80*/  STS.U16 [R5+0xae80], R13 ;  /* 0x00ae800d05007388 */ /* 0x0001e80000000400 */
[----:B-1----:R-:W2:Y:S04]  /*17f90*/  LDL R83, [R1+0xd6c] ;  /* 0x000d6c0001537983 */ /* 0x002ea80000100800 */
[----:B---3--:R-:W3:Y:S04]  /*17fa0*/  LDL R82, [R1+0xd70] ;  /* 0x000d700001527983 */ /* 0x008ee80000100800 */
[----:B0-----:R-:W3:Y:S04]  /*17fb0*/  LDL R80, [R1+0x53c] ;  /* 0x00053c0001507983 */ /* 0x001ee80000100800 */
[----:B------:R-:W3:Y:S04]  /*17fc0*/  LDL R2, [R1+0x540] ;  /* 0x0005400001027983 */ /* 0x000ee80000100800 */
[----:B------:R-:W3:Y:S04]  /*17fd0*/  LDL R20, [R1+0x500] ;  /* 0x0005000001147983 */ /* 0x000ee80000100800 */
[----:B------:R-:W2:Y:S01]  /*17fe0*/  LDL.LU R13, [R1+0x184] ;  /* 0x00018400010d7983 */ /* 0x000ea20000300800 */
[----:B------:R-:W0:Y:S03]  /*17ff0*/  S2R R19, SR_TID.X ;  /* 0x0000000000137919 */ /* 0x000e260000002100 */
[----:B------:R-:W-:Y:S04]  /*18000*/  STS.U16 [R5+0x9a80], R97 ;  /* 0x009a806105007388 */ /* 0x000fe80000000400 */
[----:B------:R-:W-:Y:S04]  /*18010*/  STS.U16 [R5+0x1e80], R96 ;  /* 0x001e806005007388 */ /* 0x000fe80000000400 */
[----:B------:R-:W-:Y:S04]  /*18020*/  STS.U16 [R5+0x9e80], R95 ;  /* 0x009e805f05007388 */ /* 0x000fe80000000400 */
[----:B------:R-:W-:Y:S04]  /*18030*/  STS.U16 [R5+0x2280], R94 ;  /* 0x0022805e05007388 */ /* 0x000fe80000000400 */
[----:B------:R-:W-:Y:S04]  /*18040*/  STS.U16 [R5+0xa280], R93 ;  /* 0x00a2805d05007388 */ /* 0x000fe80000000400 */
[----:B------:R-:W-:Y:S04]  /*18050*/  STS.U16 [R5+0x2680], R92 ;  /* 0x0026805c05007388 */ /* 0x000fe80000000400 */
[----:B------:R-:W-:Y:S01]  /*18060*/  STS.U16 [R5+0xa680], R91 ;  /* 0x00a6805b05007388 */ /* 0x000fe20000000400 */
[----:B0-----:R-:W-:-:S03]  /*18070*/  LOP3.LUT R19, R19, 0x7f, RZ, 0xc0, !PT ;  /* 0x0000007f13137812 */ /* 0x001fc600078ec0ff */
[----:B------:R-:W-:Y:S01]  /*18080*/  STS.U16 [R5+0x3280], R250 ;  /* 0x003280fa05007388 */ /* 0x000fe20000000400 */
[----:B------:R-:W-:-:S03]  /*18090*/  ISETP.GE.AND P0, PT, R19, R11, PT ;  /* 0x0000000b1300720c */ /* 0x000fc60003f06270 */
[----:B------:R-:W-:Y:S04]  /*180a0*/  STS.U16 [R5+0xb280], R249 ;  /* 0x00b280f905007388 */ /* 0x000fe80000000400 */
[----:B------:R-:W-:Y:S04]  /*180b0*/  STS.U16 [R5+0x3680], R234 ;  /* 0x003680ea05007388 */ /* 0x000fe80000000400 */
[----:B------:R-:W-:Y:S04]  /*180c0*/  STS.U16 [R5+0xb680], R221 ;  /* 0x00b680dd05007388 */ /* 0x000fe80000000400 */
[----:B------:R-:W-:Y:S04]  /*180d0*/  STS.U16 [R5+0x3a80], R216 ;  /* 0x003a80d805007388 */ /* 0x000fe80000000400 */
[----:B------:R-:W-:Y:S04]  /*180e0*/  STS.U16 [R5+0xba80], R23 ;  /* 0x00ba801705007388 */ /* 0x000fe80000000400 */
[----:B------:R-:W-:Y:S04]  /*180f0*/  STS.U16 [R5+0x3e80], R22 ;  /* 0x003e801605007388 */ /* 0x000fe80000000400 */
[----:B------:R-:W-:Y:S04]  /*18100*/  STS.U16 [R5+0xbe80], R21 ;  /* 0x00be801505007388 */ /* 0x000fe80000000400 */
[----:B------:R0:W-:Y:S04]  /*18110*/  STS.U16 [R4+0x300], R81 ;  /* 0x0003005104007388 */ /* 0x0001e80000000400 */
[----:B------:R1:W-:Y:S04]  /*18120*/  STS.U16 [R4+0x700], R85 ;  /* 0x0007005504007388 */ /* 0x0003e80000000400 */
[----:B0-----:R-:W3:Y:S04]  /*18130*/  LDL R81, [R1+0x4fc] ;  /* 0x0004fc0001517983 */ /* 0x001ee80000100800 */
[----:B-1----:R-:W3:Y:S01]  /*18140*/  LDL R85, [R1+0x4bc] ;  /* 0x0004bc0001557983 */ /* 0x002ee20000100800 */
[----:B------:R-:W-:-:S03]  /*18150*/  PRMT R98, RZ, 0x7610, R98 ;  /* 0x00007610ff627816 */ /* 0x000fc60000000062 */
[----:B------:R0:W-:Y:S01]  /*18160*/  STS.U16 [R4+0x8300], R84 ;  /* 0x0083005404007388 */ /* 0x0001e20000000400 */
[----:B----4-:R-:W-:-:S03]  /*18170*/  PRMT R47, RZ, 0x7610, R47 ;  /* 0x00007610ff2f7816 */ /* 0x010fc6000000002f */
[----:B------:R-:W-:Y:S04]  /*18180*/  STS.U16 [R4+0x8700], R90 ;  /* 0x0087005a04007388 */ /* 0x000fe80000000400 */
[----:B------:R-:W-:Y:S04]  /*18190*/  STS.U16 [R4+0xb00], R89 ;  /* 0x000b005904007388 */ /* 0x000fe80000000400 */
[----:B0-----:R-:W4:Y:S04]  /*181a0*/  LDL R84, [R1+0x4c0] ;  /* 0x0004c00001547983 */ /* 0x001f280000100800 */
[----:B------:R-:W-:Y:S04]  /*181b0*/  STS.U16 [R4+0x8b00], R88 ;  /* 0x008b005804007388 */ /* 0x000fe80000000400 */
[----:B------:R-:W-:Y:S04]  /*181c0*/  STS.U16 [R4+0xf00], R87 ;  /* 0x000f005704007388 */ /* 0x000fe80000000400 */
[----:B------:R-:W-:Y:S01]  /*181d0*/  STS.U16 [R4+0x8f00], R86 ;  /* 0x008f005604007388 */ /* 0x000fe20000000400 */
[----:B------:R-:W-:Y:S01]  /*181e0*/  PRMT R48, RZ, 0x7610, R48 ;  /* 0x00007610ff307816 */ /* 0x000fe20000000030 */
[----:B--2---:R-:W-:-:S02]  /*181f0*/  @!P0 IMAD.MOV.U32 R19, RZ, RZ, R13 ;  /* 0x000000ffff138224 */ /* 0x004fc400078e000d */
[----:B------:R0:W-:Y:S04]  /*18200*/  STL [R1+0xda4], R13 ;  /* 0x000da40d01007387 */ /* 0x0001e80000100800 */
[----:B------:R3:W2:Y:S04]  /*18210*/  @!P0 LDG.E.U16 R98, desc[UR60][R18.64] ;  /* 0x0000003c12628981 */ /* 0x0006a8000c1e1500 */
[----:B0-----:R-:W2:Y:S01]  /*18220*/  LDL.LU R13, [R1+0x1ac] ;  /* 0x0001ac00010d7983 */ /* 0x001ea20000300800 */
[----:B---3--:R-:W-:Y:S01]  /*18230*/  @!P0 IMAD.MOV.U32 R18, RZ, RZ, R82 ;  /* 0x000000ffff128224 */ /* 0x008fe200078e0052 */
[----:B------:R-:W-:Y:S01]  /*18240*/  PRMT R49, RZ, 0x7610, R49 ;  /* 0x00007610ff317816 */ /* 0x000fe20000000031 */
[----:B------:R-:W-:Y:S01]  /*18250*/  @!P0 IMAD.MOV.U32 R19, RZ, RZ, R83 ;  /* 0x000000ffff138224 */ /* 0x000fe200078e0053 */
[----:B------:R-:W3:Y:S04]  /*18260*/  LDL R82, [R1+0x480] ;  /* 0x0004800001527983 */ /* 0x000ee80000100800 */
[----:B------:R-:W2:Y:S04]  /*18270*/  LDL R83, [R1+0x47c] ;  /* 0x00047c0001537983 */ /* 0x000ea80000100800 */
[----:B------:R0:W2:Y:S04]  /*18280*/  @!P0 LDG.E.U16 R47, desc[UR60][R18.64] ;  /* 0x0000003c122f8981 */ /* 0x0000a8000c1e1500 */
[----:B------:R-:W2:Y:S01]  /*18290*/  LDL R86, [R1+0x3bc] ;  /* 0x0003bc0001567983 */ /* 0x000ea20000100800 */
[----:B0-----:R-:W-:-:S03]  /*182a0*/  @!P0 IMAD.MOV.U32 R18, RZ, RZ, R2 ;  /* 0x000000ffff128224 */ /* 0x001fc600078e0002 */
[----:B------:R-:W2:Y:S01]  /*182b0*/  LDL R2, [R1+0x440] ;  /* 0x0004400001027983 */ /* 0x000ea20000100800 */
[----:B------:R-:W-:-:S03]  /*182c0*/  @!P0 IMAD.MOV.U32 R19, RZ, RZ, R80 ;  /* 0x000000ffff138224 */ /* 0x000fc600078e0050 */
[----:B------:R-:W2:Y:S04]  /*182d0*/  LDL R80, [R1+0x43c] ;  /* 0x00043c0001507983 */ /* 0x000ea80000100800 */
[----:B------:R0:W2:Y:S02]  /*182e0*/  @!P0 LDG.E.U16 R48, desc[UR60][R18.64] ;  /* 0x0000003c12308981 */ /* 0x0000a4000c1e1500 */
[----:B0-----:R-:W-:Y:S02]  /*182f0*/  @!P0 IMAD.MOV.U32 R18, RZ, RZ, R20 ;  /* 0x000000ffff128224 */ /* 0x001fe400078e0014 */
[----:B------:R-:W2:Y:S01]  /*18300*/  LDL R20, [R1+0x400] ;  /* 0x0004000001147983 */ /* 0x000ea20000100800 */
[----:B------:R-:W-:Y:S02]  /*18310*/  PRMT R50, RZ, 0x7610, R50 ;  /* 0x00007610ff327816 */ /* 0x000fe40000000032 */
[----:B------:R-:W-:Y:S01]  /*18320*/  PRMT R51, RZ, 0x7610, R51 ;  /* 0x00007610ff337816 */ /* 0x000fe20000000033 */
[----:B------:R-:W-:-:S02]  /*18330*/  @!P0 IMAD.MOV.U32 R19, RZ, RZ, R81 ;  /* 0x000000ffff138224 */ /* 0x000fc400078e0051 */
[----:B------:R-:W2:Y:S04]  /*18340*/  LDL R81, [R1+0x3fc] ;  /* 0x0003fc0001517983 */ /* 0x000ea80000100800 */
[----:B------:R0:W2:Y:S02]  /*18350*/  @!P0 LDG.E.U16 R49, desc[UR60][R18.64] ;  /* 0x0000003c12318981 */ /* 0x0000a4000c1e1500 */
[----:B0-----:R-:W-:Y:S02]  /*18360*/  @!P0 IMAD.MOV.U32 R19, RZ, RZ, R85 ;  /* 0x000000ffff138224 */ /* 0x001fe400078e0055 */
[----:B------:R-:W2:Y:S01]  /*18370*/  LDL R85, [R1+0x3c0] ;  /* 0x0003c00001557983 */ /* 0x000ea20000100800 */
[----:B----4-:R-:W-:-:S03]  /*18380*/  @!P0 IMAD.MOV.U32 R18, RZ, RZ, R84 ;  /* 0x000000ffff128224 */ /* 0x010fc600078e0054 */
[----:B------:R-:W4:Y:S04]  /*18390*/  LDL R84, [R1+0x37c] ;  /* 0x00037c0001547983 */ /* 0x000f280000100800 */
[----:B------:R3:W4:Y:S01]  /*183a0*/  @!P0 LDG.E.U16 R50, desc[UR60][R18.64] ;  /* 0x0000003c12328981 */ /* 0x000722000c1e1500 */
[----:B------:R-:W-:Y:S01]  /*183b0*/  PRMT R52, RZ, 0x7610, R52 ;  /* 0x00007610ff347816 */ /* 0x000fe20000000034 */
[----:B---3--:R-:W-:Y:S02]  /*183c0*/  @!P0 IMAD.MOV.U32 R18, RZ, RZ, R82 ;  /* 0x000000ffff128224 */ /* 0x008fe400078e0052 */
[----:B------:R-:W3:Y:S01]  /*183d0*/  LDL R82, [R1+0x33c] ;  /* 0x00033c0001527983 */ /* 0x000ee20000100800 */
[----:B--2---:R-:W-:-:S03]  /*183e0*/  @!P0 IMAD.MOV.U32 R19, RZ, RZ, R83 ;  /* 0x000000ffff138224 */ /* 0x004fc600078e0053 */
[----:B------:R-:W2:Y:S04]  /*183f0*/  LDL R83, [R1+0x380] ;  /* 0x0003800001537983 */ /* 0x000ea80000100800 */
[----:B------:R0:W3:Y:S02]  /*18400*/  @!P0 LDG.E.U16 R51, desc[UR60][R18.64] ;  /* 0x0000003c12338981 */ /* 0x0000e4000c1e1500 */
[----:B0-----:R-:W-:Y:S02]  /*18410*/  @!P0 IMAD.MOV.U32 R18, RZ, RZ, R2 ;  /* 0x000000ffff128224 */ /* 0x001fe400078e0002 */
[----:B------:R-:W3:Y:S01]  /*18420*/  LDL R2, [R1+0x340] ;  /* 0x0003400001027983 */ /* 0x000ee20000100800 */
[----:B------:R-:W-:-:S03]  /*18430*/  @!P0 IMAD.MOV.U32 R19, RZ, RZ, R80 ;  /* 0x000000ffff138224 */ /* 0x000fc600078e0050 */
[----:B------:R-:W3:Y:S04]  /*18440*/  LDL.LU R80, [R1+0x2bc] ;  /* 0x0002bc0001507983 */ /* 0x000ee80000300800 */
[----:B------:R0:W3:Y:S02]  /*18450*/  @!P0 LDG.E.U16 R52, desc[UR60][R18.64] ;  /* 0x0000003c12348981 */ /* 0x0000e4000c1e1500 */
[----:B0-----:R-:W-:Y:S02]  /*18460*/  @!P0 IMAD.MOV.U32 R18, RZ, RZ, R20 ;  /* 0x000000ffff128224 */ /* 0x001fe400078e0014 */
[----:B------:R-:W3:Y:S01]  /*18470*/  LDL R20, [R1+0x300] ;  /* 0x0003000001147983 */ /* 0x000ee20000100800 */
[----:B------:R-:W-:Y:S02]  /*18480*/  PRMT R53, RZ, 0x7610, R53 ;  /* 0x00007610ff357816 */ /* 0x000fe40000000035 */
[----:B------:R-:W-:Y:S01]  /*18490*/  PRMT R54, RZ, 0x7610, R54 ;  /* 0x00007610ff367816 */ /* 0x000fe20000000036 */
[----:B------:R-:W-:-:S02]  /*184a0*/  @!P0 IMAD.MOV.U32 R19, RZ, RZ, R81 ;  /* 0x000000ffff138224 */ /* 0x000fc400078e0051 */
[----:B------:R-:W3:Y:S04]  /*184b0*/  LDL R81, [R1+0x2fc] ;  /* 0x0002fc0001517983 */ /* 0x000ee80000100800 */
[----:B------:R0:W3:Y:S04]  /*184c0*/  @!P0 LDG.E.U16 R53, desc[UR60][R18.64] ;  /* 0x0000003c12358981 */ /* 0x0000e8000c1e1500 */
[----:B------:R-:W3:Y:S01]  /*184d0*/  LDL.LU R93, [R1+0x27c] ;  /* 0x00027c00015d7983 */ /* 0x000ee20000300800 */
[----:B0-----:R-:W-:Y:S02]  /*184e0*/  @!P0 IMAD.MOV.U32 R18, RZ, RZ, R85 ;  /* 0x000000ffff128224 */ /* 0x001fe400078e0055 */
[----:B------:R-:W-:-:S05]  /*184f0*/  @!P0 IMAD.MOV.U32 R19, RZ, RZ, R86 ;  /* 0x000000ffff138224 */ /* 0x000fca00078e0056 */
[----:B------:R4:W3:Y:S01]  /*18500*/  @!P0 LDG.E.U16 R54, desc[UR60][R18.64] ;  /* 0x0000003c12368981 */ /* 0x0008e2000c1e1500 */
[----:B------:R-:W-:Y:S01]  /*18510*/  PRMT R55, RZ, 0x7610, R55 ;  /* 0x00007610ff377816 */ /* 0x000fe20000000037 */
[----:B----4-:R-:W-:Y:S02]  /*18520*/  @!P0 IMAD.MOV.U32 R19, RZ, RZ, R84 ;  /* 0x000000ffff138224 */ /* 0x010fe400078e0054 */
[----:B------:R-:W4:Y:S01]  /*18530*/  LDL R84, [R1+0x2c0] ;  /* 0x0002c00001547983 */ /* 0x000f220000100800 */
[----:B------:R-:W-:Y:S01]  /*18540*/  PRMT R56, RZ, 0x7610, R56 ;  /* 0x00007610ff387816 */ /* 0x000fe20000000038 */
[----:B--2---:R-:W-:Y:S02]  /*18550*/  @!P0 IMAD.MOV.U32 R18, RZ, RZ, R83 ;  /* 0x000000ffff128224 */ /* 0x004fe400078e0053 */
[----:B------:R-:W2:Y:S04]  /*18560*/  LDL R83, [R1+0x280] ;  /* 0x0002800001537983 */ /* 0x000ea80000100800 */
[----:B------:R3:W2:Y:S04]  /*18570*/  @!P0 LDG.E.U16 R55, desc[UR60][R18.64] ;  /* 0x0000003c12378981 */ /* 0x0006a8000c1e1500 */
[----:B------:R-:W2:Y:S04]  /*18580*/  LDL.LU R90, [R1+0x200] ;  /* 0x00020000015a7983 */ /* 0x000ea80000300800 */
[----:B------:R-:W2:Y:S01]  /*18590*/  LDL R87, [R1+0x1fc] ;  /* 0x0001fc0001577983 */ /* 0x000ea20000100800 */
[----:B---3--:R-:W-:-:S02]  /*185a0*/  @!P0 IMAD.MOV.U32 R18, RZ, RZ, R2 ;  /* 0x000000ffff128224 */ /* 0x008fc400078e0002 */
[----:B------:R-:W-:Y:S01]  /*185b0*/  @!P0 IMAD.MOV.U32 R19, RZ, RZ, R82 ;  /* 0x000000ffff138224 */ /* 0x000fe200078e0052 */
[----:B------:R-:W3:Y:S04]  /*185c0*/  LDL R2, [R1+0x240] ;  /* 0x0002400001027983 */ /* 0x000ee80000100800 */
[----:B------:R-:W3:Y:S04]  /*185d0*/  LDL R82, [R1+0x23c] ;  /* 0x00023c0001527983 */ /* 0x000ee80000100800 */
[----:B------:R-:W3:Y:S04]  /*185e0*/  LDL R86, [R1+0x1bc] ;  /* 0x0001bc0001567983 */ /* 0x000ee80000100800 */
[----:B------:R-:W3:Y:S04]  /*185f0*/  LDL R85, [R1+0x1c0] ;  /* 0x0001c00001557983 */ /* 0x000ee80000100800 */
[----:B------:R0:W3:Y:S02]  /*18600*/  @!P0 LDG.E.U16 R56, desc[UR60][R18.64] ;  /* 0x0000003c12388981 */ /* 0x0000e4000c1e1500 */
[----:B0-----:R-:W-:-:S02]  /*18610*/  @!P0 IMAD.MOV.U32 R18, RZ, RZ, R20 ;  /* 0x000000ffff128224 */ /* 0x001fc400078e0014 */
[----:B------:R-:W3:Y:S01]  /*18620*/  LDL R20, [R1+0xd5c] ;  /* 0x000d5c0001147983 */ /* 0x000ee20000100800 */
[----:B------:R-:W-:Y:S02]  /*18630*/  PRMT R57, RZ, 0x7610, R57 ;  /* 0x00007610ff397816 */ /* 0x000fe40000000039 */
[----:B------:R-:W-:Y:S01]  /*18640*/  PRMT R58, RZ, 0x7610, R58 ;  /* 0x00007610ff3a7816 */ /* 0x000fe2000000003a */
[----:B------:R-:W-:Y:S01]  /*18650*/  @!P0 IMAD.MOV.U32 R19, RZ, RZ, R81 ;  /* 0x000000ffff138224 */ /* 0x000fe200078e0051 */
[----:B------:R-:W-:Y:S01]  /*18660*/  PRMT R59, RZ, 0x7610, R59 ;  /* 0x00007610ff3b7816 */ /* 0x000fe2000000003b */
[----:B------:R-:W3:Y:S04]  /*18670*/  LDL R81, [R1+0x554] ;  /* 0x0005540001517983 */ /* 0x000ee80000100800 */
[----:B------:R0:W3:Y:S02]  /*18680*/  @!P0 LDG.E.U16 R57, desc[UR60][R18.64] ;  /* 0x0000003c12398981 */ /* 0x0000e4000c1e1500 */
[----:B0-----:R-:W-:Y:S01]  /*18690*/  @!P0 IMAD.MOV.U32 R19, RZ, RZ, R80 ;  /* 0x000000ffff138224 */ /* 0x001fe200078e0050 */
[----:B------:R-:W-:Y:S01]  /*186a0*/  PRMT R60, RZ, 0x7610, R60 ;  /* 0x00007610ff3c7816 */ /* 0x000fe2000000003c */
[----:B----4-:R-:W-:-:S02]  /*186b0*/  @!P0 IMAD.MOV.U32 R18, RZ, RZ, R84 ;  /* 0x000000ffff128224 */ /* 0x010fc400078e0054 */
[----:B------:R-:W4:Y:S04]  /*186c0*/  LDL R84, [R1+0x534] ;  /* 0x0005340001547983 */ /* 0x000f280000100800 */
[----:B------:R0:W4:Y:S02]  /*186d0*/  @!P0 LDG.E.U16 R58, desc[UR60][R18.64] ;  /* 0x0000003c123a8981 */ /* 0x000124000c1e1500 */
[----:B0-----:R-:W-:Y:S01]  /*186e0*/  @!P0 IMAD.MOV.U32 R19, RZ, RZ, R93 ;  /* 0x000000ffff138224 */ /* 0x001fe200078e005d */
[----:B------:R-:W-:Y:S02]  /*186f0*/  PRMT R61, RZ, 0x7610, R61 ;  /* 0x00007610ff3d7816 */ /* 0x000fe4000000003d */
[----:B------:R-:W-:Y:S01]  /*18700*/  PRMT R62, RZ, 0x7610, R62 ;  /* 0x00007610ff3e7816 */ /* 0x000fe2000000003e */
[----:B--2---:R-:W-:-:S02]  /*18710*/  @!P0 IMAD.MOV.U32 R18, RZ, RZ, R83 ;  /* 0x000000ffff128224 */ /* 0x004fc400078e0053 */
[----:B------:R-:W2:Y:S04]  /*18720*/  LDL R83, [R1+0x4f4] ;  /* 0x0004f40001537983 */ /* 0x000ea80000100800 */
[----:B------:R3:W2:Y:S02]  /*18730*/  @!P0 LDG.E.U16 R59, desc[UR60][R18.64] ;  /* 0x0000003c123b8981 */ /* 0x0006a4000c1e1500 */
[----:B---3--:R-:W-:Y:S02]  /*18740*/  @!P0 IMAD.MOV.U32 R18, RZ, RZ, R2 ;  /* 0x000000ffff128224 */ /* 0x008fe400078e0002 */
[----:B------:R-:W3:Y:S01]  /*18750*/  LDL R2, [R1+0x4f8] ;  /* 0x0004f80001027983 */ /* 0x000ee20000100800 */
[----:B------:R-:W-:-:S03]  /*18760*/  @!P0 IMAD.MOV.U32 R19, RZ, RZ, R82 ;  /* 0x000000ffff138224 */ /* 0x000fc600078e0052 */
[----:B------:R-:W2:Y:S04]  /*18770*/  LDL R82, [R1+0x538] ;  /* 0x0005380001527983 */ /* 0x000ea80000100800 */
[----:B------:R0:W3:Y:S02]  /*18780*/  @!P0 LDG.E.U16 R60, desc[UR60][R18.64] ;  /* 0x0000003c123c8981 */ /* 0x0000e4000c1e1500 */
[----:B0-----:R-:W-:Y:S02]  /*18790*/  @!P0 IMAD.MOV.U32 R18, RZ, RZ, R90 ;  /* 0x000000ffff128224 */ /* 0x001fe400078e005a */
[----:B------:R-:W-:-:S05]  /*187a0*/  @!P0 IMAD.MOV.U32 R19, RZ, RZ, R87 ;  /* 0x000000ffff138224 */ /* 0x000fca00078e0057 */
[----:B------:R0:W3:Y:S02]  /*187b0*/  @!P0 LDG.E.U16 R61, desc[UR60][R18.64] ;  /* 0x0000003c123d8981 */ /* 0x0000e4000c1e1500 */
[----:B0-----:R-:W-:Y:S02]  /*187c0*/  @!P0 IMAD.MOV.U32 R18, RZ, RZ, R85 ;  /* 0x000000ffff128224 */ /* 0x001fe400078e0055 */
[----:B------:R-:W-:Y:S01]  /*187d0*/  @!P0 IMAD.MOV.U32 R19, RZ, RZ, R86 ;  /* 0x000000ffff138224 */ /* 0x000fe200078e0056 */
[----:B------:R-:W3:Y:S04]  /*187e0*/  LDL R85, [R1+0x4b8] ;  /* 0x0004b80001557983 */ /* 0x000ee80000100800 */
[----:B------:R-:W3:Y:S04]  /*187f0*/  LDL R86, [R1+0x4b4] ;  /* 0x0004b40001567983 */ /* 0x000ee80000100800 */
[----:B------:R0:W3:Y:S02]  /*18800*/  @!P0 LDG.E.U16 R62, desc[UR60][R18.64] ;  /* 0x0000003c123e8981 */ /* 0x0000e4000c1e1500 */
[----:B0-----:R-:W-:-:S02]  /*18810*/  @!P0 IMAD.MOV.U32 R18, RZ, RZ, R20 ;  /* 0x000000ffff128224 */ /* 0x001fc400078e0014 */
[----:B------:R-:W3:Y:S01]  /*18820*/  LDL R20, [R1+0x478] ;  /* 0x0004780001147983 */ /* 0x000ee20000100800 */
[----:B------:R-:W-:Y:S01]  /*18830*/  PRMT R63, RZ, 0x7610, R63 ;  /* 0x00007610ff3f7816 */ /* 0x000fe2000000003f */
[----:B------:R-:W-:Y:S02]  /*18840*/  @!P0 IMAD.MOV.U32 R19, RZ, RZ, R81 ;  /* 0x000000ffff138224 */ /* 0x000fe400078e0051 */
[----:B------:R-:W3:Y:S01]  /*18850*/  LDL R81, [R1+0x474] ;  /* 0x0004740001517983 */ /* 0x000ee20000100800 */
[----:B------:R-:W-:-:S03]  /*18860*/  PRMT R64, RZ, 0x7610, R64 ;  /* 0x00007610ff407816 */ /* 0x000fc60000000040 */
[----:B------:R4:W3:Y:S01]  /*18870*/  @!P0 LDG.E.U16 R63, desc[UR60][R18.64] ;  /* 0x0000003c123f8981 */ /* 0x0008e2000c1e1500 */
[----:B------:R-:W-:Y:S01]  /*18880*/  PRMT R65, RZ, 0x7610, R65 ;  /* 0x00007610ff417816 */ /* 0x000fe20000000041 */
[----:B----4-:R-:W-:Y:S02]  /*18890*/  @!P0 IMAD.MOV.U32 R19, RZ, RZ, R84 ;  /* 0x000000ffff138224 */ /* 0x010fe400078e0054 */
[----:B------:R-:W4:Y:S01]  /*188a0*/  LDL R84, [R1+0x434] ;  /* 0x0004340001547983 */ /* 0x000f220000100800 */
[----:B------:R-:W-:Y:S01]  /*188b0*/  PRMT R66, RZ, 0x7610, R66 ;  /* 0x00007610ff427816 */ /* 0x000fe20000000042 */
[----:B--2---:R-:W-:Y:S02]  /*188c0*/  @!P0 IMAD.MOV.U32 R18, RZ, RZ, R82 ;  /* 0x000000ffff128224 */ /* 0x004fe400078e0052 */
[----:B------:R-:W2:Y:S04]  /*188d0*/  LDL R82, [R1+0x438] ;  /* 0x0004380001527983 */ /* 0x000ea80000100800 */
[----:B------:R3:W2:Y:S02]  /*188e0*/  @!P0 LDG.E.U16 R64, desc[UR60][R18.64] ;  /* 0x0000003c12408981 */ /* 0x0006a4000c1e1500 */
[----:B---3--:R-:W-:-:S02]  /*188f0*/  @!P0 IMAD.MOV.U32 R18, RZ, RZ, R2 ;  /* 0x000000ffff128224 */ /* 0x008fc400078e0002 */
[----:B------:R-:W-:Y:S01]  /*18900*/  @!P0 IMAD.MOV.U32 R19, RZ, RZ, R83 ;  /* 0x000000ffff138224 */ /* 0x000fe200078e0053 */
[----:B------:R-:W3:Y:S04]  /*18910*/  LDL R2, [R1+0x3f8] ;  /* 0x0003f80001027983 */ /* 0x000ee80000100800 */
[----:B------:R-:W3:Y:S04]  /*18920*/  LDL R83, [R1+0x3f4] ;  /* 0x0003f40001537983 */ /* 0x000ee80000100800 */
[----:B------:R0:W3:Y:S02]  /*18930*/  @!P0 LDG.E.U16 R65, desc[UR60][R18.64] ;  /* 0x0000003c12418981 */ /* 0x0000e4000c1e1500 */
[----:B0-----:R-:W-:-:S02]  /*18940*/  @!P0 IMAD.MOV.U32 R18, RZ, RZ, R85 ;  /* 0x000000ffff128224 */ /* 0x001fc400078e0055 */
        /* <DEDUP_REMOVED lines=19> */
[----:B------:R-:W3:Y:S01]  /*18a80*/  LDL R2, [R1+0x2f8] ;  /* 0x0002f80001027983 */ /* 0x000ee20000100800 */
[----:B------:R-:W-:-:S03]  /*18a90*/  @!P0 IMAD.MOV.U32 R19, RZ, RZ, R83 ;  /* 0x000000ffff138224 */ /* 0x000fc600078e0053 */
[----:B------:R-:W3:Y:S04]  /*18aa0*/  LDL R83, [R1+0x2f4] ;  /* 0x0002f40001537983 */ /* 0x000ee80000100800 */
[----:B------:R0:W3:Y:S04]  /*18ab0*/  @!P0 LDG.E.U16 R69, desc[UR60][R18.64] ;  /* 0x0000003c12458981 */ /* 0x0000e8000c1e1500 */
[----:B------:R-:W3:Y:S04]  /*18ac0*/  LDL.LU R88, [R1+0x2b4] ;  /* 0x0002b40001587983 */ /* 0x000ee80000300800 */
[----:B------:R-:W3:Y:S01]  /*18ad0*/  LDL.LU R95, [R1+0x274] ;  /* 0x00027400015f7983 */ /* 0x000ee20000300800 */
[----:B0-----:R-:W-:-:S02]  /*18ae0*/  @!P0 IMAD.MOV.U32 R18, RZ, RZ, R85 ;  /* 0x000000ffff128224 */ /* 0x001fc400078e0055 */
[----:B------:R-:W-:-:S05]  /*18af0*/  @!P0 IMAD.MOV.U32 R19, RZ, RZ, R86 ;  /* 0x000000ffff138224 */ /* 0x000fca00078e0056 */
[----:B------:R0:W3:Y:S02]  /*18b00*/  @!P0 LDG.E.U16 R70, desc[UR60][R18.64] ;  /* 0x0000003c12468981 */ /* 0x0000e4000c1e1500 */
[----:B0-----:R-:W-:Y:S02]  /*18b10*/  @!P0 IMAD.MOV.U32 R18, RZ, RZ, R20 ;  /* 0x000000ffff128224 */ /* 0x001fe400078e0014 */
[----:B------:R-:W3:Y:S01]  /*18b20*/  LDL R20, [R1+0x2b8] ;  /* 0x0002b80001147983 */ /* 0x000ee20000100800 */
[----:B------:R-:W-:Y:S01]  /*18b30*/  PRMT R71, RZ, 0x7610, R71 ;  /* 0x00007610ff477816 */ /* 0x000fe20000000047 */
[----:B------:R-:W-:Y:S02]  /*18b40*/  @!P0 IMAD.MOV.U32 R19, RZ, RZ, R81 ;  /* 0x000000ffff138224 */ /* 0x000fe400078e0051 */
[----:B------:R-:W3:Y:S04]  /*18b50*/  LDL R81, [R1+0x278] ;  /* 0x0002780001517983 */ /* 0x000ee80000100800 */
[----:B------:R4:W3:Y:S04]  /*18b60*/  @!P0 LDG.E.U16 R71, desc[UR60][R18.64] ;  /* 0x0000003c12478981 */ /* 0x0008e8000c1e1500 */
[----:B------:R-:W3:Y:S01]  /*18b70*/  LDL.LU R96, [R1+0x234] ;  /* 0x0002340001607983 */ /* 0x000ee20000300800 */
[----:B------:R-:W-:Y:S01]  /*18b80*/  PRMT R72, RZ, 0x7610, R72 ;  /* 0x00007610ff487816 */ /* 0x000fe20000000048 */
[----:B----4-:R-:W-:Y:S01]  /*18b90*/  @!P0 IMAD.MOV.U32 R19, RZ, RZ, R84 ;  /* 0x000000ffff138224 */ /* 0x010fe200078e0054 */
[----:B------:R-:W-:Y:S01]  /*18ba0*/  PRMT R73, RZ, 0x7610, R73 ;  /* 0x00007610ff497816 */ /* 0x000fe20000000049 */
[----:B--2---:R-:W-:-:S02]  /*18bb0*/  @!P0 IMAD.MOV.U32 R18, RZ, RZ, R82 ;  /* 0x000000ffff128224 */ /* 0x004fc400078e0052 */
[----:B------:R-:W2:Y:S04]  /*18bc0*/  LDL R82, [R1+0x238] ;  /* 0x0002380001527983 */ /* 0x000ea80000100800 */
[----:B------:R-:W4:Y:S04]  /*18bd0*/  LDL.LU R89, [R1+0x1f8] ;  /* 0x0001f80001597983 */ /* 0x000f280000300800 */
[----:B------:R-:W4:Y:S04]  /*18be0*/  LDL R85, [R1+0x1f4] ;  /* 0x0001f40001557983 */ /* 0x000f280000100800 */
[----:B------:R3:W4:Y:S04]  /*18bf0*/  @!P0 LDG.E.U16 R72, desc[UR60][R18.64] ;  /* 0x0000003c12488981 */ /* 0x000728000c1e1500 */
[----:B------:R-:W4:Y:S01]  /*18c00*/  LDL R84, [R1+0x1b4] ;  /* 0x0001b40001547983 */ /* 0x000f220000100800 */
[----:B---3--:R-:W-:-:S02]  /*18c10*/  @!P0 IMAD.MOV.U32 R18, RZ, RZ, R2 ;  /* 0x000000ffff128224 */ /* 0x008fc400078e0002 */
[----:B------:R-:W-:Y:S02]  /*18c20*/  @!P0 IMAD.MOV.U32 R19, RZ, RZ, R83 ;  /* 0x000000ffff138224 */ /* 0x000fe400078e0053 */
[----:B------:R-:W3:Y:S04]  /*18c30*/  LDL R83, [R1+0x1b8] ;  /* 0x0001b80001537983 */ /* 0x000ee80000100800 */
[----:B------:R0:W3:Y:S04]  /*18c40*/  @!P0 LDG.E.U16 R73, desc[UR60][R18.64] ;  /* 0x0000003c12498981 */ /* 0x0000e8000c1e1500 */
[----:B------:R-:W3:Y:S01]  /*18c50*/  LDL.LU R2, [R1+0xd68] ;  /* 0x000d680001027983 */ /* 0x000ee20000300800 */
[----:B------:R-:W-:-:S02]  /*18c60*/  PRMT R74, RZ, 0x7610, R74 ;  /* 0x00007610ff4a7816 */ /* 0x000fc4000000004a */
[----:B------:R-:W-:Y:S01]  /*18c70*/  PRMT R75, RZ, 0x7610, R75 ;  /* 0x00007610ff4b7816 */ /* 0x000fe2000000004b */
[----:B------:R-:W3:Y:S01]  /*18c80*/  LDL R87, [R1+0x52c] ;  /* 0x00052c0001577983 */ /* 0x000ee20000100800 */
[----:B0-----:R-:W-:Y:S01]  /*18c90*/  @!P0 IMAD.MOV.U32 R19, RZ, RZ, R88 ;  /* 0x000000ffff138224 */ /* 0x001fe200078e0058 */
[----:B------:R-:W-:Y:S02]  /*18ca0*/  PRMT R76, RZ, 0x7610, R76 ;  /* 0x00007610ff4c7816 */ /* 0x000fe4000000004c */
[----:B------:R-:W3:Y:S01]  /*18cb0*/  LDL R86, [R1+0x4ac] ;  /* 0x0004ac0001567983 */ /* 0x000ee20000100800 */
[----:B------:R-:W-:-:S03]  /*18cc0*/  @!P0 IMAD.MOV.U32 R18, RZ, RZ, R20 ;  /* 0x000000ffff128224 */ /* 0x000fc600078e0014 */
[----:B------:R-:W3:Y:S04]  /*18cd0*/  LDL R20, [R1+0xd58] ;  /* 0x000d580001147983 */ /* 0x000ee80000100800 */
[----:B------:R0:W3:Y:S02]  /*18ce0*/  @!P0 LDG.E.U16 R74, desc[UR60][R18.64] ;  /* 0x0000003c124a8981 */ /* 0x0000e4000c1e1500 */
[----:B0-----:R-:W-:Y:S02]  /*18cf0*/  @!P0 IMAD.MOV.U32 R18, RZ, RZ, R81 ;  /* 0x000000ffff128224 */ /* 0x001fe400078e0051 */
[----:B------:R-:W-:Y:S01]  /*18d00*/  @!P0 IMAD.MOV.U32 R19, RZ, RZ, R95 ;  /* 0x000000ffff138224 */ /* 0x000fe200078e005f */
[----:B------:R-:W3:Y:S04]  /*18d10*/  LDL R81, [R1+0x530] ;  /* 0x0005300001517983 */ /* 0x000ee80000100800 */
[----:B------:R0:W3:Y:S01]  /*18d20*/  @!P0 LDG.E.U16 R75, desc[UR60][R18.64] ;  /* 0x0000003c124b8981 */ /* 0x0000e2000c1e1500 */
[----:B------:R-:W-:Y:S01]  /*18d30*/  PRMT R77, RZ, 0x7610, R77 ;  /* 0x00007610ff4d7816 */ /* 0x000fe2000000004d */
[----:B0-----:R-:W-:Y:S01]  /*18d40*/  @!P0 IMAD.MOV.U32 R19, RZ, RZ, R96 ;  /* 0x000000ffff138224 */ /* 0x001fe200078e0060 */
[----:B------:R-:W-:Y:S01]  /*18d50*/  PRMT R78, RZ, 0x7610, R78 ;  /* 0x00007610ff4e7816 */ /* 0x000fe2000000004e */
[----:B--2---:R-:W-:-:S02]  /*18d60*/  @!P0 IMAD.MOV.U32 R18, RZ, RZ, R82 ;  /* 0x000000ffff128224 */ /* 0x004fc400078e0052 */
[----:B------:R-:W2:Y:S04]  /*18d70*/  LDL R82, [R1+0x4f0] ;  /* 0x0004f00001527983 */ /* 0x000ea80000100800 */
[----:B------:R4:W2:Y:S02]  /*18d80*/  @!P0 LDG.E.U16 R76, desc[UR60][R18.64] ;  /* 0x0000003c124c8981 */ /* 0x0008a4000c1e1500 */
[----:B----4-:R-:W-:Y:S02]  /*18d90*/  @!P0 IMAD.MOV.U32 R18, RZ, RZ, R89 ;  /* 0x000000ffff128224 */ /* 0x010fe400078e0059 */
[----:B------:R-:W-:Y:S02]  /*18da0*/  @!P0 IMAD.MOV.U32 R19, RZ, RZ, R85 ;  /* 0x000000ffff138224 */ /* 0x000fe400078e0055 */
[----:B------:R-:W4:Y:S04]  /*18db0*/  LDL R85, [R1+0x4ec] ;  /* 0x0004ec0001557983 */ /* 0x000f280000100800 */
[----:B------:R3:W4:Y:S02]  /*18dc0*/  @!P0 LDG.E.U16 R77, desc[UR60][R18.64] ;  /* 0x0000003c124d8981 */ /* 0x000724000c1e1500 */
[----:B---3--:R-:W-:-:S02]  /*18dd0*/  @!P0 IMAD.MOV.U32 R18, RZ, RZ, R83 ;  /* 0x000000ffff128224 */ /* 0x008fc400078e0053 */
[----:B------:R-:W-:Y:S01]  /*18de0*/  @!P0 IMAD.MOV.U32 R19, RZ, RZ, R84 ;  /* 0x000000ffff138224 */ /* 0x000fe200078e0054 */
[----:B------:R-:W3:Y:S04]  /*18df0*/  LDL R83, [R1+0x46c] ;  /* 0x00046c0001537983 */ /* 0x000ee80000100800 */
[----:B------:R-:W3:Y:S04]  /*18e00*/  LDL R84, [R1+0x4b0] ;  /* 0x0004b00001547983 */ /* 0x000ee80000100800 */
[----:B------:R0:W3:Y:S02]  /*18e10*/  @!P0 LDG.E.U16 R78, desc[UR60][R18.64] ;  /* 0x0000003c124e8981 */ /* 0x0000e4000c1e1500 */
[----:B0-----:R-:W-:-:S02]  /*18e20*/  @!P0 IMAD.MOV.U32 R19, RZ, RZ, R20 ;  /* 0x000000ffff138224 */ /* 0x001fc400078e0014 */
[----:B------:R-:W3:Y:S01]  /*18e30*/  LDL R20, [R1+0x470] ;  /* 0x0004700001147983 */ /* 0x000ee20000100800 */
[----:B------:R-:W-:Y:S01]  /*18e40*/  PRMT R79, RZ, 0x7610, R79 ;  /* 0x00007610ff4f7816 */ /* 0x000fe2000000004f */
[----:B------:R-:W-:Y:S01]  /*18e50*/  @!P0 IMAD.MOV.U32 R18, RZ, RZ, R2 ;  /* 0x000000ffff128224 */ /* 0x000fe200078e0002 */
[----:B------:R-:W-:Y:S01]  /*18e60*/  PRMT R151, RZ, 0x7610, R151 ;  /* 0x00007610ff977816 */ /* 0x000fe20000000097 */
[----:B------:R0:W-:Y:S04]  /*18e70*/  STL [R1+0xe20], R2 ;  /* 0x000e200201007387 */ /* 0x0001e80000100800 */
[----:B------:R1:W3:Y:S01]  /*18e80*/  @!P0 LDG.E.U16 R79, desc[UR60][R18.64] ;  /* 0x0000003c124f8981 */ /* 0x0002e2000c1e1500 */
[----:B------:R-:W-:-:S03]  /*18e90*/  PRMT R150, RZ, 0x7610, R150 ;  /* 0x00007610ff967816 */ /* 0x000fc60000000096 */
[----:B0-----:R-:W3:Y:S01]  /*18ea0*/  LDL R2, [R1+0x430] ;  /* 0x0004300001027983 */ /* 0x001ee20000100800 */
[----:B-1----:R-:W-:Y:S02]  /*18eb0*/  @!P0 IMAD.MOV.U32 R18, RZ, RZ, R81 ;  /* 0x000000ffff128224 */ /* 0x002fe400078e0051 */
[----:B------:R-:W-:Y:S01]  /*18ec0*/  @!P0 IMAD.MOV.U32 R19, RZ, RZ, R87 ;  /* 0x000000ffff138224 */ /* 0x000fe200078e0057 */
[----:B------:R-:W3:Y:S04]  /*18ed0*/  LDL R81, [R1+0x42c] ;  /* 0x00042c0001517983 */ /* 0x000ee80000100800 */
[----:B------:R2:W3:Y:S01]  /*18ee0*/  @!P0 LDG.E.U16 R151, desc[UR60][R18.64] ;  /* 0x0000003c12978981 */ /* 0x0004e2000c1e1500 */
[----:B------:R-:W-:-:S03]  /*18ef0*/  PRMT R149, RZ, 0x7610, R149 ;  /* 0x00007610ff957816 */ /* 0x000fc60000000095 */
[----:B------:R-:W3:Y:S01]  /*18f00*/  LDL R87, [R1+0x3ac] ;  /* 0x0003ac0001577983 */ /* 0x000ee20000100800 */
[----:B--2---:R-:W-:-:S03]  /*18f10*/  @!P0 IMAD.MOV.U32 R18, RZ, RZ, R82 ;  /* 0x000000ffff128224 */ /* 0x004fc600078e0052 */
[----:B------:R-:W2:Y:S01]  /*18f20*/  LDL R82, [R1+0x3f0] ;  /* 0x0003f00001527983 */ /* 0x000ea20000100800 */
[----:B----4-:R-:W-:-:S03]  /*18f30*/  @!P0 IMAD.MOV.U32 R19, RZ, RZ, R85 ;  /* 0x000000ffff138224 */ /* 0x010fc600078e0055 */
[----:B------:R-:W4:Y:S04]  /*18f40*/  LDL R85, [R1+0x3ec] ;  /* 0x0003ec0001557983 */ /* 0x000f280000100800 */
[----:B------:R0:W4:Y:S02]  /*18f50*/  @!P0 LDG.E.U16 R150, desc[UR60][R18.64] ;  /* 0x0000003c12968981 */ /* 0x000124000c1e1500 */
[----:B0-----:R-:W-:Y:S02]  /*18f60*/  @!P0 IMAD.MOV.U32 R19, RZ, RZ, R86 ;  /* 0x000000ffff138224 */ /* 0x001fe400078e0056 */
[----:B------:R-:W4:Y:S01]  /*18f70*/  LDL R86, [R1+0x3b0] ;  /* 0x0003b00001567983 */ /* 0x000f220000100800 */
[----:B---3--:R-:W-:Y:S01]  /*18f80*/  @!P0 IMAD.MOV.U32 R18, RZ, RZ, R84 ;  /* 0x000000ffff128224 */ /* 0x008fe200078e0054 */
[----:B------:R-:W-:-:S02]  /*18f90*/  PRMT R148, RZ, 0x7610, R148 ;  /* 0x00007610ff947816 */ /* 0x000fc40000000094 */
[----:B------:R-:W3:Y:S04]  /*18fa0*/  LDL R84, [R1+0x32c] ;  /* 0x00032c0001547983 */ /* 0x000ee80000100800 */
[----:B------:R0:W3:Y:S02]  /*18fb0*/  @!P0 LDG.E.U16 R149, desc[UR60][R18.64] ;  /* 0x0000003c12958981 */ /* 0x0000e4000c1e1500 */
[----:B0-----:R-:W-:Y:S02]  /*18fc0*/  @!P0 IMAD.MOV.U32 R18, RZ, RZ, R20 ;  /* 0x000000ffff128224 */ /* 0x001fe400078e0014 */
[----:B------:R-:W3:Y:S01]  /*18fd0*/  LDL R20, [R1+0x370] ;  /* 0x0003700001147983 */ /* 0x000ee20000100800 */
[----:B------:R-:W-:-:S03]  /*18fe0*/  @!P0 IMAD.MOV.U32 R19, RZ, RZ, R83 ;  /* 0x000000ffff138224 */ /* 0x000fc600078e0053 */
[----:B------:R-:W3:Y:S01]  /*18ff0*/  LDL R83, [R1+0x36c] ;  /* 0x00036c0001537983 */ /* 0x000ee20000100800 */
[----:B------:R-:W-:-:S03]  /*19000*/  PRMT R147, RZ, 0x7610, R147 ;  /* 0x00007610ff937816 */ /* 0x000fc60000000093 */
[----:B------:R0:W3:Y:S01]  /*19010*/  @!P0 LDG.E.U16 R148, desc[UR60][R18.64] ;  /* 0x0000003c12948981 */ /* 0x0000e2000c1e1500 */
[----:B------:R-:W-:Y:S01]  /*19020*/  PRMT R146, RZ, 0x7610, R146 ;  /* 0x00007610ff927816 */ /* 0x000fe20000000092 */
[----:B0-----:R-:W-:Y:S02]  /*19030*/  @!P0 IMAD.MOV.U32 R18, RZ, RZ, R2 ;  /* 0x000000ffff128224 */ /* 0x001fe400078e0002 */
[----:B------:R-:W-:Y:S02]  /*19040*/  @!P0 IMAD.MOV.U32 R19, RZ, RZ, R81 ;  /* 0x000000ffff138224 */ /* 0x000fe400078e0051 */
[----:B------:R-:W3:Y:S04]  /*19050*/  LDL R81, [R1+0x330] ;  /* 0x0003300001517983 */ /* 0x000ee80000100800 */
[----:B------:R2:W3:Y:S04]  /*19060*/  @!P0 LDG.E.U16 R147, desc[UR60][R18.64] ;  /* 0x0000003c12938981 */ /* 0x0004e8000c1e1500 */
[----:B------:R-:W3:Y:S01]  /*19070*/  LDL.LU R2, [R1+0x2ac] ;  /* 0x0002ac0001027983 */ /* 0x000ee20000300800 */
[----:B------:R-:W-:Y:S01]  /*19080*/  PRMT R145, RZ, 0x7610, R145 ;  /* 0x00007610ff917816 */ /* 0x000fe20000000091 */
[----:B--2---:R-:W-:-:S02]  /*19090*/  @!P0 IMAD.MOV.U32 R18, RZ, RZ, R82 ;  /* 0x000000ffff128224 */ /* 0x004fc400078e0052 */
[----:B------:R-:W2:Y:S01]  /*190a0*/  LDL R82, [R1+0x2f0] ;  /* 0x0002f00001527983 */ /* 0x000ea20000100800 */
[----:B----4-:R-:W-:-:S03]  /*190b0*/  @!P0 IMAD.MOV.U32 R19, RZ, RZ, R85 ;  /* 0x000000ffff138224 */ /* 0x010fc600078e0055 */
[----:B------:R-:W4:Y:S04]  /*190c0*/  LDL R85, [R1+0x2ec] ;  /* 0x0002ec0001557983 */ /* 0x000f280000100800 */
[----:B------:R0:W4:Y:S02]  /*190d0*/  @!P0 LDG.E.U16 R146, desc[UR60][R18.64] ;  /* 0x0000003c12928981 */ /* 0x000124000c1e1500 */
[----:B0-----:R-:W-:Y:S02]  /*190e0*/  @!P0 IMAD.MOV.U32 R18, RZ, RZ, R86 ;  /* 0x000000ffff128224 */ /* 0x001fe400078e0056 */
[----:B------:R-:W-:Y:S01]  /*190f0*/  @!P0 IMAD.MOV.U32 R19, RZ, RZ, R87 ;  /* 0x000000ffff138224 */ /* 0x000fe200078e0057 */
[----:B------:R-:W4:Y:S04]  /*19100*/  LDL R86, [R1+0x2b0] ;  /* 0x0002b00001567983 */ /* 0x000f280000100800 */
[----:B------:R3:W4:Y:S02]  /*19110*/  @!P0 LDG.E.U16 R145, desc[UR60][R18.64] ;  /* 0x0000003c12918981 */ /* 0x000724000c1e1500 */
[----:B---3--:R-:W-:-:S02]  /*19120*/  @!P0 IMAD.MOV.U32 R18, RZ, RZ, R20 ;  /* 0x000000ffff128224 */ /* 0x008fc400078e0014 */
[----:B------:R-:W3:Y:S01]  /*19130*/  LDL R20, [R1+0x270] ;  /* 0x0002700001147983 */ /* 0x000ee20000100800 */
[----:B------:R-:W-:-:S03]  /*19140*/  @!P0 IMAD.MOV.U32 R19, RZ, RZ, R83 ;  /* 0x000000ffff138224 */ /* 0x000fc600078e0053 */
[----:B------:R-:W3:Y:S01]  /*19150*/  LDL R83, [R1+0x26c] ;  /* 0x00026c0001537983 */ /* 0x000ee20000100800 */
[----:B------:R-:W-:Y:S02]  /*19160*/  PRMT R144, RZ, 0x7610, R144 ;  /* 0x00007610ff907816 */ /* 0x000fe40000000090 */
[----:B------:R-:W-:Y:S01]  /*19170*/  PRMT R143, RZ, 0x7610, R143 ;  /* 0x00007610ff8f7816 */ /* 0x000fe2000000008f */
[----:B------:R-:W3:Y:S04]  /*19180*/  LDL.LU R91, [R1+0x22c] ;  /* 0x00022c00015b7983 */ /* 0x000ee80000300800 */
[----:B------:R0:W3:Y:S01]  /*19190*/  @!P0 LDG.E.U16 R144, desc[UR60][R18.64] ;  /* 0x0000003c12908981 */ /* 0x0000e2000c1e1500 */
[----:B------:R-:W-:Y:S01]  /*191a0*/  PRMT R142, RZ, 0x7610, R142 ;  /* 0x00007610ff8e7816 */ /* 0x000fe2000000008e */
[----:B0-----:R-:W-:-:S02]  /*191b0*/  @!P0 IMAD.MOV.U32 R18, RZ, RZ, R81 ;  /* 0x000000ffff128224 */ /* 0x001fc400078e0051 */
[----:B------:R-:W-:Y:S01]  /*191c0*/  @!P0 IMAD.MOV.U32 R19, RZ, RZ, R84 ;  /* 0x000000ffff138224 */ /* 0x000fe200078e0054 */
        /* <DEDUP_REMOVED lines=8> */
[----:B------:R0:W2:Y:S04]  /*19250*/  @!P0 LDG.E.U16 R142, desc[UR60][R18.64] ;  /* 0x0000003c128e8981 */ /* 0x0000a8000c1e1500 */
[----:B------:R1:W-:Y:S01]  /*19260*/  STL [R1+0xe24], R2 ;  /* 0x000e240201007387 */ /* 0x0003e20000100800 */
[----:B------:R-:W-:Y:S02]  /*19270*/  PRMT R140, RZ, 0x7610, R140 ;  /* 0x00007610ff8c7816 */ /* 0x000fe4000000008c */
[----:B------:R-:W-:Y:S01]  /*19280*/  PRMT R139, RZ, 0x7610, R139 ;  /* 0x00007610ff8b7816 */ /* 0x000fe2000000008b */
[----:B------:R-:W2:Y:S01]  /*19290*/  LDL R92, [R1+0x4e4] ;  /* 0x0004e400015c7983 */ /* 0x000ea20000100800 */
[----:B0-----:R-:W-:-:S02]  /*192a0*/  @!P0 IMAD.MOV.U32 R19, RZ, RZ, R2 ;  /* 0x000000ffff138224 */ /* 0x001fc400078e0002 */
[----:B------:R-:W-:Y:S01]  /*192b0*/  @!P0 IMAD.MOV.U32 R18, RZ, RZ, R86 ;  /* 0x000000ffff128224 */ /* 0x000fe200078e0056 */
[----:B------:R-:W-:Y:S01]  /*192c0*/  PRMT R138, RZ, 0x7610, R138 ;  /* 0x00007610ff8a7816 */ /* 0x000fe2000000008a */
[----:B-1----:R-:W2:Y:S04]  /*192d0*/  LDL R2, [R1+0x528] ;  /* 0x0005280001027983 */ /* 0x002ea80000100800 */
[----:B------:R3:W2:Y:S04]  /*192e0*/  @!P0 LDG.E.U16 R141, desc[UR60][R18.64] ;  /* 0x0000003c128d8981 */ /* 0x0006a8000c1e1500 */
[----:B------:R-:W2:Y:S01]  /*192f0*/  LDL R87, [R1+0x4e8] ;  /* 0x0004e80001577983 */ /* 0x000ea20000100800 */
[----:B---3--:R-:W-:-:S03]  /*19300*/  @!P0 IMAD.MOV.U32 R18, RZ, RZ, R20 ;  /* 0x000000ffff128224 */ /* 0x008fc600078e0014 */
[----:B------:R-:W3:Y:S01]  /*19310*/  LDL R20, [R1+0xd64] ;  /* 0x000d640001147983 */ /* 0x000ee20000100800 */
[----:B------:R-:W-:-:S03]  /*19320*/  @!P0 IMAD.MOV.U32 R19, RZ, RZ, R83 ;  /* 0x000000ffff138224 */ /* 0x000fc600078e0053 */
[----:B------:R-:W3:Y:S04]  /*19330*/  LDL R83, [R1+0xd54] ;  /* 0x000d540001537983 */ /* 0x000ee80000100800 */
[----:B------:R0:W3:Y:S02]  /*19340*/  @!P0 LDG.E.U16 R140, desc[UR60][R18.64] ;  /* 0x0000003c128c8981 */ /* 0x0000e4000c1e1500 */
[----:B0-----:R-:W-:Y:S02]  /*19350*/  @!P0 IMAD.MOV.U32 R19, RZ, RZ, R91 ;  /* 0x000000ffff138224 */ /* 0x001fe400078e005b */
[----:B------:R-:W-:Y:S02]  /*19360*/  @!P0 IMAD.MOV.U32 R18, RZ, RZ, R81 ;  /* 0x000000ffff128224 */ /* 0x000fe400078e0051 */
[----:B------:R-:W3:Y:S04]  /*19370*/  LDL R81, [R1+0x524] ;  /* 0x0005240001517983 */ /* 0x000ee80000100800 */
[----:B------:R0:W3:Y:S01]  /*19380*/  @!P0 LDG.E.U16 R139, desc[UR60][R18.64] ;  /* 0x0000003c128b8981 */ /* 0x0000e2000c1e1500 */
[----:B------:R-:W-:Y:S01]  /*19390*/  PRMT R137, RZ, 0x7610, R137 ;  /* 0x00007610ff897816 */ /* 0x000fe20000000089 */
[----:B0-----:R-:W-:Y:S01]  /*193a0*/  @!P0 IMAD.MOV.U32 R18, RZ, RZ, R84 ;  /* 0x000000ffff128224 */ /* 0x001fe200078e0054 */
[----:B------:R-:W-:Y:S01]  /*193b0*/  PRMT R136, RZ, 0x7610, R136 ;  /* 0x00007610ff887816 */ /* 0x000fe20000000088 */
[----:B----4-:R-:W-:-:S02]  /*193c0*/  @!P0 IMAD.MOV.U32 R19, RZ, RZ, R85 ;  /* 0x000000ffff138224 */ /* 0x010fc400078e0055 */
[----:B------:R-:W4:Y:S04]  /*193d0*/  LDL R85, [R1+0x4a4] ;  /* 0x0004a40001557983 */ /* 0x000f280000100800 */
[----:B------:R2:W4:Y:S02]  /*193e0*/  @!P0 LDG.E.U16 R138, desc[UR60][R18.64] ;  /* 0x0000003c128a8981 */ /* 0x000524000c1e1500 */
[----:B--2---:R-:W-:Y:S02]  /*193f0*/  @!P0 IMAD.MOV.U32 R18, RZ, RZ, R82 ;  /* 0x000000ffff128224 */ /* 0x004fe400078e0052 */
[----:B------:R-:W-:Y:S01]  /*19400*/  @!P0 IMAD.MOV.U32 R19, RZ, RZ, R13 ;  /* 0x000000ffff138224 */ /* 0x000fe200078e000d */
[----:B------:R-:W2:Y:S04]  /*19410*/  LDL R82, [R1+0x4a8] ;  /* 0x0004a80001527983 */ /* 0x000ea80000100800 */
[----:B------:R3:W2:Y:S04]  /*19420*/  @!P0 LDG.E.U16 R137, desc[UR60][R18.64] ;  /* 0x0000003c12898981 */ /* 0x0006a8000c1e1500 */
[----:B------:R0:W-:Y:S04]  /*19430*/  STL [R1+0xda8], R13 ;  /* 0x000da80d01007387 */ /* 0x0001e80000100800 */
[----:B------:R-:W2:Y:S04]  /*19440*/  LDL R86, [R1+0x424] ;  /* 0x0004240001567983 */ /* 0x000ea80000100800 */
[----:B0-----:R-:W2:Y:S01]  /*19450*/  LDL R13, [R1+0x468] ;  /* 0x00046800010d7983 */ /* 0x001ea20000100800 */
[----:B---3--:R-:W-:-:S03]  /*19460*/  @!P0 IMAD.MOV.U32 R18, RZ, RZ, R20 ;  /* 0x000000ffff128224 */ /* 0x008fc600078e0014 */
[----:B------:R-:W3:Y:S01]  /*19470*/  LDL R20, [R1+0x464] ;  /* 0x0004640001147983 */ /* 0x000ee20000100800 */
[----:B------:R-:W-:-:S03]  /*19480*/  @!P0 IMAD.MOV.U32 R19, RZ, RZ, R83 ;  /* 0x000000ffff138224 */ /* 0x000fc600078e0053 */
[----:B------:R-:W3:Y:S04]  /*19490*/  LDL R83, [R1+0x428] ;  /* 0x0004280001537983 */ /* 0x000ee80000100800 */
[----:B------:R0:W3:Y:S02]  /*194a0*/  @!P0 LDG.E.U16 R136, desc[UR60][R18.64] ;  /* 0x0000003c12888981 */ /* 0x0000e4000c1e1500 */
[----:B0-----:R-:W-:Y:S02]  /*194b0*/  @!P0 IMAD.MOV.U32 R18, RZ, RZ, R2 ;  /* 0x000000ffff128224 */ /* 0x001fe400078e0002 */
[----:B------:R-:W3:Y:S01]  /*194c0*/  LDL R2, [R1+0x3e8] ;  /* 0x0003e80001027983 */ /* 0x000ee20000100800 */
[----:B------:R-:W-:Y:S01]  /*194d0*/  PRMT R135, RZ, 0x7610, R135 ;  /* 0x00007610ff877816 */ /* 0x000fe20000000087 */
[----:B------:R-:W-:Y:S01]  /*194e0*/  @!P0 IMAD.MOV.U32 R19, RZ, RZ, R81 ;  /* 0x000000ffff138224 */ /* 0x000fe200078e0051 */
[----:B------:R-:W-:Y:S01]  /*194f0*/  PRMT R134, RZ, 0x7610, R134 ;  /* 0x00007610ff867816 */ /* 0x000fe20000000086 */
[----:B------:R-:W3:Y:S04]  /*19500*/  LDL R81, [R1+0x3e4] ;  /* 0x0003e40001517983 */ /* 0x000ee80000100800 */
[----:B------:R0:W3:Y:S01]  /*19510*/  @!P0 LDG.E.U16 R135, desc[UR60][R18.64] ;  /* 0x0000003c12878981 */ /* 0x0000e2000c1e1500 */
[----:B------:R-:W-:Y:S01]  /*19520*/  PRMT R133, RZ, 0x7610, R133 ;  /* 0x00007610ff857816 */ /* 0x000fe20000000085 */
[----:B0-----:R-:W-:-:S02]  /*19530*/  @!P0 IMAD.MOV.U32 R18, RZ, RZ, R87 ;  /* 0x000000ffff128224 */ /* 0x001fc400078e0057 */
[----:B------:R-:W-:Y:S01]  /*19540*/  @!P0 IMAD.MOV.U32 R19, RZ, RZ, R92 ;  /* 0x000000ffff138224 */ /* 0x000fe200078e005c */
[----:B------:R-:W-:Y:S01]  /*19550*/  PRMT R132, RZ, 0x7610, R132 ;  /* 0x00007610ff847816 */ /* 0x000fe20000000084 */
[----:B------:R-:W3:Y:S04]  /*19560*/  LDL R92, [R1+0x324] ;  /* 0x00032400015c7983 */ /* 0x000ee80000100800 */
[----:B------:R4:W3:Y:S01]  /*19570*/  @!P0 LDG.E.U16 R134, desc[UR60][R18.64] ;  /* 0x0000003c12868981 */ /* 0x0008e2000c1e1500 */
[----:B------:R-:W-:Y:S01]  /*19580*/  PRMT R131, RZ, 0x7610, R131 ;  /* 0x00007610ff837816 */ /* 0x000fe20000000083 */
[----:B----4-:R-:W-:Y:S02]  /*19590*/  @!P0 IMAD.MOV.U32 R19, RZ, RZ, R85 ;  /* 0x000000ffff138224 */ /* 0x010fe400078e0055 */
[----:B------:R-:W4:Y:S01]  /*195a0*/  LDL R85, [R1+0x3a4] ;  /* 0x0003a40001557983 */ /* 0x000f220000100800 */
[----:B--2---:R-:W-:-:S03]  /*195b0*/  @!P0 IMAD.MOV.U32 R18, RZ, RZ, R82 ;  /* 0x000000ffff128224 */ /* 0x004fc600078e0052 */
[----:B------:R-:W2:Y:S04]  /*195c0*/  LDL R82, [R1+0x3a8] ;  /* 0x0003a80001527983 */ /* 0x000ea80000100800 */
[----:B------:R0:W2:Y:S02]  /*195d0*/  @!P0 LDG.E.U16 R133, desc[UR60][R18.64] ;  /* 0x0000003c12858981 */ /* 0x0000a4000c1e1500 */
[----:B0-----:R-:W-:Y:S02]  /*195e0*/  @!P0 IMAD.MOV.U32 R18, RZ, RZ, R13 ;  /* 0x000000ffff128224 */ /* 0x001fe400078e000d */
[----:B------:R-:W2:Y:S01]  /*195f0*/  LDL R13, [R1+0x368] ;  /* 0x00036800010d7983 */ /* 0x000ea20000100800 */
[----:B---3--:R-:W-:-:S03]  /*19600*/  @!P0 IMAD.MOV.U32 R19, RZ, RZ, R20 ;  /* 0x000000ffff138224 */ /* 0x008fc600078e0014 */
[----:B------:R-:W3:Y:S04]  /*19610*/  LDL R20, [R1+0x364] ;  /* 0x0003640001147983 */ /* 0x000ee80000100800 */
[----:B------:R0:W3:Y:S02]  /*19620*/  @!P0 LDG.E.U16 R132, desc[UR60][R18.64] ;  /* 0x0000003c12848981 */ /* 0x0000e4000c1e1500 */
[----:B0-----:R-:W-:Y:S02]  /*19630*/  @!P0 IMAD.MOV.U32 R18, RZ, RZ, R83 ;  /* 0x000000ffff128224 */ /* 0x001fe400078e0053 */
[----:B------:R-:W-:Y:S01]  /*19640*/  @!P0 IMAD.MOV.U32 R19, RZ, RZ, R86 ;  /* 0x000000ffff138224 */ /* 0x000fe200078e0056 */
[----:B------:R-:W-:Y:S01]  /*19650*/  PRMT R130, RZ, 0x7610, R130 ;  /* 0x00007610ff827816 */ /* 0x000fe20000000082 */
[----:B------:R-:W3:Y:S04]  /*19660*/  LDL R83, [R1+0x2e4] ;  /* 0x0002e40001537983 */ /* 0x000ee80000100800 */
[----:B------:R0:W3:Y:S01]  /*19670*/  @!P0 LDG.E.U16 R131, desc[UR60][R18.64] ;  /* 0x0000003c12838981 */ /* 0x0000e2000c1e1500 */
[----:B------:R-:W-:-:S03]  /*19680*/  PRMT R129, RZ, 0x7610, R129 ;  /* 0x00007610ff817816 */ /* 0x000fc60000000081 */
[----:B------:R-:W3:Y:S01]  /*19690*/  LDL R86, [R1+0x2a4] ;  /* 0x0002a40001567983 */ /* 0x000ee20000100800 */
[----:B0-----:R-:W-:-:S03]  /*196a0*/  @!P0 IMAD.MOV.U32 R18, RZ, RZ, R2 ;  /* 0x000000ffff128224 */ /* 0x001fc600078e0002 */
[----:B------:R-:W3:Y:S01]  /*196b0*/  LDL R2, [R1+0x328] ;  /* 0x0003280001027983 */ /* 0x000ee20000100800 */
[----:B------:R-:W-:-:S03]  /*196c0*/  @!P0 IMAD.MOV.U32 R19, RZ, RZ, R81 ;  /* 0x000000ffff138224 */ /* 0x000fc600078e0051 */
[----:B------:R-:W3:Y:S04]  /*196d0*/  LDL R81, [R1+0x2e8] ;  /* 0x0002e80001517983 */ /* 0x000ee80000100800 */
[----:B------:R4:W3:Y:S01]  /*196e0*/  @!P0 LDG.E.U16 R130, desc[UR60][R18.64] ;  /* 0x0000003c12828981 */ /* 0x0008e2000c1e1500 */
[----:B------:R-:W-:Y:S01]  /*196f0*/  PRMT R128, RZ, 0x7610, R128 ;  /* 0x00007610ff807816 */ /* 0x000fe20000000080 */
[----:B----4-:R-:W-:Y:S02]  /*19700*/  @!P0 IMAD.MOV.U32 R19, RZ, RZ, R85 ;  /* 0x000000ffff138224 */ /* 0x010fe400078e0055 */
[----:B------:R-:W4:Y:S01]  /*19710*/  LDL R85, [R1+0x2a8] ;  /* 0x0002a80001557983 */ /* 0x000f220000100800 */
[----:B--2---:R-:W-:-:S03]  /*19720*/  @!P0 IMAD.MOV.U32 R18, RZ, RZ, R82 ;  /* 0x000000ffff128224 */ /* 0x004fc600078e0052 */
[----:B------:R-:W2:Y:S04]  /*19730*/  LDL.LU R82, [R1+0x268] ;  /* 0x0002680001527983 */ /* 0x000ea80000300800 */
[----:B------:R0:W2:Y:S02]  /*19740*/  @!P0 LDG.E.U16 R129, desc[UR60][R18.64] ;  /* 0x0000003c12818981 */ /* 0x0000a4000c1e1500 */
[----:B0-----:R-:W-:Y:S02]  /*19750*/  @!P0 IMAD.MOV.U32 R18, RZ, RZ, R13 ;  /* 0x000000ffff128224 */ /* 0x001fe400078e000d */
[----:B---3--:R-:W-:Y:S02]  /*19760*/  @!P0 IMAD.MOV.U32 R19, RZ, RZ, R20 ;  /* 0x000000ffff138224 */ /* 0x008fe400078e0014 */
[----:B------:R-:W3:Y:S04]  /*19770*/  LDL R20, [R1+0x264] ;  /* 0x0002640001147983 */ /* 0x000ee80000100800 */
[----:B------:R-:W3:Y:S04]  /*19780*/  LDL.LU R13, [R1+0x224] ;  /* 0x00022400010d7983 */ /* 0x000ee80000300800 */
[----:B------:R0:W3:Y:S04]  /*19790*/  @!P0 LDG.E.U16 R128, desc[UR60][R18.64] ;  /* 0x0000003c12808981 */ /* 0x0000e8000c1e1500 */
[----:B------:R-:W3:Y:S01]  /*197a0*/  LDL.LU R87, [R1+0x1e8] ;  /* 0x0001e80001577983 */ /* 0x000ee20000300800 */
[----:B------:R-:W-:-:S02]  /*197b0*/  PRMT R127, RZ, 0x7610, R127 ;  /* 0x00007610ff7f7816 */ /* 0x000fc4000000007f */
[----:B------:R-:W-:Y:S01]  /*197c0*/  PRMT R126, RZ, 0x7610, R126 ;  /* 0x00007610ff7e7816 */ /* 0x000fe2000000007e */
[----:B------:R-:W3:Y:S01]  /*197d0*/  LDL R97, [R1+0x4e0] ;  /* 0x0004e00001617983 */ /* 0x000ee20000100800 */
[----:B0-----:R-:W-:-:S03]  /*197e0*/  @!P0 IMAD.MOV.U32 R19, RZ, RZ, R92 ;  /* 0x000000ffff138224 */ /* 0x001fc600078e005c */
[----:B------:R-:W3:Y:S01]  /*197f0*/  LDL R92, [R1+0x1e4] ;  /* 0x0001e400015c7983 */ /* 0x000ee20000100800 */
[----:B------:R-:W-:Y:S02]  /*19800*/  PRMT R125, RZ, 0x7610, R125 ;  /* 0x00007610ff7d7816 */ /* 0x000fe4000000007d */
[----:B------:R-:W-:Y:S01]  /*19810*/  PRMT R124, RZ, 0x7610, R124 ;  /* 0x00007610ff7c7816 */ /* 0x000fe2000000007c */
[----:B------:R-:W3:Y:S01]  /*19820*/  LDL R94, [R1+0x45c] ;  /* 0x00045c00015e7983 */ /* 0x000ee20000100800 */
[----:B------:R-:W-:-:S03]  /*19830*/  @!P0 IMAD.MOV.U32 R18, RZ, RZ, R2 ;  /* 0x000000ffff128224 */ /* 0x000fc600078e0002 */
[----:B------:R-:W3:Y:S04]  /*19840*/  LDL R2, [R1+0x228] ;  /* 0x0002280001027983 */ /* 0x000ee80000100800 */
[----:B------:R0:W3:Y:S02]  /*19850*/  @!P0 LDG.E.U16 R127, desc[UR60][R18.64] ;  /* 0x0000003c127f8981 */ /* 0x0000e4000c1e1500 */
[----:B0-----:R-:W-:Y:S02]  /*19860*/  @!P0 IMAD.MOV.U32 R18, RZ, RZ, R81 ;  /* 0x000000ffff128224 */ /* 0x001fe400078e0051 */
[----:B------:R-:W-:Y:S01]  /*19870*/  @!P0 IMAD.MOV.U32 R19, RZ, RZ, R83 ;  /* 0x000000ffff138224 */ /* 0x000fe200078e0053 */
[----:B------:R-:W3:Y:S04]  /*19880*/  LDL R81, [R1+0x1a8] ;  /* 0x0001a80001517983 */ /* 0x000ee80000100800 */
[----:B------:R0:W3:Y:S04]  /*19890*/  @!P0 LDG.E.U16 R126, desc[UR60][R18.64] ;  /* 0x0000003c127e8981 */ /* 0x0000e8000c1e1500 */
[----:B------:R-:W3:Y:S01]  /*198a0*/  LDL R83, [R1+0x1a4] ;  /* 0x0001a40001537983 */ /* 0x000ee20000100800 */
[----:B0-----:R-:W-:-:S03]  /*198b0*/  @!P0 IMAD.MOV.U32 R19, RZ, RZ, R86 ;  /* 0x000000ffff138224 */ /* 0x001fc600078e0056 */
[----:B------:R-:W3:Y:S01]  /*198c0*/  LDL R86, [R1+0xd50] ;  /* 0x000d500001567983 */ /* 0x000ee20000100800 */
[----:B----4-:R-:W-:-:S03]  /*198d0*/  @!P0 IMAD.MOV.U32 R18, RZ, RZ, R85 ;  /* 0x000000ffff128224 */ /* 0x010fc600078e0055 */
[----:B------:R-:W4:Y:S04]  /*198e0*/  LDL R85, [R1+0x51c] ;  /* 0x00051c0001557983 */ /* 0x000f280000100800 */
[----:B------:R2:W4:Y:S02]  /*198f0*/  @!P0 LDG.E.U16 R125, desc[UR60][R18.64] ;  /* 0x0000003c127d8981 */ /* 0x000524000c1e1500 */
[----:B--2---:R-:W-:Y:S02]  /*19900*/  @!P0 IMAD.MOV.U32 R18, RZ, RZ, R82 ;  /* 0x000000ffff128224 */ /* 0x004fe400078e0052 */
[----:B---3--:R-:W-:Y:S02]  /*19910*/  @!P0 IMAD.MOV.U32 R19, RZ, RZ, R20 ;  /* 0x000000ffff138224 */ /* 0x008fe400078e0014 */
[----:B------:R-:W2:Y:S04]  /*19920*/  LDL R20, [R1+0xd60] ;  /* 0x000d600001147983 */ /* 0x000ea80000100800 */
[----:B------:R0:W3:Y:S02]  /*19930*/  @!P0 LDG.E.U16 R124, desc[UR60][R18.64] ;  /* 0x0000003c127c8981 */ /* 0x0000e4000c1e1500 */
[----:B0-----:R-:W-:-:S02]  /*19940*/  @!P0 IMAD.MOV.U32 R18, RZ, RZ, R2 ;  /* 0x000000ffff128224 */ /* 0x001fc400078e0002 */
[----:B------:R-:W3:Y:S01]  /*19950*/  LDL R2, [R1+0x520] ;  /* 0x0005200001027983 */ /* 0x000ee20000100800 */
[----:B------:R-:W-:Y:S01]  /*19960*/  PRMT R123, RZ, 0x7610, R123 ;  /* 0x00007610ff7b7816 */ /* 0x000fe2000000007b */
[----:B------:R-:W-:Y:S01]  /*19970*/  @!P0 IMAD.MOV.U32 R19, RZ, RZ, R13 ;  /* 0x000000ffff138224 */ /* 0x000fe200078e000d */
[----:B------:R-:W-:-:S04]  /*19980*/  PRMT R122, RZ, 0x7610, R122 ;  /* 0x00007610ff7a7816 */ /* 0x000fc8000000007a */
[----:B------:R0:W3:Y:S01]  /*19990*/  @!P0 LDG.E.U16 R123, desc[UR60][R18.64] ;  /* 0x0000003c127b8981 */ /* 0x0000e2000c1e1500 */
[----:B------:R-:W-:Y:S01]  /*199a0*/  PRMT R121, RZ, 0x7610, R121 ;  /* 0x00007610ff797816 */ /* 0x000fe20000000079 */
[----:B0-----:R-:W-:Y:S02]  /*199b0*/  @!P0 IMAD.MOV.U32 R18, RZ, RZ, R87 ;  /* 0x000000ffff128224 */ /* 0x001fe400078e0057 */
[----:B------:R-:W-:Y:S01]  /*199c0*/  @!P0 IMAD.MOV.U32 R19, RZ, RZ, R92 ;  /* 0x000000ffff138224 */ /* 0x000fe200078e005c */
[----:B------:R-:W-:Y:S01]  /*199d0*/  PRMT R120, RZ, 0x7610, R120 ;  /* 0x00007610ff787816 */ /* 0x000fe20000000078 */
[----:B------:R-:W3:Y:S04]  /*199e0*/  LDL R92, [R1+0x460] ;  /* 0x00046000015c7983 */ /* 0x000ee80000100800 */
[----:B------:R0:W3:Y:S02]  /*199f0*/  @!P0 LDG.E.U16 R122, desc[UR60][R18.64] ;  /* 0x0000003c127a8981 */ /* 0x0000e4000c1e1500 */
[----:B0-----:R-:W-:-:S02]  /*19a00*/  @!P0 IMAD.MOV.U32 R18, RZ, RZ, R81 ;  /* 0x000000ffff128224 */ /* 0x001fc400078e0051 */
[----:B------:R-:W-:Y:S01]  /*19a10*/  @!P0 IMAD.MOV.U32 R19, RZ, RZ, R83 ;  /* 0x000000ffff138224 */ /* 0x000fe200078e0053 */
[----:B------:R-:W-:Y:S01]  /*19a20*/  PRMT R119, RZ, 0x7610, R119 ;  /* 0x00007610ff777816 */ /* 0x000fe20000000077 */
[----:B------:R-:W3:Y:S04]  /*19a30*/  LDL R83, [R1+0x49c] ;  /* 0x00049c0001537983 */ /* 0x000ee80000100800 */
[----:B------:R0:W3:Y:S04]  /*19a40*/  @!P0 LDG.E.U16 R121, desc[UR60][R18.64] ;  /* 0x0000003c12798981 */ /* 0x0000e8000c1e1500 */
[----:B------:R-:W3:Y:S01]  /*19a50*/  LDL R81, [R1+0x4a0] ;  /* 0x0004a00001517983 */ /* 0x000ee20000100800 */
[----:B0-----:R-:W-:-:S03]  /*19a60*/  @!P0 IMAD.MOV.U32 R19, RZ, RZ, R86 ;  /* 0x000000ffff138224 */ /* 0x001fc600078e0056 */
[----:B------:R-:W3:Y:S01]  /*19a70*/  LDL R86, [R1+0x41c] ;  /* 0x00041c0001567983 */ /* 0x000ee20000100800 */
[----:B--2---:R-:W-:-:S03]  /*19a80*/  @!P0 IMAD.MOV.U32 R18, RZ, RZ, R20 ;  /* 0x000000ffff128224 */ /* 0x004fc600078e0014 */
[----:B------:R-:W2:Y:S04]  /*19a90*/  LDL R20, [R1+0x420] ;  /* 0x0004200001147983 */ /* 0x000ea80000100800 */
[----:B------:R4:W2:Y:S02]  /*19aa0*/  @!P0 LDG.E.U16 R120, desc[UR60][R18.64] ;  /* 0x0000003c12788981 */ /* 0x0008a4000c1e1500 */
[----:B----4-:R-:W-:Y:S01]  /*19ab0*/  @!P0 IMAD.MOV.U32 R19, RZ, RZ, R85 ;  /* 0x000000ffff138224 */ /* 0x010fe200078e0055 */
[----:B------:R-:W-:Y:S01]  /*19ac0*/  PRMT R118, RZ, 0x7610, R118 ;  /* 0x00007610ff767816 */ /* 0x000fe20000000076 */
[----:B------:R-:W4:Y:S01]  /*19ad0*/  LDL R85, [R1+0x3dc] ;  /* 0x0003dc0001557983 */ /* 0x000f220000100800 */
[----:B---3--:R-:W-:-:S03]  /*19ae0*/  @!P0 IMAD.MOV.U32 R18, RZ, RZ, R2 ;  /* 0x000000ffff128224 */ /* 0x008fc600078e0002 */
[----:B------:R-:W3:Y:S04]  /*19af0*/  LDL R2, [R1+0x3e0] ;  /* 0x0003e00001027983 */ /* 0x000ee80000100800 */
[----:B------:R0:W4:Y:S04]  /*19b00*/  @!P0 LDG.E.U16 R119, desc[UR60][R18.64] ;  /* 0x0000003c12778981 */ /* 0x000128000c1e1500 */
[----:B------:R-:W2:Y:S01]  /*19b10*/  LDL R19, [R1+0x4dc] ;  /* 0x0004dc0001137983 */ /* 0x000ea20000100800 */
[----:B0-----:R-:W-:Y:S01]  /*19b20*/  @!P0 IMAD.MOV.U32 R18, RZ, RZ, R97 ;  /* 0x000000ffff128224 */ /* 0x001fe200078e0061 */
[----:B------:R-:W-:-:S02]  /*19b30*/  PRMT R117, RZ, 0x7610, R117 ;  /* 0x00007610ff757816 */ /* 0x000fc40000000075 */
[----:B------:R-:W-:Y:S01]  /*19b40*/  PRMT R116, RZ, 0x7610, R116 ;  /* 0x00007610ff747816 */ /* 0x000fe20000000074 */
[----:B------:R-:W4:Y:S01]  /*19b50*/  LDL R97, [R1+0x31c] ;  /* 0x00031c0001617983 */ /* 0x000f220000100800 */
[----:B------:R-:W-:-:S03]  /*19b60*/  PRMT R115, RZ, 0x7610, R115 ;  /* 0x00007610ff737816 */ /* 0x000fc60000000073 */
[----:B--2---:R0:W2:Y:S02]  /*19b70*/  @!P0 LDG.E.U16 R118, desc[UR60][R18.64] ;  /* 0x0000003c12768981 */ /* 0x0040a4000c1e1500 */
[----:B0-----:R-:W-:Y:S02]  /*19b80*/  @!P0 IMAD.MOV.U32 R18, RZ, RZ, R81 ;  /* 0x000000ffff128224 */ /* 0x001fe400078e0051 */
[----:B------:R-:W-:Y:S01]  /*19b90*/  @!P0 IMAD.MOV.U32 R19, RZ, RZ, R83 ;  /* 0x000000ffff138224 */ /* 0x000fe200078e0053 */
[----:B------:R-:W2:Y:S04]  /*19ba0*/  LDL R81, [R1+0x3a0] ;  /* 0x0003a00001517983 */ /* 0x000ea80000100800 */
[----:B------:R-:W2:Y:S04]  /*19bb0*/  LDL R83, [R1+0x39c] ;  /* 0x00039c0001537983 */ /* 0x000ea80000100800 */
[----:B------:R0:W2:Y:S02]  /*19bc0*/  @!P0 LDG.E.U16 R117, desc[UR60][R18.64] ;  /* 0x0000003c12758981 */ /* 0x0000a4000c1e1500 */
[----:B0-----:R-:W-:-:S02]  /*19bd0*/  @!P0 IMAD.MOV.U32 R18, RZ, RZ, R92 ;  /* 0x000000ffff128224 */ /* 0x001fc400078e005c */
[----:B------:R-:W-:Y:S01]  /*19be0*/  @!P0 IMAD.MOV.U32 R19, RZ, RZ, R94 ;  /* 0x000000ffff138224 */ /* 0x000fe200078e005e */
[----:B------:R-:W-:Y:S01]  /*19bf0*/  PRMT R114, RZ, 0x7610, R114 ;  /* 0x00007610ff727816 */ /* 0x000fe20000000072 */
[----:B------:R-:W2:Y:S04]  /*19c00*/  LDL R94, [R1+0x2dc] ;  /* 0x0002dc00015e7983 */ /* 0x000ea80000100800 */
[----:B------:R0:W2:Y:S01]  /*19c10*/  @!P0 LDG.E.U16 R116, desc[UR60][R18.64] ;  /* 0x0000003c12748981 */ /* 0x0000a2000c1e1500 */
[----:B------:R-:W-:-:S03]  /*19c20*/  PRMT R113, RZ, 0x7610, R113 ;  /* 0x00007610ff717816 */ /* 0x000fc60000000071 */
[----:B------:R-:W2:Y:S01]  /*19c30*/  LDL R92, [R1+0x2e0] ;  /* 0x0002e000015c7983 */ /* 0x000ea20000100800 */
[----:B0-----:R-:W-:Y:S02]  /*19c40*/  @!P0 IMAD.MOV.U32 R18, RZ, RZ, R20 ;  /* 0x000000ffff128224 */ /* 0x001fe400078e0014 */
[----:B------:R-:W-:Y:S01]  /*19c50*/  @!P0 IMAD.MOV.U32 R19, RZ, RZ, R86 ;  /* 0x000000ffff138224 */ /* 0x000fe200078e0056 */
[----:B------:R-:W2:Y:S04]  /*19c60*/  LDL R20, [R1+0x320] ;  /* 0x0003200001147983 */ /* 0x000ea80000100800 */
[----:B------:R3:W2:Y:S04]  /*19c70*/  @!P0 LDG.E.U16 R115, desc[UR60][R18.64] ;  /* 0x0000003c12738981 */ /* 0x0006a8000c1e1500 */
[----:B------:R-:W2:Y:S01]  /*19c80*/  LDL R86, [R1+0x29c] ;  /* 0x00029c0001567983 */ /* 0x000ea20000100800 */
[----:B---3--:R-:W-:-:S02]  /*19c90*/  @!P0 IMAD.MOV.U32 R18, RZ, RZ, R2 ;  /* 0x000000ffff128224 */ /* 0x008fc400078e0002 */
[----:B----4-:R-:W-:Y:S01]  /*19ca0*/  @!P0 IMAD.MOV.U32 R19, RZ, RZ, R85 ;  /* 0x000000ffff138224 */ /* 0x010fe200078e0055 */
[----:B------:R-:W3:Y:S04]  /*19cb0*/  LDL R2, [R1+0x2a0] ;  /* 0x0002a00001027983 */ /* 0x000ee80000100800 */
[----:B------:R2:W4:Y:S04]  /*19cc0*/  @!P0 LDG.E.U16 R114, desc[UR60][R18.64] ;  /* 0x0000003c12728981 */ /* 0x000528000c1e1500 */
[----:B------:R-:W4:Y:S01]  /*19cd0*/  LDL R85, [R1+0x25c] ;  /* 0x00025c0001557983 */ /* 0x000f220000100800 */
[----:B--2---:R-:W-:-:S03]  /*19ce0*/  @!P0 IMAD.MOV.U32 R18, RZ, RZ, R81 ;  /* 0x000000ffff128224 */ /* 0x004fc600078e0051 */
[----:B------:R-:W2:Y:S01]  /*19cf0*/  LDL R81, [R1+0x260] ;  /* 0x0002600001517983 */ /* 0x000ea20000100800 */
[----:B------:R-:W-:-:S03]  /*19d00*/  @!P0 IMAD.MOV.U32 R19, RZ, RZ, R83 ;  /* 0x000000ffff138224 */ /* 0x000fc600078e0053 */
[----:B------:R-:W4:Y:S04]  /*19d10*/  LDL.LU R83, [R1+0x21c] ;  /* 0x00021c0001537983 */ /* 0x000f280000300800 */
[----:B------:R0:W4:Y:S04]  /*19d20*/  @!P0 LDG.E.U16 R113, desc[UR60][R18.64] ;  /* 0x0000003c12718981 */ /* 0x000128000c1e1500 */
[----:B------:R-:W0:Y:S04]  /*19d30*/  LDL R18, [R1+0x35c] ;  /* 0x00035c0001127983 */ /* 0x000e280000100800 */
[----:B------:R-:W0:Y:S01]  /*19d40*/  LDL R19, [R1+0x360] ;  /* 0x0003600001137983 */ /* 0x000e220000100800 */
[----:B------:R-:W-:-:S02]  /*19d50*/  PRMT R112, RZ, 0x7610, R112 ;  /* 0x00007610ff707816 */ /* 0x000fc40000000070 */
[----:B------:R-:W-:Y:S02]  /*19d60*/  PRMT R111, RZ, 0x7610, R111 ;  /* 0x00007610ff6f7816 */ /* 0x000fe4000000006f */
[----:B0-----:R-:W-:-:S04]  /*19d70*/  @!P0 LOP3.LUT R19, R19, R18, RZ, 0x3c, !PT ;  /* 0x0000001213138212 */ /* 0x001fc800078e3cff */
[----:B------:R-:W-:-:S04]  /*19d80*/  @!P0 LOP3.LUT R18, R19, R18, RZ, 0x3c, !PT ;  /* 0x0000001213128212 */ /* 0x000fc800078e3cff */
[----:B------:R-:W-:-:S05]  /*19d90*/  @!P0 LOP3.LUT R19, R19, R18, RZ, 0x3c, !PT ;  /* 0x0000001213138212 */ /* 0x000fca00078e3cff */
[----:B------:R0:W4:Y:S02]  /*19da0*/  @!P0 LDG.E.U16 R112, desc[UR60][R18.64] ;  /* 0x0000003c12708981 */ /* 0x000124000c1e1500 */
[----:B0-----:R-:W-:Y:S02]  /*19db0*/  @!P0 IMAD.MOV.U32 R18, RZ, RZ, R20 ;  /* 0x000000ffff128224 */ /* 0x001fe400078e0014 */
[----:B------:R-:W4:Y:S01]  /*19dc0*/  LDL R20, [R1+0x220] ;  /* 0x0002200001147983 */ /* 0x000f220000100800 */
[----:B------:R-:W-:Y:S01]  /*19dd0*/  @!P0 IMAD.MOV.U32 R19, RZ, RZ, R97 ;  /* 0x000000ffff138224 */ /* 0x000fe200078e0061 */
[----:B------:R-:W-:Y:S02]  /*19de0*/  PRMT R110, RZ, 0x7610, R110 ;  /* 0x00007610ff6e7816 */ /* 0x000fe4000000006e */
[----:B------:R-:W-:Y:S01]  /*19df0*/  PRMT R109, RZ, 0x7610, R109 ;  /* 0x00007610ff6d7816 */ /* 0x000fe2000000006d */
[----:B------:R-:W4:Y:S04]  /*19e00*/  LDL R97, [R1+0x19c] ;  /* 0x00019c0001617983 */ /* 0x000f280000100800 */
[----:B------:R0:W4:Y:S02]  /*19e10*/  @!P0 LDG.E.U16 R111, desc[UR60][R18.64] ;  /* 0x0000003c126f8981 */ /* 0x000124000c1e1500 */
[----:B0-----:R-:W-:-:S02]  /*19e20*/  @!P0 IMAD.MOV.U32 R18, RZ, RZ, R92 ;  /* 0x000000ffff128224 */ /* 0x001fc400078e005c */
[----:B------:R-:W-:Y:S01]  /*19e30*/  @!P0 IMAD.MOV.U32 R19, RZ, RZ, R94 ;  /* 0x000000ffff138224 */ /* 0x000fe200078e005e */
[----:B------:R-:W-:Y:S01]  /*19e40*/  PRMT R108, RZ, 0x7610, R108 ;  /* 0x00007610ff6c7816 */ /* 0x000fe2000000006c */
[----:B------:R-:W4:Y:S04]  /*19e50*/  LDL R94, [R1+0xd48] ;  /* 0x000d4800015e7983 */ /* 0x000f280000100800 */
[----:B------:R3:W4:Y:S01]  /*19e60*/  @!P0 LDG.E.U16 R110, desc[UR60][R18.64] ;  /* 0x0000003c126e8981 */ /* 0x000722000c1e1500 */
[----:B------:R-:W-:-:S03]  /*19e70*/  PRMT R107, RZ, 0x7610, R107 ;  /* 0x00007610ff6b7816 */ /* 0x000fc6000000006b */
[----:B------:R-:W4:Y:S01]  /*19e80*/  LDL R92, [R1+0xd4c] ;  /* 0x000d4c00015c7983 */ /* 0x000f220000100800 */
[----:B---3--:R-:W-:Y:S02]  /*19e90*/  @!P0 IMAD.MOV.U32 R18, RZ, RZ, R2 ;  /* 0x000000ffff128224 */ /* 0x008fe400078e0002 */
[----:B------:R-:W-:Y:S01]  /*19ea0*/  @!P0 IMAD.MOV.U32 R19, RZ, RZ, R86 ;  /* 0x000000ffff138224 */ /* 0x000fe200078e0056 */
[----:B------:R-:W3:Y:S04]  /*19eb0*/  LDL R2, [R1+0x1a0] ;  /* 0x0001a00001027983 */ /* 0x000ee80000100800 */
[----:B------:R2:W3:Y:S04]  /*19ec0*/  @!P0 LDG.E.U16 R109, desc[UR60][R18.64] ;  /* 0x0000003c126d8981 */ /* 0x0004e8000c1e1500 */
[----:B------:R-:W3:Y:S01]  /*19ed0*/  LDL R86, [R1+0x514] ;  /* 0x0005140001567983 */ /* 0x000ee20000100800 */
[----:B--2---:R-:W-:-:S02]  /*19ee0*/  @!P0 IMAD.MOV.U32 R18, RZ, RZ, R81 ;  /* 0x000000ffff128224 */ /* 0x004fc400078e0051 */
[----:B----4-:R-:W-:Y:S01]  /*19ef0*/  @!P0 IMAD.MOV.U32 R19, RZ, RZ, R85 ;  /* 0x000000ffff138224 */ /* 0x010fe200078e0055 */
[----:B------:R-:W2:Y:S04]  /*19f00*/  LDL R81, [R1+0x518] ;  /* 0x0005180001517983 */ /* 0x000ea80000100800 */
[----:B------:R0:W4:Y:S04]  /*19f10*/  @!P0 LDG.E.U16 R108, desc[UR60][R18.64] ;  /* 0x0000003c126c8981 */ /* 0x000128000c1e1500 */
[----:B------:R-:W4:Y:S01]  /*19f20*/  LDL R85, [R1+0x4d4] ;  /* 0x0004d40001557983 */ /* 0x000f220000100800 */
[----:B0-----:R-:W-:-:S02]  /*19f30*/  @!P0 IMAD.MOV.U32 R19, RZ, RZ, R83 ;  /* 0x000000ffff138224 */ /* 0x001fc400078e0053 */
[----:B------:R-:W-:Y:S02]  /*19f40*/  @!P0 IMAD.MOV.U32 R18, RZ, RZ, R20 ;  /* 0x000000ffff128224 */ /* 0x000fe400078e0014 */
[----:B------:R-:W4:Y:S04]  /*19f50*/  LDL R20, [R1+0x4d8] ;  /* 0x0004d80001147983 */ /* 0x000f280000100800 */
[----:B------:R0:W4:Y:S04]  /*19f60*/  @!P0 LDG.E.U16 R107, desc[UR60][R18.64] ;  /* 0x0000003c126b8981 */ /* 0x000128000c1e1500 */
[----:B------:R-:W0:Y:S04]  /*19f70*/  LDL R18, [R1+0x1dc] ;  /* 0x0001dc0001127983 */ /* 0x000e280000100800 */
[----:B------:R-:W0:Y:S01]  /*19f80*/  LDL R19, [R1+0x1e0] ;  /* 0x0001e00001137983 */ /* 0x000e220000100800 */
[----:B------:R-:W-:-:S02]  /*19f90*/  PRMT R106, RZ, 0x7610, R106 ;  /* 0x00007610ff6a7816 */ /* 0x000fc4000000006a */
[----:B------:R-:W-:Y:S02]  /*19fa0*/  PRMT R105, RZ, 0x7610, R105 ;  /* 0x00007610ff697816 */ /* 0x000fe40000000069 */
[----:B------:R-:W-:Y:S02]  /*19fb0*/  PRMT R104, RZ, 0x7610, R104 ;  /* 0x00007610ff687816 */ /* 0x000fe40000000068 */
[----:B------:R-:W-:Y:S02]  /*19fc0*/  PRMT R103, RZ, 0x7610, R103 ;  /* 0x00007610ff677816 */ /* 0x000fe40000000067 */
[----:B------:R-:W-:Y:S02]  /*19fd0*/  PRMT R102, RZ, 0x7610, R102 ;  /* 0x00007610ff667816 */ /* 0x000fe40000000066 */
[----:B0-----:R-:W-:-:S04]  /*19fe0*/  @!P0 LOP3.LUT R19, R19, R18, RZ, 0x3c, !PT ;  /* 0x0000001213138212 */ /* 0x001fc800078e3cff */
[----:B------:R-:W-:-:S04]  /*19ff0*/  @!P0 LOP3.LUT R18, R19, R18, RZ, 0x3c, !PT ;  /* 0x0000001213128212 */ /* 0x000fc800078e3cff */
[----:B------:R-:W-:-:S05]  /*1a000*/  @!P0 LOP3.LUT R19, R19, R18, RZ, 0x3c, !PT ;  /* 0x0000001213138212 */ /* 0x000fca00078e3cff */
[----:B------:R3:W4:Y:S02]  /*1a010*/  @!P0 LDG.E.U16 R106, desc[UR60][R18.64] ;  /* 0x0000003c126a8981 */ /* 0x000724000c1e1500 */
[----:B---3--:R-:W-:Y:S02]  /*1a020*/  @!P0 IMAD.MOV.U32 R18, RZ, RZ, R2 ;  /* 0x000000ffff128224 */ /* 0x008fe400078e0002 */
[----:B------:R-:W-:Y:S01]  /*1a030*/  @!P0 IMAD.MOV.U32 R19, RZ, RZ, R97 ;  /* 0x000000ffff138224 */ /* 0x000fe200078e0061 */
[----:B------:R-:W3:Y:S04]  /*1a040*/  LDL R2, [R1+0x498] ;  /* 0x0004980001027983 */ /* 0x000ee80000100800 */
[----:B------:R0:W3:Y:S04]  /*1a050*/  @!P0 LDG.E.U16 R105, desc[UR60][R18.64] ;  /* 0x0000003c12698981 */ /* 0x0000e8000c1e1500 */
[----:B------:R-:W3:Y:S01]  /*1a060*/  LDL R97, [R1+0x414] ;  /* 0x0004140001617983 */ /* 0x000ee20000100800 */
[----:B0-----:R-:W-:-:S02]  /*1a070*/  @!P0 IMAD.MOV.U32 R18, RZ, RZ, R92 ;  /* 0x000000ffff128224 */ /* 0x001fc400078e005c */
[----:B------:R-:W-:Y:S01]  /*1a080*/  @!P0 IMAD.MOV.U32 R19, RZ, RZ, R94 ;  /* 0x000000ffff138224 */ /* 0x000fe200078e005e */
[----:B------:R-:W3:Y:S04]  /*1a090*/  LDL R92, [R1+0x3d8] ;  /* 0x0003d800015c7983 */ /* 0x000ee80000100800 */
[----:B------:R2:W3:Y:S04]  /*1a0a0*/  @!P0 LDG.E.U16 R104, desc[UR60][R18.64] ;  /* 0x0000003c12688981 */ /* 0x0004e8000c1e1500 */
[----:B------:R-:W3:Y:S01]  /*1a0b0*/  LDL R94, [R1+0x3d4] ;  /* 0x0003d400015e7983 */ /* 0x000ee20000100800 */
[----:B--2---:R-:W-:-:S02]  /*1a0c0*/  @!P0 IMAD.MOV.U32 R18, RZ, RZ, R81 ;  /* 0x000000ffff128224 */ /* 0x004fc400078e0051 */
[----:B------:R-:W-:Y:S01]  /*1a0d0*/  @!P0 IMAD.MOV.U32 R19, RZ, RZ, R86 ;  /* 0x000000ffff138224 */ /* 0x000fe200078e0056 */
[----:B------:R-:W2:Y:S04]  /*1a0e0*/  LDL R81, [R1+0x418] ;  /* 0x0004180001517983 */ /* 0x000ea80000100800 */
[----:B------:R4:W2:Y:S04]  /*1a0f0*/  @!P0 LDG.E.U16 R103, desc[UR60][R18.64] ;  /* 0x0000003c12678981 */ /* 0x0008a8000c1e1500 */
[----:B------:R-:W2:Y:S01]  /*1a100*/  LDL R86, [R1+0x394] ;  /* 0x0003940001567983 */ /* 0x000ea20000100800 */
[----:B----4-:R-:W-:-:S02]  /*1a110*/  @!P0 IMAD.MOV.U32 R18, RZ, RZ, R20 ;  /* 0x000000ffff128224 */ /* 0x010fc400078e0014 */
[----:B------:R-:W-:Y:S02]  /*1a120*/  @!P0 IMAD.MOV.U32 R19, RZ, RZ, R85 ;  /* 0x000000ffff138224 */ /* 0x000fe400078e0055 */
[----:B------:R-:W4:Y:S04]  /*1a130*/  LDL R85, [R1+0x398] ;  /* 0x0003980001557983 */ /* 0x000f280000100800 */
[----:B------:R-:W4:Y:S04]  /*1a140*/  LDL.LU R20, [R1+0x358] ;  /* 0x0003580001147983 */ /* 0x000f280000300800 */
[----:B------:R3:W4:Y:S04]  /*1a150*/  @!P0 LDG.E.U16 R102, desc[UR60][R18.64] ;  /* 0x0000003c12668981 */ /* 0x000728000c1e1500 */
[----:B------:R-:W2:Y:S01]  /*1a160*/  LDL R19, [R1+0x494] ;  /* 0x0004940001137983 */ /* 0x000ea20000100800 */
[----:B------:R-:W-:Y:S01]  /*1a170*/  PRMT R101, RZ, 0x7610, R101 ;  /* 0x00007610ff657816 */ /* 0x000fe20000000065 */
[----:B---3--:R-:W-:-:S02]  /*1a180*/  @!P0 IMAD.MOV.U32 R18, RZ, RZ, R2 ;  /* 0x000000ffff128224 */ /* 0x008fc400078e0002 */
[----:B------:R-:W3:Y:S04]  /*1a190*/  LDL R2, [R1+0x354] ;  /* 0x0003540001027983 */ /* 0x000ee80000100800 */
[----:B--2---:R0:W2:Y:S04]  /*1a1a0*/  @!P0 LDG.E.U16 R101, desc[UR60][R18.64] ;  /* 0x0000003c12658981 */ /* 0x0040a8000c1e1500 */
        /* <DEDUP_REMOVED lines=10> */
[----:B------:R0:W2:Y:S02]  /*1a250*/  @!P0 LDG.E.U16 R100, desc[UR60][R18.64] ;  /* 0x0000003c12648981 */ /* 0x0000a4000c1e1500 */
[----:B0-----:R-:W-:Y:S02]  /*1a260*/  @!P0 IMAD.MOV.U32 R18, RZ, RZ, R81 ;  /* 0x000000ffff128224 */ /* 0x001fe400078e0051 */
[----:B------:R-:W-:Y:S02]  /*1a270*/  @!P0 IMAD.MOV.U32 R19, RZ, RZ, R97 ;  /* 0x000000ffff138224 */ /* 0x000fe400078e0061 */
[----:B------:R-:W2:Y:S04]  /*1a280*/  LDL R97, [R1+0x318] ;  /* 0x0003180001617983 */ /* 0x000ea80000100800 */
[----:B------:R0:W2:Y:S04]  /*1a290*/  @!P0 LDG.E.U16 R99, desc[UR60][R18.64] ;  /* 0x0000003c12638981 */ /* 0x0000a8000c1e1500 */
[----:B------:R-:W2:Y:S01]  /*1a2a0*/  LDL.LU R81, [R1+0x2d4] ;  /* 0x0002d40001517983 */ /* 0x000ea20000300800 */
[----:B0-----:R-:W-:-:S02]  /*1a2b0*/  @!P0 IMAD.MOV.U32 R18, RZ, RZ, R92 ;  /* 0x000000ffff128224 */ /* 0x001fc400078e005c */
[----:B------:R-:W-:Y:S02]  /*1a2c0*/  @!P0 IMAD.MOV.U32 R19, RZ, RZ, R94 ;  /* 0x000000ffff138224 */ /* 0x000fe400078e005e */
[----:B------:R-:W2:Y:S04]  /*1a2d0*/  LDL R94, [R1+0x298] ;  /* 0x00029800015e7983 */ /* 0x000ea80000100800 */
[----:B------:R4:W2:Y:S04]  /*1a2e0*/  @!P0 LDG.E.U16 R252, desc[UR60][R18.64] ;  /* 0x0000003c12fc8981 */ /* 0x0008a8000c1e1500 */
[----:B------:R-:W2:Y:S01]  /*1a2f0*/  LDL.LU R92, [R1+0x258] ;  /* 0x00025800015c7983 */ /* 0x000ea20000300800 */
[----:B----4-:R-:W-:-:S02]  /*1a300*/  @!P0 IMAD.MOV.U32 R18, RZ, RZ, R85 ;  /* 0x000000ffff128224 */ /* 0x010fc400078e0055 */
[----:B------:R-:W-:Y:S02]  /*1a310*/  @!P0 IMAD.MOV.U32 R19, RZ, RZ, R86 ;  /* 0x000000ffff138224 */ /* 0x000fe400078e0056 */
[----:B------:R-:W4:Y:S04]  /*1a320*/  LDL R86, [R1+0x254] ;  /* 0x0002540001567983 */ /* 0x000f280000100800 */
[----:B------:R0:W4:Y:S02]  /*1a330*/  @!P0 LDG.E.U16 R251, desc[UR60][R18.64] ;  /* 0x0000003c12fb8981 */ /* 0x000124000c1e1500 */
[----:B0-----:R-:W-:Y:S02]  /*1a340*/  @!P0 IMAD.MOV.U32 R18, RZ, RZ, R20 ;  /* 0x000000ffff128224 */ /* 0x001fe400078e0014 */
[----:B---3--:R-:W-:-:S02]  /*1a350*/  @!P0 IMAD.MOV.U32 R19, RZ, RZ, R2 ;  /* 0x000000ffff138224 */ /* 0x008fc400078e0002 */
[----:B------:R-:W3:Y:S04]  /*1a360*/  LDL R2, [R1+0x218] ;  /* 0x0002180001027983 */ /* 0x000ee80000100800 */
[----:B------:R-:W3:Y:S04]  /*1a370*/  LDL.LU R85, [R1+0x214] ;  /* 0x0002140001557983 */ /* 0x000ee80000300800 */
[----:B------:R0:W-:Y:S04]  /*1a380*/  STL [R1+0xe28], R20 ;  /* 0x000e281401007387 */ /* 0x0001e80000100800 */
[----:B------:R2:W3:Y:S01]  /*1a390*/  @!P0 LDG.E.U16 R250, desc[UR60][R18.64] ;  /* 0x0000003c12fa8981 */ /* 0x0004e2000c1e1500 */
[----:B------:R-:W-:-:S03]  /*1a3a0*/  PRMT R249, RZ, 0x7610, R249 ;  /* 0x00007610fff97816 */ /* 0x000fc600000000f9 */
[----:B0-----:R-:W4:Y:S04]  /*1a3b0*/  LDL R20, [R1+0x294] ;  /* 0x0002940001147983 */ /* 0x001f280000100800 */
[----:B------:R-:W3:Y:S01]  /*1a3c0*/  LDL R19, [R1+0x314] ;  /* 0x0003140001137983 */ /* 0x000ee20000100800 */
[----:B--2---:R-:W-:Y:S01]  /*1a3d0*/  @!P0 IMAD.MOV.U32 R18, RZ, RZ, R97 ;  /* 0x000000ffff128224 */ /* 0x004fe200078e0061 */
[----:B------:R-:W-:Y:S02]  /*1a3e0*/  PRMT R248, RZ, 0x7610, R248 ;  /* 0x00007610fff87816 */ /* 0x000fe400000000f8 */
[----:B------:R-:W2:Y:S04]  /*1a3f0*/  LDL R97, [R1+0x1d8] ;  /* 0x0001d80001617983 */ /* 0x000ea80000100800 */
[----:B---3--:R0:W3:Y:S04]  /*1a400*/  @!P0 LDG.E.U16 R249, desc[UR60][R18.64] ;  /* 0x0000003c12f98981 */ /* 0x0080e8000c1e1500 */
[----:B------:R-:W0:Y:S01]  /*1a410*/  LDL R19, [R1+0x2d8] ;  /* 0x0002d80001137983 */ /* 0x000e220000100800 */
[----:B------:R-:W-:-:S02]  /*1a420*/  PRMT R247, RZ, 0x7610, R247 ;  /* 0x00007610fff77816 */ /* 0x000fc400000000f7 */
[----:B------:R-:W-:Y:S02]  /*1a430*/  PRMT R246, RZ, 0x7610, R246 ;  /* 0x00007610fff67816 */ /* 0x000fe400000000f6 */
[----:B------:R-:W-:Y:S01]  /*1a440*/  PRMT R245, RZ, 0x7610, R245 ;  /* 0x00007610fff57816 */ /* 0x000fe200000000f5 */
[----:B0-----:R-:W-:Y:S02]  /*1a450*/  @!P0 IMAD.MOV.U32 R18, RZ, RZ, R19 ;  /* 0x000000ffff128224 */ /* 0x001fe400078e0013 */
[----:B------:R-:W-:-:S05]  /*1a460*/  @!P0 IMAD.MOV.U32 R19, RZ, RZ, R81 ;  /* 0x000000ffff138224 */ /* 0x000fca00078e0051 */
[----:B------:R0:W3:Y:S02]  /*1a470*/  @!P0 LDG.E.U16 R248, desc[UR60][R18.64] ;  /* 0x0000003c12f88981 */ /* 0x0000e4000c1e1500 */
[----:B0-----:R-:W-:Y:S02]  /*1a480*/  @!P0 IMAD.MOV.U32 R18, RZ, RZ, R94 ;  /* 0x000000ffff128224 */ /* 0x001fe400078e005e */
[----:B----4-:R-:W-:Y:S01]  /*1a490*/  @!P0 IMAD.MOV.U32 R19, RZ, RZ, R20 ;  /* 0x000000ffff138224 */ /* 0x010fe200078e0014 */
[----:B------:R-:W-:Y:S01]  /*1a4a0*/  PRMT R244, RZ, 0x7610, R244 ;  /* 0x00007610fff47816 */ /* 0x000fe200000000f4 */
[----:B------:R-:W4:Y:S04]  /*1a4b0*/  LDL R94, [R1+0x550] ;  /* 0x00055000015e7983 */ /* 0x000f280000100800 */
[----:B------:R0:W3:Y:S01]  /*1a4c0*/  @!P0 LDG.E.U16 R247, desc[UR60][R18.64] ;  /* 0x0000003c12f78981 */ /* 0x0000e2000c1e1500 */
[----:B------:R-:W-:-:S03]  /*1a4d0*/  PRMT R243, RZ, 0x7610, R243 ;  /* 0x00007610fff37816 */ /* 0x000fc600000000f3 */
[----:B------:R-:W3:Y:S01]  /*1a4e0*/  LDL R20, [R1+0x510] ;  /* 0x0005100001147983 */ /* 0x000ee20000100800 */
[----:B0-----:R-:W-:Y:S02]  /*1a4f0*/  @!P0 IMAD.MOV.U32 R18, RZ, RZ, R92 ;  /* 0x000000ffff128224 */ /* 0x001fe400078e005c */
[----:B------:R-:W-:Y:S02]  /*1a500*/  @!P0 IMAD.MOV.U32 R19, RZ, RZ, R86 ;  /* 0x000000ffff138224 */ /* 0x000fe400078e0056 */
[----:B------:R-:W3:Y:S04]  /*1a510*/  LDL R86, [R1+0x50c] ;  /* 0x00050c0001567983 */ /* 0x000ee80000100800 */
[----:B------:R0:W3:Y:S02]  /*1a520*/  @!P0 LDG.E.U16 R246, desc[UR60][R18.64] ;  /* 0x0000003c12f68981 */ /* 0x0000e4000c1e1500 */
[----:B0-----:R-:W-:-:S02]  /*1a530*/  @!P0 IMAD.MOV.U32 R18, RZ, RZ, R2 ;  /* 0x000000ffff128224 */ /* 0x001fc400078e0002 */
[----:B------:R-:W-:Y:S01]  /*1a540*/  @!P0 IMAD.MOV.U32 R19, RZ, RZ, R85 ;  /* 0x000000ffff138224 */ /* 0x000fe200078e0055 */
[----:B------:R-:W-:Y:S01]  /*1a550*/  PRMT R242, RZ, 0x7610, R242 ;  /* 0x00007610fff27816 */ /* 0x000fe200000000f2 */
[----:B------:R-:W3:Y:S04]  /*1a560*/  LDL R2, [R1+0x4d0] ;  /* 0x0004d00001027983 */ /* 0x000ee80000100800 */
[----:B------:R2:W3:Y:S04]  /*1a570*/  @!P0 LDG.E.U16 R245, desc[UR60][R18.64] ;  /* 0x0000003c12f58981 */ /* 0x0004e8000c1e1500 */
[----:B------:R-:W4:Y:S01]  /*1a580*/  LDL R19, [R1+0x1d4] ;  /* 0x0001d40001137983 */ /* 0x000f220000100800 */
[----:B--2---:R-:W-:Y:S01]  /*1a590*/  @!P0 IMAD.MOV.U32 R18, RZ, RZ, R97 ;  /* 0x000000ffff128224 */ /* 0x004fe200078e0061 */
[----:B------:R-:W-:-:S02]  /*1a5a0*/  PRMT R241, RZ, 0x7610, R241 ;  /* 0x00007610fff17816 */ /* 0x000fc400000000f1 */
[----:B------:R-:W2:Y:S04]  /*1a5b0*/  LDL R97, [R1+0x490] ;  /* 0x0004900001617983 */ /* 0x000ea80000100800 */
[----:B----4-:R0:W4:Y:S04]  /*1a5c0*/  @!P0 LDG.E.U16 R244, desc[UR60][R18.64] ;  /* 0x0000003c12f48981 */ /* 0x010128000c1e1500 */
[----:B------:R-:W0:Y:S04]  /*1a5d0*/  LDL R18, [R1+0x194] ;  /* 0x0001940001127983 */ /* 0x000e280000100800 */
[----:B------:R-:W0:Y:S02]  /*1a5e0*/  LDL R19, [R1+0x198] ;  /* 0x0001980001137983 */ /* 0x000e240000100800 */
[----:B0-----:R-:W-:-:S04]  /*1a5f0*/  @!P0 LOP3.LUT R19, R19, R18, RZ, 0x3c, !PT ;  /* 0x0000001213138212 */ /* 0x001fc800078e3cff */
[----:B------:R-:W-:-:S04]  /*1a600*/  @!P0 LOP3.LUT R18, R19, R18, RZ, 0x3c, !PT ;  /* 0x0000001213128212 */ /* 0x000fc800078e3cff */
[----:B------:R-:W-:-:S05]  /*1a610*/  @!P0 LOP3.LUT R19, R19, R18, RZ, 0x3c, !PT ;  /* 0x0000001213138212 */ /* 0x000fca00078e3cff */
[----:B------:R0:W4:Y:S04]  /*1a620*/  @!P0 LDG.E.U16 R243, desc[UR60][R18.64] ;  /* 0x0000003c12f38981 */ /* 0x000128000c1e1500 */
[----:B------:R-:W3:Y:S01]  /*1a630*/  LDL R19, [R1+0x54c] ;  /* 0x00054c0001137983 */ /* 0x000ee20000100800 */
[----:B0-----:R-:W-:-:S03]  /*1a640*/  @!P0 IMAD.MOV.U32 R18, RZ, RZ, R94 ;  /* 0x000000ffff128224 */ /* 0x001fc600078e005e */
[----:B------:R-:W4:Y:S04]  /*1a650*/  LDL R94, [R1+0x3cc] ;  /* 0x0003cc00015e7983 */ /* 0x000f280000100800 */
[----:B---3--:R0:W3:Y:S02]  /*1a660*/  @!P0 LDG.E.U16 R242, desc[UR60][R18.64] ;  /* 0x0000003c12f28981 */ /* 0x0080e4000c1e1500 */
[----:B0-----:R-:W-:Y:S02]  /*1a670*/  @!P0 IMAD.MOV.U32 R18, RZ, RZ, R20 ;  /* 0x000000ffff128224 */ /* 0x001fe400078e0014 */
[----:B------:R-:W-:Y:S01]  /*1a680*/  @!P0 IMAD.MOV.U32 R19, RZ, RZ, R86 ;  /* 0x000000ffff138224 */ /* 0x000fe200078e0056 */
[----:B------:R-:W4:Y:S04]  /*1a690*/  LDL R20, [R1+0x3d0] ;  /* 0x0003d00001147983 */ /* 0x000f280000100800 */
[----:B------:R-:W3:Y:S04]  /*1a6a0*/  LDL.LU R86, [R1+0x390] ;  /* 0x0003900001567983 */ /* 0x000ee80000300800 */
[----:B------:R0:W3:Y:S04]  /*1a6b0*/  @!P0 LDG.E.U16 R241, desc[UR60][R18.64] ;  /* 0x0000003c12f18981 */ /* 0x0000e8000c1e1500 */
[----:B------:R-:W2:Y:S01]  /*1a6c0*/  LDL R19, [R1+0x4cc] ;  /* 0x0004cc0001137983 */ /* 0x000ea20000100800 */
[----:B------:R-:W-:Y:S01]  /*1a6d0*/  PRMT R240, RZ, 0x7610, R240 ;  /* 0x00007610fff07816 */ /* 0x000fe200000000f0 */
[----:B0-----:R-:W-:Y:S01]  /*1a6e0*/  @!P0 IMAD.MOV.U32 R18, RZ, RZ, R2 ;  /* 0x000000ffff128224 */ /* 0x001fe200078e0002 */
[----:B------:R-:W-:Y:S01]  /*1a6f0*/  PRMT R239, RZ, 0x7610, R239 ;  /* 0x00007610ffef7816 */ /* 0x000fe200000000ef */
[----:B------:R-:W3:Y:S04]  /*1a700*/  LDL R2, [R1+0x38c] ;  /* 0x00038c0001027983 */ /* 0x000ee80000100800 */
[----:B--2---:R0:W2:Y:S04]  /*1a710*/  @!P0 LDG.E.U16 R240, desc[UR60][R18.64] ;  /* 0x0000003c12f08981 */ /* 0x0040a8000c1e1500 */
[----:B------:R-:W4:Y:S01]  /*1a720*/  LDL R19, [R1+0x48c] ;  /* 0x00048c0001137983 */ /* 0x000f220000100800 */
[----:B0-----:R-:W-:Y:S01]  /*1a730*/  @!P0 IMAD.MOV.U32 R18, RZ, RZ, R97 ;  /* 0x000000ffff128224 */ /* 0x001fe200078e0061 */
[----:B------:R-:W-:-:S02]  /*1a740*/  PRMT R238, RZ, 0x7610, R238 ;  /* 0x00007610ffee7816 */ /* 0x000fc400000000ee */
[----:B------:R-:W-:Y:S01]  /*1a750*/  PRMT R237, RZ, 0x7610, R237 ;  /* 0x00007610ffed7816 */ /* 0x000fe200000000ed */
        /* <DEDUP_REMOVED lines=8> */
[----:B------:R-:W0:Y:S04]  /*1a7e0*/  LDL R18, [R1+0x40c] ;  /* 0x00040c0001127983 */ /* 0x000e280000100800 */
[----:B------:R-:W0:Y:S01]  /*1a7f0*/  LDL R19, [R1+0x410] ;  /* 0x0004100001137983 */ /* 0x000e220000100800 */
[----:B------:R-:W-:Y:S02]  /*1a800*/  PRMT R236, RZ, 0x7610, R236 ;  /* 0x00007610ffec7816 */ /* 0x000fe400000000ec */
[----:B------:R-:W-:-:S02]  /*1a810*/  PRMT R235, RZ, 0x7610, R235 ;  /* 0x00007610ffeb7816 */ /* 0x000fc400000000eb */
[----:B0-----:R-:W-:-:S04]  /*1a820*/  @!P0 LOP3.LUT R19, R19, R18, RZ, 0x3c, !PT ;  /* 0x0000001213138212 */ /* 0x001fc800078e3cff */
[----:B------:R-:W-:-:S04]  /*1a830*/  @!P0 LOP3.LUT R18, R19, R18, RZ, 0x3c, !PT ;  /* 0x0000001213128212 */ /* 0x000fc800078e3cff */
[----:B------:R-:W-:-:S05]  /*1a840*/  @!P0 LOP3.LUT R19, R19, R18, RZ, 0x3c, !PT ;  /* 0x0000001213138212 */ /* 0x000fca00078e3cff */
[----:B------:R0:W4:Y:S02]  /*1a850*/  @!P0 LDG.E.U16 R237, desc[UR60][R18.64] ;  /* 0x0000003c12ed8981 */ /* 0x000124000c1e1500 */
[----:B0-----:R-:W-:Y:S02]  /*1a860*/  @!P0 IMAD.MOV.U32 R18, RZ, RZ, R20 ;  /* 0x000000ffff128224 */ /* 0x001fe400078e0014 */
[----:B------:R-:W-:Y:S01]  /*1a870*/  @!P0 IMAD.MOV.U32 R19, RZ, RZ, R94 ;  /* 0x000000ffff138224 */ /* 0x000fe200078e005e */
[----:B------:R-:W4:Y:S04]  /*1a880*/  LDL R20, [R1+0x290] ;  /* 0x0002900001147983 */ /* 0x000f280000100800 */
[----:B------:R3:W4:Y:S04]  /*1a890*/  @!P0 LDG.E.U16 R236, desc[UR60][R18.64] ;  /* 0x0000003c12ec8981 */ /* 0x000728000c1e1500 */
[----:B------:R-:W4:Y:S01]  /*1a8a0*/  LDL.LU R94, [R1+0x250] ;  /* 0x00025000015e7983 */ /* 0x000f220000300800 */
[----:B---3--:R-:W-:-:S02]  /*1a8b0*/  @!P0 IMAD.MOV.U32 R18, RZ, RZ, R86 ;  /* 0x000000ffff128224 */ /* 0x008fc400078e0056 */
[----:B------:R-:W-:Y:S01]  /*1a8c0*/  @!P0 IMAD.MOV.U32 R19, RZ, RZ, R2 ;  /* 0x000000ffff138224 */ /* 0x000fe200078e0002 */
[----:B------:R-:W-:Y:S01]  /*1a8d0*/  PRMT R234, RZ, 0x7610, R234 ;  /* 0x00007610ffea7816 */ /* 0x000fe200000000ea */
[----:B------:R-:W3:Y:S04]  /*1a8e0*/  LDL R2, [R1+0x24c] ;  /* 0x00024c0001027983 */ /* 0x000ee80000100800 */
[----:B------:R2:W3:Y:S04]  /*1a8f0*/  @!P0 LDG.E.U16 R235, desc[UR60][R18.64] ;  /* 0x0000003c12eb8981 */ /* 0x0004e8000c1e1500 */
[----:B------:R-:W4:Y:S01]  /*1a900*/  LDL R19, [R1+0x34c] ;  /* 0x00034c0001137983 */ /* 0x000f220000100800 */
[----:B--2---:R-:W-:Y:S01]  /*1a910*/  @!P0 IMAD.MOV.U32 R18, RZ, RZ, R97 ;  /* 0x000000ffff128224 */ /* 0x004fe200078e0061 */
        /* <DEDUP_REMOVED lines=11> */
[----:B------:R-:W0:Y:S02]  /*1a9d0*/  LDL R19, [R1+0x2d0] ;  /* 0x0002d00001137983 */ /* 0x000e240000100800 */
[----:B0-----:R-:W-:-:S04]  /*1a9e0*/  @!P0 LOP3.LUT R19, R19, R18, RZ, 0x3c, !PT ;  /* 0x0000001213138212 */ /* 0x001fc800078e3cff */
[----:B------:R-:W-:-:S04]  /*1a9f0*/  @!P0 LOP3.LUT R18, R19, R18, RZ, 0x3c, !PT ;  /* 0x0000001213128212 */ /* 0x000fc800078e3cff */
[----:B------:R-:W-:-:S05]  /*1aa00*/  @!P0 LOP3.LUT R19, R19, R18, RZ, 0x3c, !PT ;  /* 0x0000001213138212 */ /* 0x000fca00078e3cff */
[----:B------:R0:W4:Y:S04]  /*1aa10*/  @!P0 LDG.E.U16 R232, desc[UR60][R18.64] ;  /* 0x0000003c12e88981 */ /* 0x000128000c1e1500 */
[----:B------:R-:W3:Y:S01]  /*1aa20*/  LDL R19, [R1+0x28c] ;  /* 0x00028c0001137983 */ /* 0x000ee20000100800 */
[----:B------:R-:W-:Y:S01]  /*1aa30*/  PRMT R231, RZ, 0x7610, R231 ;  /* 0x00007610ffe77816 */ /* 0x000fe200000000e7 */
[----:B0-----:R-:W-:Y:S01]  /*1aa40*/  @!P0 IMAD.MOV.U32 R18, RZ, RZ, R20 ;  /* 0x000000ffff128224 */ /* 0x001fe200078e0014 */
[----:B------:R-:W-:Y:S01]  /*1aa50*/  PRMT R230, RZ, 0x7610, R230 ;  /* 0x00007610ffe67816 */ /* 0x000fe200000000e6 */
[----:B------:R-:W4:Y:S04]  /*1aa60*/  LDL R20, [R1+0x548] ;  /* 0x0005480001147983 */ /* 0x000f280000100800 */
[----:B---3--:R0:W3:Y:S02]  /*1aa70*/  @!P0 LDG.E.U16 R231, desc[UR60][R18.64] ;  /* 0x0000003c12e78981 */ /* 0x0080e4000c1e1500 */
        /* <DEDUP_REMOVED lines=28> */
[----:B---3--:R0:W3:Y:S04]  /*1ac40*/  @!P0 LDG.E.U16 R226, desc[UR60][R18.64] ;  /* 0x0000003c12e28981 */ /* 0x0080e8000c1e1500 */
[----:B------:R-:W2:Y:S01]  /*1ac50*/  LDL R19, [R1+0x504] ;  /* 0x0005040001137983 */ /* 0x000ea20000100800 */
[----:B0-----:R-:W-:Y:S01]  /*1ac60*/  @!P0 IMAD.MOV.U32 R18, RZ, RZ, R2 ;  /* 0x000000ffff128224 */ /* 0x001fe200078e0002 */
[----:B------:R-:W-:-:S02]  /*1ac70*/  PRMT R224, RZ, 0x7610, R224 ;  /* 0x00007610ffe07816 */ /* 0x000fc400000000e0 */
        /* <DEDUP_REMOVED lines=23> */
[----:B------:R-:W4:Y:S01]  /*1adf0*/  LDL.LU R20, [R1+0x2c8] ;  /* 0x0002c80001147983 */ /* 0x000f220000300800 */
[----:B------:R-:W-:-:S03]  /*1ae00*/  PRMT R220, RZ, 0x7610, R220 ;  /* 0x00007610ffdc7816 */ /* 0x000fc600000000dc */
[----:B---3--:R0:W3:Y:S04]  /*1ae10*/  @!P0 LDG.E.U16 R221, desc[UR60][R18.64] ;  /* 0x0000003c12dd8981 */ /* 0x0080e8000c1e1500 */
[----:B------:R-:W2:Y:S01]  /*1ae20*/  LDL R19, [R1+0x3c4] ;  /* 0x0003c40001137983 */ /* 0x000ea20000100800 */
[----:B0-----:R-:W-:-:S03]  /*1ae30*/  @!P0 IMAD.MOV.U32 R18, RZ, RZ, R2 ;  /* 0x000000ffff128224 */ /* 0x001fc600078e0002 */
[----:B------:R-:W3:Y:S01]  /*1ae40*/  LDL.LU R2, [R1+0x248] ;  /* 0x0002480001027983 */ /* 0x000ee20000300800 */
[----:B------:R-:W-:-:S03]  /*1ae50*/  PRMT R219, RZ, 0x7610, R219 ;  /* 0x00007610ffdb7816 */ /* 0x000fc600000000db */
[----:B--2---:R0:W2:Y:S04]  /*1ae60*/  @!P0 LDG.E.U16 R220, desc[UR60][R18.64] ;  /* 0x0000003c12dc8981 */ /* 0x0040a8000c1e1500 */
[----:B------:R-:W4:Y:S01]  /*1ae70*/  LDL R19, [R1+0x384] ;  /* 0x0003840001137983 */ /* 0x000f220000100800 */
[----:B0-----:R-:W-:-:S03]  /*1ae80*/  @!P0 IMAD.MOV.U32 R18, RZ, RZ, R97 ;  /* 0x000000ffff128224 */ /* 0x001fc600078e0061 */
[----:B------:R-:W2:Y:S04]  /*1ae90*/  LDL.LU R97, [R1+0x208] ;  /* 0x0002080001617983 */ /* 0x000ea80000300800 */
[----:B----4-:R0:W4:Y:S04]  /*1aea0*/  @!P0 LDG.E.U16 R219, desc[UR60][R18.64] ;  /* 0x0000003c12db8981 */ /* 0x010128000c1e1500 */
[----:B------:R-:W0:Y:S04]  /*1aeb0*/  LDL R18, [R1+0x344] ;  /* 0x0003440001127983 */ /* 0x000e280000100800 */
[----:B------:R-:W0:Y:S01]  /*1aec0*/  LDL R19, [R1+0x348] ;  /* 0x0003480001137983 */ /* 0x000e220000100800 */
[----:B------:R-:W-:-:S02]  /*1aed0*/  PRMT R218, RZ, 0x7610, R218 ;  /* 0x00007610ffda7816 */ /* 0x000fc400000000da */
[----:B0-----:R-:W-:-:S04]  /*1aee0*/  @!P0 LOP3.LUT R19, R19, R18, RZ, 0x3c, !PT ;  /* 0x0000001213138212 */ /* 0x001fc800078e3cff */
[----:B------:R-:W-:-:S04]  /*1aef0*/  @!P0 LOP3.LUT R18, R19, R18, RZ, 0x3c, !PT ;  /* 0x0000001213128212 */ /* 0x000fc800078e3cff */
[----:B------:R-:W-:-:S05]  /*1af00*/  @!P0 LOP3.LUT R19, R19, R18, RZ, 0x3c, !PT ;  /* 0x0000001213138212 */ /* 0x000fca00078e3cff */
[----:B------:R0:W4:Y:S04]  /*1af10*/  @!P0 LDG.E.U16 R218, desc[UR60][R18.64] ;  /* 0x0000003c12da8981 */ /* 0x000128000c1e1500 */
[----:B------:R-:W0:Y:S04]  /*1af20*/  LDL R18, [R1+0x304] ;  /* 0x0003040001127983 */ /* 0x000e280000100800 */
[----:B------:R-:W0:Y:S01]  /*1af30*/  LDL R19, [R1+0x308] ;  /* 0x0003080001137983 */ /* 0x000e220000100800 */
[----:B------:R-:W-:Y:S02]  /*1af40*/  PRMT R217, RZ, 0x7610, R217 ;  /* 0x00007610ffd97816 */ /* 0x000fe400000000d9 */
[----:B0-----:R-:W-:-:S04]  /*1af50*/  @!P0 LOP3.LUT R19, R19, R18, RZ, 0x3c, !PT ;  /* 0x0000001213138212 */ /* 0x001fc800078e3cff */
[----:B------:R-:W-:-:S04]  /*1af60*/  @!P0 LOP3.LUT R18, R19, R18, RZ, 0x3c, !PT ;  /* 0x0000001213128212 */ /* 0x000fc800078e3cff */
[----:B------:R-:W-:-:S05]  /*1af70*/  @!P0 LOP3.LUT R19, R19, R18, RZ, 0x3c, !PT ;  /* 0x0000001213138212 */ /* 0x000fca00078e3cff */
[----:B------:R0:W4:Y:S04]  /*1af80*/  @!P0 LDG.E.U16 R217, desc[UR60][R18.64] ;  /* 0x0000003c12d98981 */ /* 0x000128000c1e1500 */
[----:B------:R-:W3:Y:S01]  /*1af90*/  LDL R19, [R1+0x2c4] ;  /* 0x0002c40001137983 */ /* 0x000ee20000100800 */
[----:B------:R-:W-:Y:S01]  /*1afa0*/  PRMT R216, RZ, 0x7610, R216 ;  /* 0x00007610ffd87816 */ /* 0x000fe200000000d8 */
[----:B0-----:R-:W-:-:S05]  /*1afb0*/  @!P0 IMAD.MOV.U32 R18, RZ, RZ, R20 ;  /* 0x000000ffff128224 */ /* 0x001fca00078e0014 */
[----:B---3--:R0:W3:Y:S04]  /*1afc0*/  @!P0 LDG.E.U16 R216, desc[UR60][R18.64] ;  /* 0x0000003c12d88981 */ /* 0x0080e8000c1e1500 */
[----:B------:R-:W0:Y:S04]  /*1afd0*/  LDL R18, [R1+0x284] ;  /* 0x0002840001127983 */ /* 0x000e280000100800 */
[----:B------:R-:W0:Y:S01]  /*1afe0*/  LDL R19, [R1+0x288] ;  /* 0x0002880001137983 */ /* 0x000e220000100800 */
[----:B------:R-:W-:Y:S02]  /*1aff0*/  PRMT R23, RZ, 0x7610, R23 ;  /* 0x00007610ff177816 */ /* 0x000fe40000000017 */
[----:B0-----:R-:W-:-:S04]  /*1b000*/  @!P0 LOP3.LUT R19, R19, R18, RZ, 0x3c, !PT ;  /* 0x0000001213138212 */ /* 0x001fc800078e3cff */
[----:B------:R-:W-:-:S04]  /*1b010*/  @!P0 LOP3.LUT R18, R19, R18, RZ, 0x3c, !PT ;  /* 0x0000001213128212 */ /* 0x000fc800078e3cff */
[----:B------:R-:W-:-:S05]  /*1b020*/  @!P0 LOP3.LUT R19, R19, R18, RZ, 0x3c, !PT ;  /* 0x0000001213138212 */ /* 0x000fca00078e3cff */
[----:B------:R0:W3:Y:S04]  /*1b030*/  @!P0 LDG.E.U16 R23, desc[UR60][R18.64] ;  /* 0x0000003c12178981 */ /* 0x0000e8000c1e1500 */
[----:B------:R-:W2:Y:S01]  /*1b040*/  LDL R19, [R1+0x244] ;  /* 0x0002440001137983 */ /* 0x000ea20000100800 */
[----:B------:R-:W-:Y:S01]  /*1b050*/  PRMT R22, RZ, 0x7610, R22 ;  /* 0x00007610ff167816 */ /* 0x000fe20000000016 */
[----:B0-----:R-:W-:Y:S01]  /*1b060*/  @!P0 IMAD.MOV.U32 R18, RZ, RZ, R2 ;  /* 0x000000ffff128224 */ /* 0x001fe200078e0002 */
[----:B------:R-:W-:-:S04]  /*1b070*/  PRMT R21, RZ, 0x7610, R21 ;  /* 0x00007610ff157816 */ /* 0x000fc80000000015 */
[----:B--2---:R0:W2:Y:S04]  /*1b080*/  @!P0 LDG.E.U16 R22, desc[UR60][R18.64] ;  /* 0x0000003c12168981 */ /* 0x0040a8000c1e1500 */
[----:B------:R-:W4:Y:S01]  /*1b090*/  LDL R19, [R1+0x204] ;  /* 0x0002040001137983 */ /* 0x000f220000100800 */
[----:B0-----:R-:W-:-:S03]  /*1b0a0*/  @!P0 IMAD.MOV.U32 R18, RZ, RZ, R97 ;  /* 0x000000ffff128224 */ /* 0x001fc600078e0061 */
[----:B------:R0:W-:Y:S04]  /*1b0b0*/  STS.U16 [R4+0x1300], R183 ;  /* 0x001300b704007388 */ /* 0x0001e80000000400 */
        /* <DEDUP_REMOVED lines=31> */
[----:B----4-:R4:W2:Y:S04]  /*1b2b0*/  @!P0 LDG.E.U16 R21, desc[UR60][R18.64] ;  /* 0x0000003c12158981 */ /* 0x0108a8000c1e1500 */
[----:B------:R-:W4:Y:S04]  /*1b2c0*/  LDL R18, [R1+0x1c4] ;  /* 0x0001c40001127983 */ /* 0x000f280000100800 */
[----:B------:R-:W4:Y:S04]  /*1b2d0*/  LDL R19, [R1+0x1c8] ;  /* 0x0001c80001137983 */ /* 0x000f280000100800 */
[----:B0-----:R-:W2:Y:S04]  /*1b2e0*/  LDL.LU R183, [R1+0x10b0] ;  /* 0x0010b00001b77983 */ /* 0x001ea80000300800 */
[----:B-1----:R-:W2:Y:S04]  /*1b2f0*/  LDL.LU R184, [R1+0x10ac] ;  /* 0x0010ac0001b87983 */ /* 0x002ea80000300800 */
[----:B---3--:R-:W3:Y:S04]  /*1b300*/  LDL.LU R185, [R1+0x10a8] ;  /* 0x0010a80001b97983 */ /* 0x008ee80000300800 */
[----:B------:R-:W3:Y:S04]  /*1b310*/  LDL.LU R186, [R1+0x10a4] ;  /* 0x0010a40001ba7983 */ /* 0x000ee80000300800 */
        /* <DEDUP_REMOVED lines=28> */
[----:B------:R0:W-:Y:S04]  /*1b4e0*/  STS.U16 [R3+0x1380], R215 ;  /* 0x001380d703007388 */ /* 0x0001e80000000400 */
[----:B------:R1:W-:Y:S04]  /*1b4f0*/  STS.U16 [R3+0x9380], R24 ;  /* 0x0093801803007388 */ /* 0x0003e80000000400 */
[----:B------:R1:W-:Y:S04]  /*1b500*/  STS.U16 [R3+0x1780], R25 ;  /* 0x0017801903007388 */ /* 0x0003e80000000400 */
[----:B------:R1:W-:Y:S04]  /*1b510*/  STS.U16 [R3+0x9780], R26 ;  /* 0x0097801a03007388 */ /* 0x0003e80000000400 */
[----:B------:R1:W-:Y:S04]  /*1b520*/  STS.U16 [R3+0x1b80], R27 ;  /* 0x001b801b03007388 */ /* 0x0003e80000000400 */
[----:B------:R1:W-:Y:S04]  /*1b530*/  STS.U16 [R3+0x9b80], R28 ;  /* 0x009b801c03007388 */ /* 0x0003e80000000400 */
[----:B0-----:R-:W3:Y:S04]  /*1b540*/  LDL.LU R215, [R1+0x1030] ;  /* 0x0010300001d77983 */ /* 0x001ee80000300800 */
[----:B-1----:R-:W3:Y:S04]  /*1b550*/  LDL.LU R24, [R1+0x102c] ;  /* 0x00102c0001187983 */ /* 0x002ee80000300800 */
        /* <DEDUP_REMOVED lines=37> */
[----:B----4-:R-:W4:Y:S04]  /*1b7b0*/  LDL.LU R44, [R1+0xfdc] ;  /* 0x000fdc00012c7983 */ /* 0x010f280000300800 */
[----:B------:R-:W4:Y:S04]  /*1b7c0*/  LDL.LU R45, [R1+0xfd8] ;  /* 0x000fd800012d7983 */ /* 0x000f280000300800 */
[----:B--2---:R-:W4:Y:S04]  /*1b7d0*/  LDL.LU R46, [R1+0xfd4] ;  /* 0x000fd400012e7983 */ /* 0x004f280000300800 */
[----:B------:R0:W-:Y:S04]  /*1b7e0*/  STS.U16 [R10+0x10000], R47 ;  /* 0x0100002f0a007388 */ /* 0x0001e80000000400 */
[----:B------:R1:W-:Y:S04]  /*1b7f0*/  STS.U16 [R10+0x10400], R48 ;  /* 0x010400300a007388 */ /* 0x0003e80000000400 */
[----:B------:R2:W-:Y:S04]  /*1b800*/  STS.U16 [R10+0x10800], R49 ;  /* 0x010800310a007388 */ /* 0x0005e80000000400 */
[----:B------:R2:W-:Y:S04]  /*1b810*/  STS.U16 [R10+0x10c00], R50 ;  /* 0x010c00320a007388 */ /* 0x0005e80000000400 */
[----:B------:R2:W-:Y:S04]  /*1b820*/  STS.U16 [R10+0x11000], R51 ;  /* 0x011000330a007388 */ /* 0x0005e80000000400 */
[----:B------:R2:W-:Y:S04]  /*1b830*/  STS.U16 [R10+0x11400], R52 ;  /* 0x011400340a007388 */ /* 0x0005e80000000400 */
[----:B0-----:R-:W4:Y:S04]  /*1b840*/  LDL.LU R47, [R1+0xfd0] ;  /* 0x000fd000012f7983 */ /* 0x001f280000300800 */
[----:B-1----:R-:W4:Y:S04]  /*1b850*/  LDL.LU R48, [R1+0xfcc] ;  /* 0x000fcc0001307983 */ /* 0x002f280000300800 */
[----:B--2---:R-:W4:Y:S04]  /*1b860*/  LDL.LU R49, [R1+0xfc8] ;  /* 0x000fc80001317983 */ /* 0x004f280000300800 */
[----:B------:R-:W4:Y:S04]  /*1b870*/  LDL.LU R50, [R1+0xfc4] ;  /* 0x000fc40001327983 */ /* 0x000f280000300800 */
[----:B------:R-:W4:Y:S04]  /*1b880*/  LDL.LU R51, [R1+0xfc0] ;  /* 0x000fc00001337983 */ /* 0x000f280000300800 */
[----:B------:R-:W4:Y:S04]  /*1b890*/  LDL.LU R52, [R1+0xfbc] ;  /* 0x000fbc0001347983 */ /* 0x000f280000300800 */
        /* <DEDUP_REMOVED lines=15> */
[----:B------:R2:W-:Y:S01]  /*1b990*/  STS.U16 [R10+0x13c00], R62 ;  /* 0x013c003e0a007388 */ /* 0x0005e20000000400 */
[----:B------:R-:W-:-:S03]  /*1b9a0*/  PRMT R11, RZ, 0x7610, R11 ;  /* 0x00007610ff0b7816 */ /* 0x000fc6000000000b */
[----:B------:R2:W-:Y:S04]  /*1b9b0*/  STS.U16 [R9+0x10080], R63 ;  /* 0x0100803f09007388 */ /* 0x0005e80000000400 */
[----:B0-----:R-:W4:Y:S04]  /*1b9c0*/  LDL.LU R59, [R1+0xfa0] ;  /* 0x000fa000013b7983 */ /* 0x001f280000300800 */
[----:B-1----:R-:W4:Y:S04]  /*1b9d0*/  LDL.LU R60, [R1+0xf9c] ;  /* 0x000f9c00013c7983 */ /* 0x002f280000300800 */
[----:B--2---:R-:W4:Y:S04]  /*1b9e0*/  LDL.LU R61, [R1+0xf98] ;  /* 0x000f9800013d7983 */ /* 0x004f280000300800 */
[----:B------:R-:W4:Y:S04]  /*1b9f0*/  LDL.LU R62, [R1+0xf94] ;  /* 0x000f9400013e7983 */ /* 0x000f280000300800 */
[----:B------:R-:W-:Y:S04]  /*1ba00*/  STL [R1+0xdac], R10 ;  /* 0x000dac0a01007387 */ /* 0x000fe80000100800 */
        /* <DEDUP_REMOVED lines=29> */
[----:B------:R-:W-:Y:S04]  /*1bbe0*/  STS.U16 [R8+0x10500], R151 ;  /* 0x0105009708007388 */ /* 0x000fe80000000400 */
[----:B------:R-:W-:Y:S04]  /*1bbf0*/  STS.U16 [R8+0x10900], R150 ;  /* 0x0109009608007388 */ /* 0x000fe80000000400 */
[----:B------:R-:W-:Y:S04]  /*1bc00*/  STS.U16 [R8+0x10d00], R149 ;  /* 0x010d009508007388 */ /* 0x000fe80000000400 */
[----:B0-----:R-:W4:Y:S04]  /*1bc10*/  LDL.LU R76, [R1+0xf5c] ;  /* 0x000f5c00014c7983 */ /* 0x001f280000300800 */
[----:B-1----:R-:W4:Y:S04]  /*1bc20*/  LDL.LU R77, [R1+0xf58] ;  /* 0x000f5800014d7983 */ /* 0x002f280000300800 */
[----:B--2---:R-:W4:Y:S04]  /*1bc30*/  LDL.LU R78, [R1+0xf54] ;  /* 0x000f5400014e7983 */ /* 0x004f280000300800 */
[----:B------:R-:W-:Y:S04]  /*1bc40*/  STL [R1+0xdb0], R9 ;  /* 0x000db00901007387 */ /* 0x000fe80000100800 */
[----:B------:R-:W4:Y:S04]  /*1bc50*/  LDL.LU R79, [R1+0xf50] ;  /* 0x000f5000014f7983 */ /* 0x000f280000300800 */
[----:B------:R-:W-:Y:S04]  /*1bc60*/  STS.U16 [R8+0x11100], R148 ;  /* 0x0111009408007388 */ /* 0x000fe80000000400 */
        /* <DEDUP_REMOVED lines=11> */
[----:B------:R0:W-:Y:S04]  /*1bd20*/  STL [R1+0xdb4], R8 ;  /* 0x000db40801007387 */ /* 0x0001e80000100800 */
        /* <DEDUP_REMOVED lines=16> */
[----:B------:R-:W-:Y:S04]  /*1be30*/  STL [R1+0xdb8], R7 ;  /* 0x000db80701007387 */ /* 0x000fe80000100800 */
        /* <DEDUP_REMOVED lines=17> */
[----:B------:R1:W-:Y:S04]  /*1bf50*/  STS.U16 [R5+0x12280], R250 ;  /* 0x012280fa05007388 */ /* 0x0003e80000000400 */
[----:B------:R-:W-:Y:S01]  /*1bf60*/  STL [R1+0xdc0], R5 ;  /* 0x000dc00501007387 */ /* 0x000fe20000100800 */
[----:B------:R-:W-:-:S03]  /*1bf70*/  IMAD.MOV.U32 R10, RZ, RZ, R13 ;  /* 0x000000ffff0a7224 */ /* 0x000fc600078e000d */
[----:B------:R-:W-:Y:S01]  /*1bf80*/  STL [R1+0xdc4], R4 ;  /* 0x000dc40401007387 */ /* 0x000fe20000100800 */
[----:B------:R-:W-:-:S03]  /*1bf90*/  IMAD.MOV.U32 R13, RZ, RZ, R89 ;  /* 0x000000ffff0d7224 */ /* 0x000fc600078e0059 */
[----:B------:R2:W-:Y:S04]  /*1bfa0*/  STS.U16 [R5+0x11a80], R252 ;  /* 0x011a80fc05007388 */ /* 0x0005e80000000400 */
[----:B------:R3:W-:Y:S01]  /*1bfb0*/  STS.U16 [R5+0x11e80], R251 ;  /* 0x011e80fb05007388 */ /* 0x0007e20000000400 */
[----:B0-----:R-:W-:Y:S02]  /*1bfc0*/  IMAD.MOV.U32 R8, RZ, RZ, R91 ;  /* 0x000000ffff087224 */ /* 0x001fe400078e005b */
[----:B------:R-:W-:Y:S02]  /*1bfd0*/  IMAD.MOV.U32 R9, RZ, RZ, R90 ;  /* 0x000000ffff097224 */ /* 0x000fe400078e005a */
[----:B-1----:R-:W-:Y:S02]  /*1bfe0*/  IMAD.MOV.U32 R250, RZ, RZ, R20 ;  /* 0x000000fffffa7224 */ /* 0x002fe400078e0014 */
[----:B------:R-:W-:-:S02]  /*1bff0*/  IMAD.MOV.U32 R20, RZ, RZ, R88 ;  /* 0x000000ffff147224 */ /* 0x000fc400078e0058 */
[----:B------:R-:W4:Y:S04]  /*1c000*/  LDL.LU.64 R88, [R1] ;  /* 0x0000000001587983 */ /* 0x000f280000300a00 */
[----:B------:R-:W4:Y:S01]  /*1c010*/  LDL.LU.64 R90, [R1+0x8] ;  /* 0x00000800015a7983 */ /* 0x000f220000300a00 */
[----:B--2---:R-:W-:Y:S02]  /*1c020*/  IMAD.MOV.U32 R252, RZ, RZ, R93 ;  /* 0x000000fffffc7224 */ /* 0x004fe400078e005d */
[----:B---3--:R-:W-:Y:S01]  /*1c030*/  IMAD.MOV.U32 R251, RZ, RZ, R92 ;  /* 0x000000fffffb7224 */ /* 0x008fe200078e005c */
        /* <DEDUP_REMOVED lines=11> */
[----:B------:R-:W-:Y:S01]  /*1c0f0*/  STS.U16 [R5+0x13a80], R244 ;  /* 0x013a80f405007388 */ /* 0x000fe20000000400 */
[----:B------:R-:W-:-:S03]  /*1c100*/  @!P0 LOP3.LUT R19, R19, R18, RZ, 0x3c, !PT ;  /* 0x0000001213138212 */ /* 0x000fc600078e3cff */
[----:B------:R-:W-:Y:S01]  /*1c110*/  STS.U16 [R5+0x13e80], R243 ;  /* 0x013e80f305007388 */ /* 0x000fe20000000400 */
[----:B------:R-:W-:Y:S02]  /*1c120*/  IMAD.MOV.U32 R7, RZ, RZ, R95 ;  /* 0x000000ffff077224 */ /* 0x000fe400078e005f */
[----:B------:R-:W-:Y:S01]  /*1c130*/  IMAD.MOV.U32 R6, RZ, RZ, R94 ;  /* 0x000000ffff067224 */ /* 0x000fe200078e005e */
[C---:B------:R-:W-:Y:S01]  /*1c140*/  @!P0 LOP3.LUT R18, R19.reuse, R18, RZ, 0x3c, !PT ;  /* 0x0000001213128212 */ /* 0x040fe200078e3cff */
[----:B------:R-:W4:Y:S04]  /*1c150*/  LDL.LU.64 R92, [R1+0x10] ;  /* 0x00001000015c7983 */ /* 0x000f280000300a00 */
[----:B------:R-:W-:Y:S04]  /*1c160*/  STS.U16 [R4+0x10300], R242 ;  /* 0x010300f204007388 */ /* 0x000fe80000000400 */
[----:B------:R-:W-:Y:S01]  /*1c170*/  STS.U16 [R4+0x10700], R241 ;  /* 0x010700f104007388 */ /* 0x000fe20000000400 */
[----:B------:R-:W-:-:S03]  /*1c180*/  @!P0 LOP3.LUT R19, R19, R18, RZ, 0x3c, !PT ;  /* 0x0000001213138212 */ /* 0x000fc600078e3cff */
[----:B------:R-:W-:Y:S04]  /*1c190*/  STS.U16 [R4+0x10b00], R240 ;  /* 0x010b00f004007388 */ /* 0x000fe80000000400 */
[----:B------:R-:W-:Y:S04]  /*1c1a0*/  STS.U16 [R4+0x10f00], R239 ;  /* 0x010f00ef04007388 */ /* 0x000fe80000000400 */
[----:B------:R0:W2:Y:S04]  /*1c1b0*/  @!P0 LDG.E.U16 R11, desc[UR60][R18.64] ;  /* 0x0000003c120b8981 */ /* 0x0000a8000c1e1500 */
        /* <DEDUP_REMOVED lines=12> */
[----:B0-----:R-:W-:-:S02]  /*1c280*/  IMAD.MOV.U32 R19, RZ, RZ, R97 ;  /* 0x000000ffff137224 */ /* 0x001fc400078e0061 */
[----:B------:R-:W-:Y:S01]  /*1c290*/  IMAD.MOV.U32 R18, RZ, RZ, R96 ;  /* 0x000000ffff127224 */ /* 0x000fe200078e0060 */
[----:B------:R-:W4:Y:S04]  /*1c2a0*/  LDL.LU.64 R94, [R1+0x18] ;  /* 0x00001800015e7983 */ /* 0x000f280000300a00 */
[----:B------:R0:W-:Y:S04]  /*1c2b0*/  STS.U16 [R3+0x13f80], R98 ;  /* 0x013f806203007388 */ /* 0x0001e80000000400 */
[----:B------:R-:W4:Y:S04]  /*1c2c0*/  LDL.LU.64 R96, [R1+0x20] ;  /* 0x0000200001607983 */ /* 0x000f280000300a00 */
[----:B0-----:R-:W4:Y:S04]  /*1c2d0*/  LDL.LU.64 R98, [R1+0x28] ;  /* 0x0000280001627983 */ /* 0x001f280000300a00 */
[----:B------:R-:W4:Y:S04]  /*1c2e0*/  LDL.LU.64 R100, [R1+0x30] ;  /* 0x0000300001647983 */ /* 0x000f280000300a00 */
        /* <DEDUP_REMOVED lines=24> */
[----:B------:R-:W4:Y:S01]  /*1c470*/  LDL.LU.64 R150, [R1+0xf8] ;  /* 0x0000f80001967983 */ /* 0x000f220000300a00 */
[----:B------:R-:W0:Y:S03]  /*1c480*/  S2R R5, SR_CgaCtaId ;  /* 0x0000000000057919 */ /* 0x000e260000008800 */
        /* <DEDUP_REMOVED lines=11> */
[----:B------:R3:W-:Y:S04]  /*1c540*/  STS.U16 [R3+0x12f80], R23 ;  /* 0x012f801703007388 */ /* 0x0007e80000000400 */
[----:B------:R3:W-:Y:S04]  /*1c550*/  STS.U16 [R3+0x13380], R22 ;  /* 0x0133801603007388 */ /* 0x0007e80000000400 */
[----:B------:R3:W-:Y:S01]  /*1c560*/  STS.U16 [R3+0x13780], R21 ;  /* 0x0137801503007388 */ /* 0x0007e20000000400 */
[----:B------:R-:W-:-:S04]  /*1c570*/  MOV R4, 0x400 ;  /* 0x0000040000047802 */ /* 0x000fc80000000f00 */
[----:B0-----:R-:W-:-:S04]  /*1c580*/  LEA R4, R5, R4, 0x18 ;  /* 0x0000000405047211 */ /* 0x001fc800078ec0ff */
[----:B------:R-:W-:-:S04]  /*1c590*/  SHF.R.U32.HI R4, RZ, 0x4, R4 ;  /* 0x00000004ff047819 */ /* 0x000fc80000011604 */
[----:B------:R-:W-:-:S04]  /*1c5a0*/  SGXT.U32 R4, R4, 0xe ;  /* 0x0000000e0404781a */ /* 0x000fc80000000000 */
[----:B------:R-:W-:Y:S01]  /*1c5b0*/  R2UR UR32, R4 ;  /* 0x00000000042072ca */ /* 0x000fe200000e0000 */
[----:B------:R-:W-:Y:S01]  /*1c5c0*/  UMOV UR33, 0x40000040 ;  /* 0x4000004000217882 */ /* 0x000fe20000000000 */
[----:B--2---:R-:W-:Y:S01]  /*1c5d0*/  STS.U16 [R3+0x13b80], R11 ;  /* 0x013b800b03007388 */ /* 0x004fe20000000400 */
[----:B------:R0:W-:Y:S06]  /*1c5e0*/  MEMBAR.ALL.CTA ;  /* 0x0000000000007992 */ /* 0x0001ec0000008000 */
[----:B0-----:R-:W0:Y:S02]  /*1c5f0*/  FENCE.VIEW.ASYNC.S ;  /* 0x00000000000073c6 */ /* 0x001e240000000000 */
[----:B0-----:R-:W-:Y:S06]  /*1c600*/  BAR.SYNC.DEFER_BLOCKING 0x0 ;  /* 0x0000000000007b1d */ /* 0x001fec0000010000 */
[----:B----4-:R-:W-:-:S06]  /*1c610*/  WARPGROUP.ARRIVE ;  /* 0x00000000000079c5 */ /* 0x010fcc0000000000 */
[----:B------:R-:W-:Y:S03]  /*1c620*/  HGMMA.64x128x16.F32.BF16 R88, gdesc[UR32].tnspA, R88, gsb0 ;  /* 0x21e00000205879f0 */ /* 0x000fe60008001858 */
[----:B------:R-:W-:Y:S02]  /*1c630*/  WARPGROUP.DEPBAR.LE gsb0, 0x0 ;  /* 0x00008000000079c5 */ /* 0x000fe40000010000 */
[----:B------:R-:W-:-:S07]  /*1c640*/  WARPGROUP.ARRIVE ;  /* 0x00000000000079c5 */ /* 0x000fce0000000000 */
        /* <DEDUP_REMOVED lines=15> */
[----:B------:R-:W-:Y:S01]  /*1c740*/  HGMMA.64x128x16.F32.BF16 R88, gdesc[UR24].tnspA, R88, gsb0 ;  /* 0x21e00000185879f0 */ /* 0x000fe20008001858 */
[----:B------:R-:W-:Y:S01]  /*1c750*/  UIADD3.64 UR52, UR4, 0x380, URZ ;  /* 0x0000038004347897 */ /* 0x000fe2000fffe03f */
[----:B------:R-:W-:Y:S01]  /*1c760*/  UMOV UR54, UR34 ;  /* 0x0000002200367c82 */ /* 0x000fe20008000000 */
[----:B------:R-:W-:Y:S01]  /*1c770*/  UMOV UR55, UR35 ;  /* 0x0000002300377c82 */ /* 0x000fe20008000000 */
[----:B------:R-:W-:Y:S02]  /*1c780*/  WARPGROUP.DEPBAR.LE gsb0, 0x0 ;  /* 0x00008000000079c5 */ /* 0x000fe40000010000 */
[----:B------:R-:W-:-:S06]  /*1c790*/  WARPGROUP.ARRIVE ;  /* 0x00000000000079c5 */ /* 0x000fcc0000000000 */
        /* <DEDUP_REMOVED lines=25> */
[----:B------:R-:W-:Y:S04]  /*1c930*/  STL [R1+0xdc8], R3 ;  /* 0x000dc80301007387 */ /* 0x000fe80000100800 */
[----:B------:R-:W-:Y:S04]  /*1c940*/  STL.64 [R1], R88 ;  /* 0x0000005801007387 */ /* 0x000fe80000100a00 */
[----:B------:R-:W-:Y:S04]  /*1c950*/  STL.64 [R1+0x8], R90 ;  /* 0x0000085a01007387 */ /* 0x000fe80000100a00 */
        /* <DEDUP_REMOVED lines=13> */
[----:B------:R-:W-:Y:S01]  /*1ca30*/  STL.64 [R1+0x78], R118 ;  /* 0x0000787601007387 */ /* 0x000fe20000100a00 */
[----:B------:R-:W-:-:S03]  /*1ca40*/  UIADD3.64 UR48, UR4, 0x600, URZ ;  /* 0x0000060004307897 */ /* 0x000fc6000fffe03f */
[----:B------:R-:W-:Y:S01]  /*1ca50*/  STL.64 [R1+0x80], R120 ;  /* 0x0000807801007387 */ /* 0x000fe20000100a00 */
[----:B------:R-:W-:Y:S02]  /*1ca60*/  WARPGROUP.DEPBAR.LE gsb0, 0x0 ;  /* 0x00008000000079c5 */ /* 0x000fe40000010000 */
[----:B------:R-:W-:-:S06]  /*1ca70*/  WARPGROUP.ARRIVE ;  /* 0x00000000000079c5 */ /* 0x000fcc0000000000 */
[----:B------:R-:W-:Y:S01]  /*1ca80*/  HGMMA.64x128x16.F32.BF16 R152, gdesc[UR52].tnspA, R152, gsb0 ;  /* 0x21e00000349879f0 */ /* 0x000fe20008001898 */
[----:B------:R-:W-:Y:S04]  /*1ca90*/  STL.64 [R1+0x88], R122 ;  /* 0x0000887a01007387 */ /* 0x000fe80000100a00 */
[----:B------:R-:W-:Y:S04]  /*1caa0*/  STL.64 [R1+0x90], R124 ;  /* 0x0000907c01007387 */ /* 0x000fe80000100a00 */
[----:B------:R-:W-:Y:S04]  /*1cab0*/  STL.64 [R1+0x98], R126 ;  /* 0x0000987e01007387 */ /* 0x000fe80000100a00 */
[----:B------:R-:W-:Y:S04]  /*1cac0*/  STL.64 [R1+0xa0], R128 ;  /* 0x0000a08001007387 */ /* 0x000fe80000100a00 */
[----:B------:R-:W-:Y:S04]  /*1cad0*/  STL.64 [R1+0xa8], R130 ;  /* 0x0000a88201007387 */ /* 0x000fe80000100a00 */
[----:B------:R-:W-:Y:S01]  /*1cae0*/  STL.64 [R1+0xb0], R132 ;  /* 0x0000b08401007387 */ /* 0x000fe20000100a00 */
[----:B------:R-:W-:Y:S01]  /*1caf0*/  UMOV UR50, UR22 ;  /* 0x0000001600327c82 */ /* 0x000fe20008000000 */
[----:B------:R-:W-:-:S02]  /*1cb00*/  UMOV UR51, UR23 ;  /* 0x0000001700337c82 */ /* 0x000fc40008000000 */
[----:B------:R-:W-:Y:S04]  /*1cb10*/  STL.64 [R1+0xb8], R134 ;  /* 0x0000b88601007387 */ /* 0x000fe80000100a00 */
[----:B------:R-:W-:Y:S04]  /*1cb20*/  STL.64 [R1+0xc0], R136 ;  /* 0x0000c08801007387 */ /* 0x000fe80000100a00 */
[----:B------:R-:W-:Y:S04]  /*1cb30*/  STL.64 [R1+0xc8], R138 ;  /* 0x0000c88a01007387 */ /* 0x000fe80000100a00 */
[----:B------:R-:W-:Y:S04]  /*1cb40*/  STL.64 [R1+0xd0], R140 ;  /* 0x0000d08c01007387 */ /* 0x000fe80000100a00 */
[----:B------:R-:W-:Y:S04]  /*1cb50*/  STL.64 [R1+0xd8], R142 ;  /* 0x0000d88e01007387 */ /* 0x000fe80000100a00 */
[----:B------:R-:W-:Y:S04]  /*1cb60*/  STL.64 [R1+0xe0], R144 ;  /* 0x0000e09001007387 */ /* 0x000fe80000100a00 */
[----:B------:R-:W-:Y:S01]  /*1cb70*/  STL.64 [R1+0xe8], R146 ;  /* 0x0000e89201007387 */ /* 0x000fe20000100a00 */
[----:B------:R-:W-:-:S03]  /*1cb80*/  IMAD.MOV.U32 R5, RZ, RZ, R6 ;  /* 0x000000ffff057224 */ /* 0x000fc600078e0006 */
[----:B------:R-:W-:Y:S01]  /*1cb90*/  STL.64 [R1+0xf0], R148 ;  /* 0x0000f09401007387 */ /* 0x000fe20000100a00 */
[----:B------:R-:W-:Y:S02]  /*1cba0*/  IMAD.MOV.U32 R6, RZ, RZ, R7 ;  /* 0x000000ffff067224 */ /* 0x000fe400078e0007 */
[----:B-1----:R-:W-:Y:S01]  /*1cbb0*/  IMAD.MOV.U32 R217, RZ, RZ, R151 ;  /* 0x000000ffffd97224 */ /* 0x002fe200078e0097 */
[----:B------:R0:W-:Y:S01]  /*1cbc0*/  STL.64 [R1+0xf8], R150 ;  /* 0x0000f89601007387 */ /* 0x0001e20000100a00 */
[----:B------:R-:W-:Y:S02]  /*1cbd0*/  IMAD.MOV.U32 R7, RZ, RZ, R18 ;  /* 0x000000ffff077224 */ /* 0x000fe400078e0012 */
[----:B---3--:R-:W-:Y:S02]  /*1cbe0*/  IMAD.MOV.U32 R216, RZ, RZ, R149 ;  /* 0x000000ffffd87224 */ /* 0x008fe400078e0095 */
[----:B------:R-:W-:Y:S02]  /*1cbf0*/  IMAD.MOV.U32 R18, RZ, RZ, R19 ;  /* 0x000000ffff127224 */ /* 0x000fe400078e0013 */
[----:B------:R-:W-:-:S02]  /*1cc00*/  IMAD.MOV.U32 R219, RZ, RZ, R147 ;  /* 0x000000ffffdb7224 */ /* 0x000fc400078e0093 */
[----:B------:R-:W-:Y:S02]  /*1cc10*/  IMAD.MOV.U32 R23, RZ, RZ, R146 ;  /* 0x000000ffff177224 */ /* 0x000fe400078e0092 */
[----:B------:R-:W-:Y:S02]  /*1cc20*/  IMAD.MOV.U32 R19, RZ, RZ, R145 ;  /* 0x000000ffff137224 */ /* 0x000fe400078e0091 */
[----:B------:R-:W-:Y:S02]  /*1cc30*/  IMAD.MOV.U32 R22, RZ, RZ, R144 ;  /* 0x000000ffff167224 */ /* 0x000fe400078e0090 */
[----:B------:R-:W-:Y:S01]  /*1cc40*/  IMAD.MOV.U32 R21, RZ, RZ, R143 ;  /* 0x000000ffff157224 */ /* 0x000fe200078e008f */
[----:B0-----:R-:W2:Y:S04]  /*1cc50*/  LDL.LU.64 R150, [R1+0xf48] ;  /* 0x000f480001967983 */ /* 0x001ea80000300a00 */
[----:B------:R-:W2:Y:S04]  /*1cc60*/  LDL.LU.64 R148, [R1+0xf40] ;  /* 0x000f400001947983 */ /* 0x000ea80000300a00 */
[----:B------:R-:W2:Y:S04]  /*1cc70*/  LDL.LU.64 R146, [R1+0xf38] ;  /* 0x000f380001927983 */ /* 0x000ea80000300a00 */
[----:B------:R-:W2:Y:S01]  /*1cc80*/  LDL.LU.64 R144, [R1+0xf30] ;  /* 0x000f300001907983 */ /* 0x000ea20000300a00 */
[----:B------:R-:W-:-:S03]  /*1cc90*/  IMAD.MOV.U32 R218, RZ, RZ, R141 ;  /* 0x000000ffffda7224 */ /* 0x000fc600078e008d */
[----:B------:R-:W2:Y:S04]  /*1cca0*/  LDL.LU.64 R142, [R1+0xf28] ;  /* 0x000f2800018e7983 */ /* 0x000ea80000300a00 */
[----:B------:R-:W2:Y:S04]  /*1ccb0*/  LDL.LU.64 R140, [R1+0xf20] ;  /* 0x000f2000018c7983 */ /* 0x000ea80000300a00 */
[----:B------:R-:W2:Y:S04]  /*1ccc0*/  LDL.LU.64 R138, [R1+0xf18] ;  /* 0x000f1800018a7983 */ /* 0x000ea80000300a00 */
[----:B------:R-:W2:Y:S04]  /*1ccd0*/  LDL.LU.64 R136, [R1+0xf10] ;  /* 0x000f100001887983 */ /* 0x000ea80000300a00 */
[----:B------:R-:W2:Y:S04]  /*1cce0*/  LDL.LU.64 R134, [R1+0xf08] ;  /* 0x000f080001867983 */ /* 0x000ea80000300a00 */
[----:B------:R-:W2:Y:S04]  /*1ccf0*/  LDL.LU.64 R132, [R1+0xf00] ;  /* 0x000f000001847983 */ /* 0x000ea80000300a00 */
[----:B------:R-:W2:Y:S04]  /*1cd00*/  LDL.LU.64 R130, [R1+0xef8] ;  /* 0x000ef80001827983 */ /* 0x000ea80000300a00 */
[----:B------:R-:W2:Y:S04]  /*1cd10*/  LDL.LU.64 R128, [R1+0xef0] ;  /* 0x000ef00001807983 */ /* 0x000ea80000300a00 */
[----:B------:R-:W2:Y:S01]  /*1cd20*/  LDL.LU.64 R126, [R1+0xee8] ;  /* 0x000ee800017e7983 */ /* 0x000ea20000300a00 */
[----:B------:R-:W-:-:S03]  /*1cd30*/  IMAD.MOV.U32 R4, RZ, RZ, R252 ;  /* 0x000000ffff047224 */ /* 0x000fc600078e00fc */
[----:B------:R-:W2:Y:S01]  /*1cd40*/  LDL.LU.64 R124, [R1+0xee0] ;  /* 0x000ee000017c7983 */ /* 0x000ea20000300a00 */
[----:B------:R-:W-:Y:S02]  /*1cd50*/  IMAD.MOV.U32 R11, RZ, RZ, R251 ;  /* 0x000000ffff0b7224 */ /* 0x000fe400078e00fb */
[----:B------:R-:W-:Y:S01]  /*1cd60*/  IMAD.MOV.U32 R252, RZ, RZ, R120 ;  /* 0x000000fffffc7224 */ /* 0x000fe200078e0078 */
[----:B------:R-:W2:Y:S01]  /*1cd70*/  LDL.LU.64 R122, [R1+0xed8] ;  /* 0x000ed800017a7983 */ /* 0x000ea20000300a00 */
[----:B------:R-:W-:Y:S02]  /*1cd80*/  IMAD.MOV.U32 R3, RZ, RZ, R250 ;  /* 0x000000ffff037224 */ /* 0x000fe400078e00fa */
[----:B------:R-:W-:Y:S02]  /*1cd90*/  IMAD.MOV.U32 R251, RZ, RZ, R119 ;  /* 0x000000fffffb7224 */ /* 0x000fe400078e0077 */
[----:B------:R-:W-:Y:S01]  /*1cda0*/  IMAD.MOV.U32 R249, RZ, RZ, R118 ;  /* 0x000000fffff97224 */ /* 0x000fe200078e0076 */
[----:B------:R-:W2:Y:S01]  /*1cdb0*/  LDL.LU.64 R120, [R1+0xed0] ;  /* 0x000ed00001787983 */ /* 0x000ea20000300a00 */
[----:B------:R-:W-:-:S02]  /*1cdc0*/  IMAD.MOV.U32 R250, RZ, RZ, R117 ;  /* 0x000000fffffa7224 */ /* 0x000fc400078e0075 */
[----:B------:R-:W-:Y:S01]  /*1cdd0*/  IMAD.MOV.U32 R248, RZ, RZ, R116 ;  /* 0x000000fffff87224 */ /* 0x000fe200078e0074 */
[----:B------:R-:W2:Y:S01]  /*1cde0*/  LDL.LU.64 R118, [R1+0xec8] ;  /* 0x000ec80001767983 */ /* 0x000ea20000300a00 */
[----:B------:R-:W-:Y:S02]  /*1cdf0*/  IMAD.MOV.U32 R247, RZ, RZ, R115 ;  /* 0x000000fffff77224 */ /* 0x000fe400078e0073 */
[----:B------:R-:W-:Y:S01]  /*1ce00*/  IMAD.MOV.U32 R245, RZ, RZ, R114 ;  /* 0x000000fffff57224 */ /* 0x000fe200078e0072 */
[----:B------:R-:W2:Y:S01]  /*1ce10*/  LDL.LU.64 R116, [R1+0xec0] ;  /* 0x000ec00001747983 */ /* 0x000ea20000300a00 */
        /* <DEDUP_REMOVED lines=38> */
[----:B------:R-:W2:Y:S04]  /*1d080*/  LDL.LU.64 R90, [R1+0xe58] ;  /* 0x000e5800015a7983 */ /* 0x000ea80000300a00 */
[----:B------:R-:W2:Y:S01]  /*1d090*/  LDL.LU.64 R88, [R1+0xe50] ;  /* 0x000e500001587983 */ /* 0x000ea20000300a00 */
[----:B------:R-:W-:-:S02]  /*1d0a0*/  WARPGROUP.DEPBAR.LE gsb0, 0x0 ;  /* 0x00008000000079c5 */ /* 0x000fc40000010000 */
[----:B------:R-:W-:-:S06]  /*1d0b0*/  WARPGROUP.ARRIVE ;  /* 0x00000000000079c5 */ /* 0x000fcc0000000000 */
[----:B------:R-:W-:Y:S01]  /*1d0c0*/  HGMMA.64x128x16.F32.BF16 R152, gdesc[UR48].tnspA, R152, gsb0 ;  /* 0x21e00000309879f0 */ /* 0x000fe20008001898 */
[----:B------:R-:W-:Y:S01]  /*1d0d0*/  UIADD3.64 UR52, UR4, 0x680, URZ ;  /* 0x0000068004347897 */ /* 0x000fe2000fffe03f */
[----:B------:R-:W-:Y:S01]  /*1d0e0*/  UMOV UR54, UR26 ;  /* 0x0000001a00367c82 */ /* 0x000fe20008000000 */
[----:B------:R-:W-:Y:S01]  /*1d0f0*/  UMOV UR55, UR27 ;  /* 0x0000001b00377c82 */ /* 0x000fe20008000000 */
        /* <DEDUP_REMOVED lines=16> */
[----:B--2---:R-:W-:-:S06]  /*1d200*/  WARPGROUP.ARRIVE ;  /* 0x00000000000079c5 */ /* 0x004fcc0000000000 */
        /* <DEDUP_REMOVED lines=26> */
[----:B------:R-:W-:Y:S04]  /*1d3b0*/  STL [R1+0xe08], R245 ;  /* 0x000e08f501007387 */ /* 0x000fe80000100800 */
[----:B------:R-:W-:Y:S04]  /*1d3c0*/  STL [R1+0xe04], R246 ;  /* 0x000e04f601007387 */ /* 0x000fe80000100800 */
[----:B------:R0:W-:Y:S02]  /*1d3d0*/  STL [R1+0xe00], R247 ;  /* 0x000e00f701007387 */ /* 0x0001e40000100800 */
[----:B0-----:R-:W-:-:S02]  /*1d3e0*/  IMAD.MOV.U32 R247, RZ, RZ, R80 ;  /* 0x000000fffff77224 */ /* 0x001fc400078e0050 */
[----:B------:R-:W2:Y:S04]  /*1d3f0*/  LDL.LU R80, [R1+0xe4c] ;  /* 0x000e4c0001507983 */ /* 0x000ea80000300800 */
[----:B------:R0:W-:Y:S04]  /*1d400*/  STL [R1+0xdfc], R248 ;  /* 0x000dfcf801007387 */ /* 0x0001e80000100800 */
[----:B------:R1:W-:Y:S04]  /*1d410*/  STL [R1+0xdf8], R249 ;  /* 0x000df8f901007387 */ /* 0x0003e80000100800 */
[----:B------:R3:W-:Y:S04]  /*1d420*/  STL [R1+0xdf4], R250 ;  /* 0x000df4fa01007387 */ /* 0x0007e80000100800 */
[----:B------:R4:W-:Y:S01]  /*1d430*/  STL [R1+0xdf0], R251 ;  /* 0x000df0fb01007387 */ /* 0x0009e20000100800 */
[----:B------:R-:W-:-:S02]  /*1d440*/  IMAD.MOV.U32 R246, RZ, RZ, R85 ;  /* 0x000000fffff67224 */ /* 0x000fc400078e0055 */
[----:B------:R-:W-:Y:S02]  /*1d450*/  IMAD.MOV.U32 R245, RZ, RZ, R86 ;  /* 0x000000fffff57224 */ /* 0x000fe400078e0056 */
[----:B------:R-:W-:Y:S02]  /*1d460*/  IMAD.MOV.U32 R244, RZ, RZ, R87 ;  /* 0x000000fffff47224 */ /* 0x000fe400078e0057 */
[----:B0-----:R-:W-:Y:S02]  /*1d470*/  IMAD.MOV.U32 R248, RZ, RZ, R84 ;  /* 0x000000fffff87224 */ /* 0x001fe400078e0054 */
[----:B-1----:R-:W-:Y:S02]  /*1d480*/  IMAD.MOV.U32 R249, RZ, RZ, R83 ;  /* 0x000000fffff97224 */ /* 0x002fe400078e0053 */
[----:B---3--:R-:W-:Y:S02]  /*1d490*/  IMAD.MOV.U32 R250, RZ, RZ, R82 ;  /* 0x000000fffffa7224 */ /* 0x008fe400078e0052 */
[----:B----4-:R-:W-:-:S02]  /*1d4a0*/  IMAD.MOV.U32 R251, RZ, RZ, R81 ;  /* 0x000000fffffb7224 */ /* 0x010fc400078e0051 */
[----:B------:R-:W2:Y:S04]  /*1d4b0*/  LDL.LU R81, [R1+0xe48] ;  /* 0x000e480001517983 */ /* 0x000ea80000300800 */
[----:B------:R-:W2:Y:S04]  /*1d4c0*/  LDL.LU R82, [R1+0xe44] ;  /* 0x000e440001527983 */ /* 0x000ea80000300800 */
[----:B------:R-:W2:Y:S04]  /*1d4d0*/  LDL.LU R83, [R1+0xe40] ;  /* 0x000e400001537983 */ /* 0x000ea80000300800 */
[----:B------:R-:W2:Y:S04]  /*1d4e0*/  LDL.LU R84, [R1+0xe3c] ;  /* 0x000e3c0001547983 */ /* 0x000ea80000300800 */
[----:B------:R-:W2:Y:S04]  /*1d4f0*/  LDL.LU R85, [R1+0xe38] ;  /* 0x000e380001557983 */ /* 0x000ea80000300800 */
[----:B------:R-:W2:Y:S04]  /*1d500*/  LDL.LU R86, [R1+0xe34] ;  /* 0x000e340001567983 */ /* 0x000ea80000300800 */
[----:B------:R-:W2:Y:S01]  /*1d510*/  LDL.LU R87, [R1+0xe30] ;  /* 0x000e300001577983 */ /* 0x000ea20000300800 */
        /* <DEDUP_REMOVED lines=18> */
[----:B------:R0:W-:Y:S01]  /*1d640*/  STL [R1+0xdec], R252 ;  /* 0x000decfc01007387 */ /* 0x0001e20000100800 */
[----:B------:R-:W-:Y:S01]  /*1d650*/  UIADD3.64 UR56, UR4, 0xc00, URZ ;  /* 0x00000c0004387897 */ /* 0x000fe2000fffe03f */
[----:B------:R-:W-:Y:S02]  /*1d660*/  UMOV UR58, UR6 ;  /* 0x00000006003a7c82 */ /* 0x000fe40008000000 */
[----:B0-----:R-:W3:Y:S04]  /*1d670*/  LDL.LU R252, [R1+0xd84] ;  /* 0x000d840001fc7983 */ /* 0x001ee80000300800 */
[----:B------:R0:W-:Y:S01]  /*1d680*/  STL [R1+0xde8], R21 ;  /* 0x000de81501007387 */ /* 0x0001e20000100800 */
[----:B------:R-:W-:-:S03]  /*1d690*/  UMOV UR59, UR7 ;  /* 0x00000007003b7c82 */ /* 0x000fc60008000000 */
[----:B0-----:R-:W4:Y:S01]  /*1d6a0*/  LDL.LU R21, [R1+0xd88] ;  /* 0x000d880001157983 */ /* 0x001f220000300800 */
[----:B------:R-:W-:Y:S02]  /*1d6b0*/  WARPGROUP.DEPBAR.LE gsb0, 0x0 ;  /* 0x00008000000079c5 */ /* 0x000fe40000010000 */
[----:B--2---:R-:W-:-:S06]  /*1d6c0*/  WARPGROUP.ARRIVE ;  /* 0x00000000000079c5 */ /* 0x004fcc0000000000 */
[----:B------:R-:W-:Y:S01]  /*1d6d0*/  HGMMA.64x128x16.F32.BF16 R24, gdesc[UR52].tnspA, R24, gsb0 ;  /* 0x21e00000341879f0 */ /* 0x000fe20008001818 */
[----:B------:R0:W-:Y:S04]  /*1d6e0*/  STL [R1+0xde4], R22 ;  /* 0x000de41601007387 */ /* 0x0001e80000100800 */
[----:B0-----:R-:W2:Y:S04]  /*1d6f0*/  LDL.LU R22, [R1+0xd8c] ;  /* 0x000d8c0001167983 */ /* 0x001ea80000300800 */
[----:B------:R0:W-:Y:S04]  /*1d700*/  STL [R1+0xde0], R23 ;  /* 0x000de01701007387 */ /* 0x0001e80000100800 */
[----:B0-----:R-:W2:Y:S04]  /*1d710*/  LDL.LU R23, [R1+0xd90] ;  /* 0x000d900001177983 */ /* 0x001ea80000300800 */
[----:B------:R-:W-:Y:S04]  /*1d720*/  STL [R1+0xddc], R19 ;  /* 0x000ddc1301007387 */ /* 0x000fe80000100800 */
[----:B------:R-:W-:Y:S04]  /*1d730*/  STL [R1+0xdd8], R216 ;  /* 0x000dd8d801007387 */ /* 0x000fe80000100800 */
[----:B------:R0:W-:Y:S04]  /*1d740*/  STL [R1+0xdd4], R217 ;  /* 0x000dd4d901007387 */ /* 0x0001e80000100800 */
[----:B------:R-:W-:Y:S04]  /*1d750*/  STL [R1+0xdd0], R218 ;  /* 0x000dd0da01007387 */ /* 0x000fe80000100800 */
[----:B------:R1:W-:Y:S01]  /*1d760*/  STL [R1+0xdcc], R219 ;  /* 0x000dccdb01007387 */ /* 0x0003e20000100800 */
[----:B0-----:R-:W0:Y:S01]  /*1d770*/  LDC R217, c[0x0][0x230] ;  /* 0x00008c00ffd97b82 */ /* 0x001e220000000800 */
[----:B------:R-:W-:-:S02]  /*1d780*/  WARPGROUP.DEPBAR.LE gsb0, 0x0 ;  /* 0x00008000000079c5 */ /* 0x000fc40000010000 */
[----:B------:R-:W-:-:S06]  /*1d790*/  WARPGROUP.ARRIVE ;  /* 0x00000000000079c5 */ /* 0x000fcc0000000000 */
[----:B------:R-:W-:Y:S01]  /*1d7a0*/  HGMMA.64x128x16.F32.BF16 R24, gdesc[UR56].tnspA, R24, gsb0 ;  /* 0x21e00000381879f0 */ /* 0x000fe20008001818 */
[----:B------:R-:W-:Y:S02]  /*1d7b0*/  R2UR UR57, R0 ;  /* 0x00000000003972ca */ /* 0x000fe400000e0000 */
[----:B------:R-:W2:Y:S04]  /*1d7c0*/  LDL.LU R0, [R1+0xe2c] ;  /* 0x000e2c0001007983 */ /* 0x000ea80000300800 */
[----:B------:R-:W2:Y:S01]  /*1d7d0*/  LDL.LU R19, [R1+0x110] ;  /* 0x0001100001137983 */ /* 0x000ea20000300800 */
[----:B------:R-:W-:Y:S02]  /*1d7e0*/  R2UR UR56, R12 ;  /* 0x000000000c3872ca */ /* 0x000fe400000e0000 */
[----:B------:R-:W3:Y:S01]  /*1d7f0*/  LDC R12, c[0x0][0x238] ;  /* 0x00008e00ff0c7b82 */ /* 0x000ee20000000800 */
[----:B0-----:R-:W-:-:S02]  /*1d800*/  VIADD R217, R217, 0x7f ;  /* 0x0000007fd9d97836 */ /* 0x001fc40000000000 */
[----:B---3--:R-:W-:Y:S01]  /*1d810*/  IMAD.SHL.U32 R12, R12, 0x80, RZ ;  /* 0x000000800c0c7824 */ /* 0x008fe200078e00ff */
[----:B------:R-:W-:Y:S01]  /*1d820*/  R2UR UR52, R252 ;  /* 0x00000000fc3472ca */ /* 0x000fe200000e0000 */
[----:B------:R-:W-:Y:S02]  /*1d830*/  IMAD.MOV.U32 R252, RZ, RZ, R247 ;  /* 0x000000fffffc7224 */ /* 0x000fe400078e00f7 */
[----:B------:R-:W-:Y:S02]  /*1d840*/  IMAD.SHL.U32 R12, R12, 0x2, RZ ;  /* 0x000000020c0c7824 */ /* 0x000fe400078e00ff */
[----:B------:R-:W-:Y:S01]  /*1d850*/  IMAD.MOV.U32 R247, RZ, RZ, R5 ;  /* 0x000000fffff77224 */ /* 0x000fe200078e0005 */
[----:B----4-:R-:W-:Y:S01]  /*1d860*/  R2UR UR53, R21 ;  /* 0x00000000153572ca */ /* 0x010fe200000e0000 */
[----:B------:R-:W-:Y:S02]  /*1d870*/  IMAD.MOV.U32 R21, RZ, RZ, R3 ;  /* 0x000000ffff157224 */ /* 0x000fe400078e0003 */
[----:B------:R-:W-:-:S02]  /*1d880*/  IMAD.MOV.U32 R3, RZ, RZ, R11 ;  /* 0x000000ffff037224 */ /* 0x000fc400078e000b */
[----:B------:R-:W-:Y:S02]  /*1d890*/  IMAD.MOV.U32 R5, RZ, RZ, R6 ;  /* 0x000000ffff057224 */ /* 0x000fe400078e0006 */
[----:B------:R-:W-:Y:S01]  /*1d8a0*/  IMAD.MOV.U32 R6, RZ, RZ, R7 ;  /* 0x000000ffff067224 */ /* 0x000fe200078e0007 */
[-C--:B------:R-:W-:Y:S01]  /*1d8b0*/  IADD3 R11, P0, R16, R12.reuse, RZ ;  /* 0x0000000c100b7210 */ /* 0x080fe20007f1e0ff */
[----:B------:R-:W-:Y:S01]  /*1d8c0*/  IMAD.MOV.U32 R7, RZ, RZ, R18 ;  /* 0x000000ffff077224 */ /* 0x000fe200078e0012 */
[----:B------:R-:W-:Y:S02]  /*1d8d0*/  IADD3 R18, P1, R14, R12, RZ ;  /* 0x0000000c0e127210 */ /* 0x000fe40007f3e0ff */
[----:B------:R-:W-:-:S04]  /*1d8e0*/  SHF.R.S32.HI R216, RZ, 0x1f, R217 ;  /* 0x0000001fffd87819 */ /* 0x000fc800000114d9 */
[----:B------:R-:W-:-:S04]  /*1d8f0*/  LEA.HI R216, R216, R217, RZ, 0x7 ;  /* 0x000000d9d8d87211 */ /* 0x000fc800078f38ff */
[----:B------:R-:W-:Y:S02]  /*1d900*/  SHF.R.S32.HI R216, RZ, 0x7, R216 ;  /* 0x00000007ffd87819 */ /* 0x000fe400000114d8 */
[----:B--2---:R-:W-:Y:S02]  /*1d910*/  R2UR UR48, R22 ;  /* 0x00000000163072ca */ /* 0x004fe400000e0000 */
[----:B------:R-:W-:Y:S02]  /*1d920*/  R2UR UR49, R23 ;  /* 0x00000000173172ca */ /* 0x000fe400000e0000 */
[----:B------:R-:W2:Y:S04]  /*1d930*/  LDL.LU R23, [R1+0xd3c] ;  /* 0x000d3c0001177983 */ /* 0x000ea80000300800 */
[----:B-1----:R-:W3:Y:S04]  /*1d940*/  LDL.LU R219, [R1+0xd2c] ;  /* 0x000d2c0001db7983 */ /* 0x002ee80000300800 */
[----:B------:R-:W4:Y:S04]  /*1d950*/  LDL.LU R218, [R1+0xd24] ;  /* 0x000d240001da7983 */ /* 0x000f280000300800 */
[----:B------:R-:W4:Y:S01]  /*1d960*/  LDL.LU R22, [R1+0xd1c] ;  /* 0x000d1c0001167983 */ /* 0x000f220000300800 */
[----:B------:R-:W-:-:S02]  /*1d970*/  VIADD R19, R19, 0x1 ;  /* 0x0000000113137836 */ /* 0x000fc40000000000 */
[--C-:B------:R-:W-:Y:S02]  /*1d980*/  IMAD.X R16, R17, 0x1, R0.reuse, P0 ;  /* 0x0000000111107824 */ /* 0x100fe400000e0600 */
[----:B------:R-:W-:Y:S01]  /*1d990*/  IMAD.X R14, R15, 0x1, R0, P1 ;  /* 0x000000010f0e7824 */ /* 0x000fe200008e0600 */
[----:B------:R-:W4:Y:S04]  /*1d9a0*/  LDL.LU R17, [R1+0xd34] ;  /* 0x000d340001117983 */ /* 0x000f280000300800 */
[----:B------:R0:W-:Y:S04]  /*1d9b0*/  STL [R1+0x110], R19 ;  /* 0x0001101301007387 */ /* 0x0001e80000100800 */
[----:B------:R-:W4:Y:S01]  /*1d9c0*/  LDL.LU R15, [R1+0xd44] ;  /* 0x000d4400010f7983 */ /* 0x000f220000300800 */
[----:B------:R-:W-:-:S03]  /*1d9d0*/  ISETP.NE.U32.AND P0, PT, R19, R216, PT ;  /* 0x000000d81300720c */ /* 0x000fc60003f05070 */
[----:B------:R-:W4:Y:S04]  /*1d9e0*/  LDL.LU R217, [R1+0xd40] ;  /* 0x000d400001d97983 */ /* 0x000f280000300800 */
[----:B------:R-:W4:Y:S04]  /*1d9f0*/  LDL.LU R216, [R1+0xd14] ;  /* 0x000d140001d87983 */ /* 0x000f280000300800 */
[----:B0-----:R-:W4:Y:S01]  /*1da00*/  LDL.LU R19, [R1+0xd38] ;  /* 0x000d380001137983 */ /* 0x001f220000300800 */
[-C--:B--2---:R-:W-:Y:S02]  /*1da10*/  IADD3 R23, P6, R23, R12.reuse, RZ ;  /* 0x0000000c17177210 */ /* 0x084fe40007fde0ff */
[----:B---3--:R-:W-:-:S02]  /*1da20*/  IADD3 R219, P2, R219, R12, RZ ;  /* 0x0000000cdbdb7210 */ /* 0x008fc40007f5e0ff */
[-C--:B----4-:R-:W-:Y:S01]  /*1da30*/  IADD3 R22, P4, R22, R12.reuse, RZ ;  /* 0x0000000c16167210 */ /* 0x090fe20007f9e0ff */
[----:B------:R0:W-:Y:S01]  /*1da40*/  STL [R1+0xd3c], R23 ;  /* 0x000d3c1701007387 */ /* 0x0001e20000100800 */
[-C--:B------:R-:W-:Y:S02]  /*1da50*/  IADD3 R218, P3, R218, R12.reuse, RZ ;  /* 0x0000000cdada7210 */ /* 0x080fe40007f7e0ff */
[-C--:B------:R-:W-:Y:S02]  /*1da60*/  IADD3 R15, P5, R15, R12.reuse, RZ ;  /* 0x0000000c0f0f7210 */ /* 0x080fe40007fbe0ff */
[----:B------:R-:W-:-:S03]  /*1da70*/  IADD3 R17, P1, R17, R12, RZ ;  /* 0x0000000c11117210 */ /* 0x000fc60007f3e0ff */
[----:B------:R-:W-:Y:S04]  /*1da80*/  STL [R1+0xd44], R15 ;  /* 0x000d440f01007387 */ /* 0x000fe80000100800 */
[----:B0-----:R-:W2:Y:S04]  /*1da90*/  LDL.LU R23, [R1+0xd0c] ;  /* 0x000d0c0001177983 */ /* 0x001ea80000300800 */
[----:B------:R-:W-:Y:S04]  /*1daa0*/  STL [R1+0xd34], R17 ;  /* 0x000d341101007387 */ /* 0x000fe80000100800 */
[----:B------:R0:W-:Y:S04]  /*1dab0*/  STL [R1+0xd1c], R22 ;  /* 0x000d1c1601007387 */ /* 0x0001e80000100800 */
[----:B------:R-:W-:Y:S01]  /*1dac0*/  STL [R1+0xd2c], R219 ;  /* 0x000d2cdb01007387 */ /* 0x000fe20000100800 */
[----:B------:R-:W-:Y:S01]  /*1dad0*/  IMAD.X R217, R217, 0x1, R0, P5 ;  /* 0x00000001d9d97824 */ /* 0x000fe200028e0600 */
[----:B------:R-:W-:-:S02]  /*1dae0*/  IADD3 R216, P5, R216, R12, RZ ;  /* 0x0000000cd8d87210 */ /* 0x000fc40007fbe0ff */
[----:B0-----:R-:W3:Y:S01]  /*1daf0*/  LDL.LU R22, [R1+0xd30] ;  /* 0x000d300001167983 */ /* 0x001ee20000300800 */
[----:B------:R-:W-:-:S03]  /*1db00*/  IMAD.X R19, R19, 0x1, R0, P6 ;  /* 0x0000000113137824 */ /* 0x000fc600030e0600 */
[----:B------:R-:W-:Y:S04]  /*1db10*/  STL [R1+0xd24], R218 ;  /* 0x000d24da01007387 */ /* 0x000fe80000100800 */
[----:B------:R-:W-:Y:S04]  /*1db20*/  STL [R1+0xd40], R217 ;  /* 0x000d40d901007387 */ /* 0x000fe80000100800 */
[----:B------:R-:W-:Y:S04]  /*1db30*/  STL [R1+0xd14], R216 ;  /* 0x000d14d801007387 */ /* 0x000fe80000100800 */
[----:B------:R0:W-:Y:S04]  /*1db40*/  STL [R1+0xd38], R19 ;  /* 0x000d381301007387 */ /* 0x0001e80000100800 */
[----:B------:R-:W4:Y:S04]  /*1db50*/  LDL.LU R15, [R1+0xd04] ;  /* 0x000d0400010f7983 */ /* 0x000f280000300800 */
[----:B0-----:R-:W4:Y:S04]  /*1db60*/  LDL.LU R19, [R1+0xd28] ;  /* 0x000d280001137983 */ /* 0x001f280000300800 */
[----:B------:R-:W4:Y:S04]  /*1db70*/  LDL.LU R17, [R1+0xcfc] ;  /* 0x000cfc0001117983 */ /* 0x000f280000300800 */
[----:B------:R-:W4:Y:S04]  /*1db80*/  LDL.LU R219, [R1+0xd20] ;  /* 0x000d200001db7983 */ /* 0x000f280000300800 */
[----:B------:R-:W4:Y:S01]  /*1db90*/  LDL.LU R218, [R1+0xcf4] ;  /* 0x000cf40001da7983 */ /* 0x000f220000300800 */
[----:B--2---:R-:W-:-:S05]  /*1dba0*/  IADD3 R23, P6, R23, R12, RZ ;  /* 0x0000000c17177210 */ /* 0x004fca0007fde0ff */
[----:B------:R0:W-:Y:S01]  /*1dbb0*/  STL [R1+0xd0c], R23 ;  /* 0x000d0c1701007387 */ /* 0x0001e20000100800 */
[----:B---3--:R-:W-:-:S03]  /*1dbc0*/  IMAD.X R22, R22, 0x1, R0, P1 ;  /* 0x0000000116167824 */ /* 0x008fc600008e0600 */
[----:B0-----:R-:W2:Y:S04]  /*1dbd0*/  LDL.LU R23, [R1+0xd18] ;  /* 0x000d180001177983 */ /* 0x001ea80000300800 */
[----:B------:R-:W3:Y:S04]  /*1dbe0*/  LDL.LU R217, [R1+0xcec] ;  /* 0x000cec0001d97983 */ /* 0x000ee80000300800 */
[----:B------:R0:W-:Y:S04]  /*1dbf0*/  STL [R1+0xd30], R22 ;  /* 0x000d301601007387 */ /* 0x0001e80000100800 */
[----:B------:R-:W3:Y:S01]  /*1dc00*/  LDL.LU R216, [R1+0xd10] ;  /* 0x000d100001d87983 */ /* 0x000ee20000300800 */
[----:B----4-:R-:W-:-:S03]  /*1dc10*/  IADD3 R15, P1, R15, R12, RZ ;  /* 0x0000000c0f0f7210 */ /* 0x010fc60007f3e0ff */
[----:B0-----:R-:W4:Y:S01]  /*1dc20*/  LDL.LU R22, [R1+0xce4] ;  /* 0x000ce40001167983 */ /* 0x001f220000300800 */
[----:B------:R-:W-:-:S05]  /*1dc30*/  IMAD.X R19, R19, 0x1, R0, P2 ;  /* 0x0000000113137824 */ /* 0x000fca00010e0600 */
[----:B------:R0:W-:Y:S04]  /*1dc40*/  STL [R1+0xd28], R19 ;  /* 0x000d281301007387 */ /* 0x0001e80000100800 */
[----:B------:R-:W-:Y:S04]  /*1dc50*/  STL [R1+0xd04], R15 ;  /* 0x000d040f01007387 */ /* 0x000fe80000100800 */
[----:B0-----:R-:W4:Y:S01]  /*1dc60*/  LDL.LU R19, [R1+0xd08] ;  /* 0x000d080001137983 */ /* 0x001f220000300800 */
[-C--:B------:R-:W-:Y:S01]  /*1dc70*/  IADD3 R17, P2, R17, R12.reuse, RZ ;  /* 0x0000000c11117210 */ /* 0x080fe20007f5e0ff */
[----:B------:R-:W-:Y:S01]  /*1dc80*/  IMAD.X R219, R219, 0x1, R0, P3 ;  /* 0x00000001dbdb7824 */ /* 0x000fe200018e0600 */
[----:B------:R-:W-:-:S03]  /*1dc90*/  IADD3 R218, P3, R218, R12, RZ ;  /* 0x0000000cdada7210 */ /* 0x000fc60007f7e0ff */
[----:B------:R-:W-:Y:S01]  /*1dca0*/  STL [R1+0xcfc], R17 ;  /* 0x000cfc1101007387 */ /* 0x000fe20000100800 */
[--C-:B--2---:R-:W-:Y:S01]  /*1dcb0*/  IMAD.X R23, R23, 0x1, R0.reuse, P4 ;  /* 0x0000000117177824 */ /* 0x104fe200020e0600 */
[----:B---3--:R-:W-:Y:S01]  /*1dcc0*/  IADD3 R217, P4, R217, R12, RZ ;  /* 0x0000000cd9d97210 */ /* 0x008fe20007f9e0ff */
[----:B------:R-:W-:-:S03]  /*1dcd0*/  IMAD.X R216, R216, 0x1, R0, P5 ;  /* 0x00000001d8d87824 */ /* 0x000fc600028e0600 */
[----:B------:R0:W-:Y:S04]  /*1dce0*/  STL [R1+0xd18], R23 ;  /* 0x000d181701007387 */ /* 0x0001e80000100800 */
[----:B------:R-:W-:Y:S01]  /*1dcf0*/  STL [R1+0xd20], R219 ;  /* 0x000d20db01007387 */ /* 0x000fe20000100800 */
[----:B----4-:R-:W-:-:S03]  /*1dd00*/  IADD3 R22, P5, R22, R12, RZ ;  /* 0x0000000c16167210 */ /* 0x010fc60007fbe0ff */
[----:B0-----:R-:W2:Y:S04]  /*1dd10*/  LDL.LU R23, [R1+0xcdc] ;  /* 0x000cdc0001177983 */ /* 0x001ea80000300800 */
[----:B------:R-:W-:Y:S04]  /*1dd20*/  STL [R1+0xcf4], R218 ;  /* 0x000cf4da01007387 */ /* 0x000fe80000100800 */
[----:B------:R-:W-:Y:S04]  /*1dd30*/  STL [R1+0xcec], R217 ;  /* 0x000cecd901007387 */ /* 0x000fe80000100800 */
[----:B------:R-:W-:Y:S04]  /*1dd40*/  STL [R1+0xd10], R216 ;  /* 0x000d10d801007387 */ /* 0x000fe80000100800 */
[----:B------:R0:W-:Y:S04]  /*1dd50*/  STL [R1+0xce4], R22 ;  /* 0x000ce41601007387 */ /* 0x0001e80000100800 */
[----:B------:R-:W3:Y:S04]  /*1dd60*/  LDL.LU R15, [R1+0xd00] ;  /* 0x000d0000010f7983 */ /* 0x000ee80000300800 */
[----:B0-----:R-:W4:Y:S01]  /*1dd70*/  LDL.LU R22, [R1+0xcd4] ;  /* 0x000cd40001167983 */ /* 0x001f220000300800 */
[----:B------:R-:W-:-:S03]  /*1dd80*/  IMAD.X R19, R19, 0x1, R0, P6 ;  /* 0x0000000113137824 */ /* 0x000fc600030e0600 */
[----:B------:R-:W4:Y:S04]  /*1dd90*/  LDL.LU R17, [R1+0xcf8] ;  /* 0x000cf80001117983 */ /* 0x000f280000300800 */
[----:B------:R-:W4:Y:S04]  /*1dda0*/  LDL.LU R219, [R1+0xccc] ;  /* 0x000ccc0001db7983 */ /* 0x000f280000300800 */
[----:B------:R-:W4:Y:S04]  /*1ddb0*/  LDL.LU R218, [R1+0xcf0] ;  /* 0x000cf00001da7983 */ /* 0x000f280000300800 */
[----:B------:R0:W-:Y:S04]  /*1ddc0*/  STL [R1+0xd08], R19 ;  /* 0x000d081301007387 */ /* 0x0001e80000100800 */
[----:B0-----:R-:W4:Y:S04]  /*1ddd0*/  LDL.LU R19, [R1+0xcc4] ;  /* 0x000cc40001137983 */ /* 0x001f280000300800 */
[----:B------:R-:W4:Y:S01]  /*1dde0*/  LDL.LU R217, [R1+0xce8] ;  /* 0x000ce80001d97983 */ /* 0x000f220000300800 */
[----:B--2---:R-:W-:-:S05]  /*1ddf0*/  IADD3 R23, P6, R23, R12, RZ ;  /* 0x0000000c17177210 */ /* 0x004fca0007fde0ff */
[----:B------:R0:W-:Y:S01]  /*1de00*/  STL [R1+0xcdc], R23 ;  /* 0x000cdc1701007387 */ /* 0x0001e20000100800 */
[----:B---3--:R-:W-:-:S03]  /*1de10*/  IMAD.X R15, R15, 0x1, R0, P1 ;  /* 0x000000010f0f7824 */ /* 0x008fc600008e0600 */
[----:B------:R-:W2:Y:S01]  /*1de20*/  LDL.LU R216, [R1+0xcbc] ;  /* 0x000cbc0001d87983 */ /* 0x000ea20000300800 */
[----:B----4-:R-:W-:-:S03]  /*1de30*/  IADD3 R22, P1, R22, R12, RZ ;  /* 0x0000000c16167210 */ /* 0x010fc60007f3e0ff */
[----:B0-----:R-:W3:Y:S04]  /*1de40*/  LDL.LU R23, [R1+0xce0] ;  /* 0x000ce00001177983 */ /* 0x001ee80000300800 */
[----:B------:R0:W-:Y:S04]  /*1de50*/  STL [R1+0xcd4], R22 ;  /* 0x000cd41601007387 */ /* 0x0001e80000100800 */
[----:B------:R-:W-:Y:S01]  /*1de60*/  STL [R1+0xd00], R15 ;  /* 0x000d000f01007387 */ /* 0x000fe20000100800 */
[--C-:B------:R-:W-:Y:S02]  /*1de70*/  IMAD.X R17, R17, 0x1, R0.reuse, P2 ;  /* 0x0000000111117824 */ /* 0x100fe400010e0600 */
[----:B------:R-:W-:Y:S01]  /*1de80*/  IMAD.X R218, R218, 0x1, R0, P3 ;  /* 0x00000001dada7824 */ /* 0x000fe200018e0600 */
[----:B0-----:R-:W4:Y:S01]  /*1de90*/  LDL.LU R22, [R1+0xcb4] ;  /* 0x000cb40001167983 */ /* 0x001f220000300800 */
[----:B------:R-:W-:-:S02]  /*1dea0*/  IADD3 R19, P3, R19, R12, RZ ;  /* 0x0000000c13137210 */ /* 0x000fc40007f7e0ff */
[----:B------:R-:W-:Y:S01]  /*1deb0*/  IADD3 R219, P2, R219, R12, RZ ;  /* 0x0000000cdbdb7210 */ /* 0x000fe20007f5e0ff */
[----:B------:R-:W-:Y:S04]  /*1dec0*/  STL [R1+0xcf8], R17 ;  /* 0x000cf81101007387 */ /* 0x000fe80000100800 */
[----:B------:R0:W-:Y:S04]  /*1ded0*/  STL [R1+0xcc4], R19 ;  /* 0x000cc41301007387 */ /* 0x0001e80000100800 */
[----:B------:R-:W-:Y:S04]  /*1dee0*/  STL [R1+0xccc], R219 ;  /* 0x000cccdb01007387 */ /* 0x000fe80000100800 */
[----:B0-----:R-:W4:Y:S01]  /*1def0*/  LDL.LU R19, [R1+0xcd8] ;  /* 0x000cd80001137983 */ /* 0x001f220000300800 */
[----:B------:R-:W-:-:S03]  /*1df00*/  IMAD.X R217, R217, 0x1, R0, P4 ;  /* 0x00000001d9d97824 */ /* 0x000fc600020e0600 */
[----:B------:R-:W-:Y:S04]  /*1df10*/  STL [R1+0xcf0], R218 ;  /* 0x000cf0da01007387 */ /* 0x000fe80000100800 */
[----:B------:R-:W-:Y:S01]  /*1df20*/  STL [R1+0xce8], R217 ;  /* 0x000ce8d901007387 */ /* 0x000fe20000100800 */
[----:B--2---:R-:W-:Y:S01]  /*1df30*/  IADD3 R216, P4, R216, R12, RZ ;  /* 0x0000000cd8d87210 */ /* 0x004fe20007f9e0ff */
[----:B---3--:R-:W-:-:S04]  /*1df40*/  IMAD.X R23, R23, 0x1, R0, P5 ;  /* 0x0000000117177824 */ /* 0x008fc800028e0600 */
[----:B------:R-:W-:Y:S04]  /*1df50*/  STL [R1+0xcbc], R216 ;  /* 0x000cbcd801007387 */ /* 0x000fe80000100800 */
[----:B------:R0:W-:Y:S04]  /*1df60*/  STL [R1+0xce0], R23 ;  /* 0x000ce01701007387 */ /* 0x0001e80000100800 */
[----:B------:R-:W2:Y:S01]  /*1df70*/  LDL.LU R15, [R1+0xcac] ;  /* 0x000cac00010f7983 */ /* 0x000ea20000300800 */
[----:B----4-:R-:W-:-:S03]  /*1df80*/  IADD3 R22, P5, R22, R12, RZ ;  /* 0x0000000c16167210 */ /* 0x010fc60007fbe0ff */
[----:B0-----:R-:W3:Y:S04]  /*1df90*/  LDL.LU R23, [R1+0xcd0] ;  /* 0x000cd00001177983 */ /* 0x001ee80000300800 */
[----:B------:R-:W4:Y:S04]  /*1dfa0*/  LDL.LU R17, [R1+0xca4] ;  /* 0x000ca40001117983 */ /* 0x000f280000300800 */
[----:B------:R-:W4:Y:S04]  /*1dfb0*/  LDL.LU R219, [R1+0xcc8] ;  /* 0x000cc80001db7983 */ /* 0x000f280000300800 */
[----:B------:R-:W4:Y:S04]  /*1dfc0*/  LDL.LU R218, [R1+0xc9c] ;  /* 0x000c9c0001da7983 */ /* 0x000f280000300800 */
[----:B------:R0:W-:Y:S04]  /*1dfd0*/  STL [R1+0xcb4], R22 ;  /* 0x000cb41601007387 */ /* 0x0001e80000100800 */
[----:B0-----:R-:W4:Y:S01]  /*1dfe0*/  LDL.LU R22, [R1+0xcc0] ;  /* 0x000cc00001167983 */ /* 0x001f220000300800 */
[----:B------:R-:W-:-:S03]  /*1dff0*/  IMAD.X R19, R19, 0x1, R0, P6 ;  /* 0x0000000113137824 */ /* 0x000fc600030e0600 */
[----:B------:R-:W4:Y:S04]  /*1e000*/  LDL.LU R217, [R1+0xc94] ;  /* 0x000c940001d97983 */ /* 0x000f280000300800 */
[----:B------:R0:W-:Y:S04]  /*1e010*/  STL [R1+0xcd8], R19 ;  /* 0x000cd81301007387 */ /* 0x0001e80000100800 */
[----:B------:R-:W4:Y:S04]  /*1e020*/  LDL.LU R216, [R1+0xcb8] ;  /* 0x000cb80001d87983 */ /* 0x000f280000300800 */
[----:B0-----:R-:W4:Y:S01]  /*1e030*/  LDL.LU R19, [R1+0xc8c] ;  /* 0x000c8c0001137983 */ /* 0x001f220000300800 */
[-C--:B--2---:R-:W-:Y:S01]  /*1e040*/  IADD3 R15, P6, R15, R12.reuse, RZ ;  /* 0x0000000c0f0f7210 */ /* 0x084fe20007fde0ff */
[--C-:B---3--:R-:W-:Y:S01]  /*1e050*/  IMAD.X R23, R23, 0x1, R0.reuse, P1 ;  /* 0x0000000117177824 */ /* 0x108fe200008e0600 */
[----:B----4-:R-:W-:Y:S01]  /*1e060*/  IADD3 R17, P1, R17, R12, RZ ;  /* 0x0000000c11117210 */ /* 0x010fe20007f3e0ff */
[----:B------:R-:W-:-:S03]  /*1e070*/  IMAD.X R219, R219, 0x1, R0, P2 ;  /* 0x00000001dbdb7824 */ /* 0x000fc600010e0600 */
[----:B------:R0:W-:Y:S04]  /*1e080*/  STL [R1+0xcd0], R23 ;  /* 0x000cd01701007387 */ /* 0x0001e80000100800 */
[----:B------:R-:W-:Y:S01]  /*1e090*/  STL [R1+0xcac], R15 ;  /* 0x000cac0f01007387 */ /* 0x000fe20000100800 */
[----:B------:R-:W-:-:S03]  /*1e0a0*/  IMAD.X R22, R22, 0x1, R0, P3 ;  /* 0x0000000116167824 */ /* 0x000fc600018e0600 */
[----:B0-----:R-:W2:Y:S04]  /*1e0b0*/  LDL.LU R23, [R1+0xcb0] ;  /* 0x000cb00001177983 */ /* 0x001ea80000300800 */
[----:B------:R-:W-:Y:S04]  /*1e0c0*/  STL [R1+0xca4], R17 ;  /* 0x000ca41101007387 */ /* 0x000fe80000100800 */
[----:B------:R0:W-:Y:S04]  /*1e0d0*/  STL [R1+0xcc0], R22 ;  /* 0x000cc01601007387 */ /* 0x0001e80000100800 */
[----:B------:R-:W-:Y:S01]  /*1e0e0*/  STL [R1+0xcc8], R219 ;  /* 0x000cc8db01007387 */ /* 0x000fe20000100800 */
[----:B------:R-:W-:-:S02]  /*1e0f0*/  IADD3 R218, P2, R218, R12, RZ ;  /* 0x0000000cdada7210 */ /* 0x000fc40007f5e0ff */
[-C--:B------:R-:W-:Y:S01]  /*1e100*/  IADD3 R217, P3, R217, R12.reuse, RZ ;  /* 0x0000000cd9d97210 */ /* 0x080fe20007f7e0ff */
[----:B------:R-:W-:Y:S01]  /*1e110*/  IMAD.X R216, R216, 0x1, R0, P4 ;  /* 0x00000001d8d87824 */ /* 0x000fe200020e0600 */
[----:B0-----:R-:W3:Y:S01]  /*1e120*/  LDL.LU R22, [R1+0xc84] ;  /* 0x000c840001167983 */ /* 0x001ee20000300800 */
[----:B------:R-:W-:-:S03]  /*1e130*/  IADD3 R19, P4, R19, R12, RZ ;  /* 0x0000000c13137210 */ /* 0x000fc60007f9e0ff */
        /* <DEDUP_REMOVED lines=9> */
[----:B--2---:R-:W-:-:S05]  /*1e1d0*/  IMAD.X R23, R23, 0x1, R0, P5 ;  /* 0x0000000117177824 */ /* 0x004fca00028e0600 */
[----:B------:R0:W-:Y:S01]  /*1e1e0*/  STL [R1+0xcb0], R23 ;  /* 0x000cb01701007387 */ /* 0x0001e20000100800 */
[----:B---3--:R-:W-:-:S03]  /*1e1f0*/  IADD3 R22, P5, R22, R12, RZ ;  /* 0x0000000c16167210 */ /* 0x008fc60007fbe0ff */
[----:B0-----:R-:W2:Y:S04]  /*1e200*/  LDL.LU R23, [R1+0xc6c] ;  /* 0x000c6c0001177983 */ /* 0x001ea80000300800 */
[----:B------:R-:W3:Y:S04]  /*1e210*/  LDL.LU R217, [R1+0xc90] ;  /* 0x000c900001d97983 */ /* 0x000ee80000300800 */
[----:B------:R0:W-:Y:S04]  /*1e220*/  STL [R1+0xc84], R22 ;  /* 0x000c841601007387 */ /* 0x0001e80000100800 */
[----:B------:R-:W3:Y:S01]  /*1e230*/  LDL.LU R216, [R1+0xc64] ;  /* 0x000c640001d87983 */ /* 0x000ee20000300800 */
[----:B----4-:R-:W-:-:S03]  /*1e240*/  IMAD.X R15, R15, 0x1, R0, P6 ;  /* 0x000000010f0f7824 */ /* 0x010fc600030e0600 */
[----:B0-----:R-:W4:Y:S01]  /*1e250*/  LDL.LU R22, [R1+0xc88] ;  /* 0x000c880001167983 */ /* 0x001f220000300800 */
[----:B------:R-:W-:-:S05]  /*1e260*/  IADD3 R19, P6, R19, R12, RZ ;  /* 0x0000000c13137210 */ /* 0x000fca0007fde0ff */
[----:B------:R0:W-:Y:S04]  /*1e270*/  STL [R1+0xc7c], R19 ;  /* 0x000c7c1301007387 */ /* 0x0001e80000100800 */
[----:B------:R-:W-:Y:S04]  /*1e280*/  STL [R1+0xca8], R15 ;  /* 0x000ca80f01007387 */ /* 0x000fe80000100800 */
[----:B0-----:R-:W4:Y:S01]  /*1e290*/  LDL.LU R19, [R1+0xc5c] ;  /* 0x000c5c0001137983 */ /* 0x001f220000300800 */
[--C-:B------:R-:W-:Y:S02]  /*1e2a0*/  IMAD.X R17, R17, 0x1, R0.reuse, P1 ;  /* 0x0000000111117824 */ /* 0x100fe400008e0600 */
[----:B------:R-:W-:Y:S01]  /*1e2b0*/  IMAD.X R218, R218, 0x1, R0, P2 ;  /* 0x00000001dada7824 */ /* 0x000fe200010e0600 */
[----:B------:R-:W-:-:S02]  /*1e2c0*/  IADD3 R219, P1, R219, R12, RZ ;  /* 0x0000000cdbdb7210 */ /* 0x000fc40007f3e0ff */
[----:B------:R-:W-:Y:S01]  /*1e2d0*/  STL [R1+0xca0], R17 ;  /* 0x000ca01101007387 */ /* 0x000fe20000100800 */
[----:B--2---:R-:W-:Y:S01]  /*1e2e0*/  IADD3 R23, P2, R23, R12, RZ ;  /* 0x0000000c17177210 */ /* 0x004fe20007f5e0ff */
[----:B---3--:R-:W-:-:S04]  /*1e2f0*/  IMAD.X R217, R217, 0x1, R0, P3 ;  /* 0x00000001d9d97824 */ /* 0x008fc800018e0600 */
[----:B------:R0:W-:Y:S01]  /*1e300*/  STL [R1+0xc6c], R23 ;  /* 0x000c6c1701007387 */ /* 0x0001e20000100800 */
[----:B------:R-:W-:-:S03]  /*1e310*/  IADD3 R216, P3, R216, R12, RZ ;  /* 0x0000000cd8d87210 */ /* 0x000fc60007f7e0ff */
[----:B------:R-:W-:Y:S01]  /*1e320*/  STL [R1+0xc74], R219 ;  /* 0x000c74db01007387 */ /* 0x000fe20000100800 */
[----:B----4-:R-:W-:-:S03]  /*1e330*/  IMAD.X R22, R22, 0x1, R0, P4 ;  /* 0x0000000116167824 */ /* 0x010fc600020e0600 */
[----:B0-----:R-:W2:Y:S04]  /*1e340*/  LDL.LU R23, [R1+0xc80] ;  /* 0x000c800001177983 */ /* 0x001ea80000300800 */
[----:B------:R-:W-:Y:S04]  /*1e350*/  STL [R1+0xc98], R218 ;  /* 0x000c98da01007387 */ /* 0x000fe80000100800 */
[----:B------:R-:W-:Y:S04]  /*1e360*/  STL [R1+0xc90], R217 ;  /* 0x000c90d901007387 */ /* 0x000fe80000100800 */
[----:B------:R-:W-:Y:S04]  /*1e370*/  STL [R1+0xc64], R216 ;  /* 0x000c64d801007387 */ /* 0x000fe80000100800 */
[----:B------:R0:W-:Y:S04]  /*1e380*/  STL [R1+0xc88], R22 ;  /* 0x000c881601007387 */ /* 0x0001e80000100800 */
[----:B------:R-:W3:Y:S04]  /*1e390*/  LDL.LU R15, [R1+0xc54] ;  /* 0x000c5400010f7983 */ /* 0x000ee80000300800 */
[----:B0-----:R-:W4:Y:S01]  /*1e3a0*/  LDL.LU R22, [R1+0xc78] ;  /* 0x000c780001167983 */ /* 0x001f220000300800 */
[----:B------:R-:W-:-:S03]  /*1e3b0*/  IADD3 R19, P4, R19, R12, RZ ;  /* 0x0000000c13137210 */ /* 0x000fc60007f9e0ff */
[----:B------:R-:W4:Y:S04]  /*1e3c0*/  LDL.LU R17, [R1+0xc4c] ;  /* 0x000c4c0001117983 */ /* 0x000f280000300800 */
[----:B------:R-:W4:Y:S04]  /*1e3d0*/  LDL.LU R219, [R1+0xc70] ;  /* 0x000c700001db7983 */ /* 0x000f280000300800 */
[----:B------:R-:W4:Y:S04]  /*1e3e0*/  LDL.LU R218, [R1+0xc44] ;  /* 0x000c440001da7983 */ /* 0x000f280000300800 */
[----:B------:R0:W-:Y:S04]  /*1e3f0*/  STL [R1+0xc5c], R19 ;  /* 0x000c5c1301007387 */ /* 0x0001e80000100800 */
[----:B0-----:R-:W4:Y:S04]  /*1e400*/  LDL.LU R19, [R1+0xc68] ;  /* 0x000c680001137983 */ /* 0x001f280000300800 */
[----:B------:R-:W4:Y:S01]  /*1e410*/  LDL.LU R217, [R1+0xc3c] ;  /* 0x000c3c0001d97983 */ /* 0x000f220000300800 */
[----:B--2---:R-:W-:-:S05]  /*1e420*/  IMAD.X R23, R23, 0x1, R0, P5 ;  /* 0x0000000117177824 */ /* 0x004fca00028e0600 */
[----:B------:R0:W-:Y:S04]  /*1e430*/  STL [R1+0xc80], R23 ;  /* 0x000c801701007387 */ /* 0x0001e80000100800 */
[----:B------:R-:W2:Y:S01]  /*1e440*/  LDL.LU R216, [R1+0xc60] ;  /* 0x000c600001d87983 */ /* 0x000ea20000300800 */
[-C--:B---3--:R-:W-:Y:S01]  /*1e450*/  IADD3 R15, P5, R15, R12.reuse, RZ ;  /* 0x0000000c0f0f7210 */ /* 0x088fe20007fbe0ff */
[--C-:B----4-:R-:W-:Y:S02]  /*1e460*/  IMAD.X R22, R22, 0x1, R0.reuse, P6 ;  /* 0x0000000116167824 */ /* 0x110fe400030e0600 */
[----:B0-----:R-:W3:Y:S04]  /*1e470*/  LDL.LU R23, [R1+0xc34] ;  /* 0x000c340001177983 */ /* 0x001ee80000300800 */
[----:B------:R0:W-:Y:S04]  /*1e480*/  STL [R1+0xc78], R22 ;  /* 0x000c781601007387 */ /* 0x0001e80000100800 */
[----:B------:R-:W-:Y:S01]  /*1e490*/  STL [R1+0xc54], R15 ;  /* 0x000c540f01007387 */ /* 0x000fe20000100800 */
[----:B------:R-:W-:Y:S01]  /*1e4a0*/  IADD3 R17, P6, R17, R12, RZ ;  /* 0x0000000c11117210 */ /* 0x000fe20007fde0ff */
[----:B------:R-:W-:-:S02]  /*1e4b0*/  IMAD.X R219, R219, 0x1, R0, P1 ;  /* 0x00000001dbdb7824 */ /* 0x000fc400008e0600 */
[----:B0-----:R-:W4:Y:S01]  /*1e4c0*/  LDL.LU R22, [R1+0xc58] ;  /* 0x000c580001167983 */ /* 0x001f220000300800 */
[----:B------:R-:W-:-:S03]  /*1e4d0*/  IMAD.X R19, R19, 0x1, R0, P2 ;  /* 0x0000000113137824 */ /* 0x000fc600010e0600 */
[----:B------:R-:W-:Y:S04]  /*1e4e0*/  STL [R1+0xc4c], R17 ;  /* 0x000c4c1101007387 */ /* 0x000fe80000100800 */
[----:B------:R0:W-:Y:S04]  /*1e4f0*/  STL [R1+0xc68], R19 ;  /* 0x000c681301007387 */ /* 0x0001e80000100800 */
[----:B------:R-:W-:Y:S04]  /*1e500*/  STL [R1+0xc70], R219 ;  /* 0x000c70db01007387 */ /* 0x000fe80000100800 */
[----:B0-----:R-:W4:Y:S01]  /*1e510*/  LDL.LU R19, [R1+0xc2c] ;  /* 0x000c2c0001137983 */ /* 0x001f220000300800 */
[----:B------:R-:W-:-:S02]  /*1e520*/  IADD3 R218, P1, R218, R12, RZ ;  /* 0x0000000cdada7210 */ /* 0x000fc40007f3e0ff */
[----:B------:R-:W-:-:S03]  /*1e530*/  IADD3 R217, P2, R217, R12, RZ ;  /* 0x0000000cd9d97210 */ /* 0x000fc60007f5e0ff */
[----:B------:R-:W-:Y:S04]  /*1e540*/  STL [R1+0xc44], R218 ;  /* 0x000c44da01007387 */ /* 0x000fe80000100800 */
[----:B------:R-:W-:Y:S01]  /*1e550*/  STL [R1+0xc3c], R217 ;  /* 0x000c3cd901007387 */ /* 0x000fe20000100800 */
[----:B--2---:R-:W-:-:S05]  /*1e560*/  IMAD.X R216, R216, 0x1, R0, P3 ;  /* 0x00000001d8d87824 */ /* 0x004fca00018e0600 */
[----:B------:R-:W-:Y:S01]  /*1e570*/  STL [R1+0xc60], R216 ;  /* 0x000c60d801007387 */ /* 0x000fe20000100800 */
[----:B---3--:R-:W-:-:S05]  /*1e580*/  IADD3 R23, P3, R23, R12, RZ ;  /* 0x0000000c17177210 */ /* 0x008fca0007f7e0ff */
[----:B------:R0:W-:Y:S04]  /*1e590*/  STL [R1+0xc34], R23 ;  /* 0x000c341701007387 */ /* 0x0001e80000100800 */
[----:B------:R-:W2:Y:S01]  /*1e5a0*/  LDL.LU R15, [R1+0xc50] ;  /* 0x000c5000010f7983 */ /* 0x000ea20000300800 */
[----:B----4-:R-:W-:-:S03]  /*1e5b0*/  IMAD.X R22, R22, 0x1, R0, P4 ;  /* 0x0000000116167824 */ /* 0x010fc600020e0600 */
[----:B0-----:R-:W3:Y:S04]  /*1e5c0*/  LDL.LU R23, [R1+0xc24] ;  /* 0x000c240001177983 */ /* 0x001ee80000300800 */
[----:B------:R-:W4:Y:S04]  /*1e5d0*/  LDL.LU R17, [R1+0xc48] ;  /* 0x000c480001117983 */ /* 0x000f280000300800 */
[----:B------:R-:W4:Y:S04]  /*1e5e0*/  LDL.LU R219, [R1+0xc1c] ;  /* 0x000c1c0001db7983 */ /* 0x000f280000300800 */
[----:B------:R-:W4:Y:S04]  /*1e5f0*/  LDL.LU R218, [R1+0xc40] ;  /* 0x000c400001da7983 */ /* 0x000f280000300800 */
[----:B------:R0:W-:Y:S04]  /*1e600*/  STL [R1+0xc58], R22 ;  /* 0x000c581601007387 */ /* 0x0001e80000100800 */
[----:B0-----:R-:W4:Y:S01]  /*1e610*/  LDL.LU R22, [R1+0xc14] ;  /* 0x000c140001167983 */ /* 0x001f220000300800 */
[----:B------:R-:W-:-:S03]  /*1e620*/  IADD3 R19, P4, R19, R12, RZ ;  /* 0x0000000c13137210 */ /* 0x000fc60007f9e0ff */
[----:B------:R-:W4:Y:S04]  /*1e630*/  LDL.LU R217, [R1+0xc38] ;  /* 0x000c380001d97983 */ /* 0x000f280000300800 */
[----:B------:R0:W-:Y:S04]  /*1e640*/  STL [R1+0xc2c], R19 ;  /* 0x000c2c1301007387 */ /* 0x0001e80000100800 */
[----:B------:R-:W4:Y:S04]  /*1e650*/  LDL.LU R216, [R1+0xc0c] ;  /* 0x000c0c0001d87983 */ /* 0x000f280000300800 */
[----:B0-----:R-:W4:Y:S01]  /*1e660*/  LDL.LU R19, [R1+0xc30] ;  /* 0x000c300001137983 */ /* 0x001f220000300800 */
[--C-:B--2---:R-:W-:Y:S01]  /*1e670*/  IMAD.X R15, R15, 0x1, R0.reuse, P5 ;  /* 0x000000010f0f7824 */ /* 0x104fe200028e0600 */
[----:B---3--:R-:W-:Y:S01]  /*1e680*/  IADD3 R23, P5, R23, R12, RZ ;  /* 0x0000000c17177210 */ /* 0x008fe20007fbe0ff */
[----:B----4-:R-:W-:-:S02]  /*1e690*/  IMAD.X R17, R17, 0x1, R0, P6 ;  /* 0x0000000111117824 */ /* 0x010fc400030e0600 */
[----:B------:R-:W-:Y:S01]  /*1e6a0*/  IMAD.X R218, R218, 0x1, R0, P1 ;  /* 0x00000001dada7824 */ /* 0x000fe200008e0600 */
[-C--:B------:R-:W-:Y:S01]  /*1e6b0*/  IADD3 R219, P6, R219, R12.reuse, RZ ;  /* 0x0000000cdbdb7210 */ /* 0x080fe20007fde0ff */
[----:B------:R0:W-:Y:S04]  /*1e6c0*/  STL [R1+0xc24], R23 ;  /* 0x000c241701007387 */ /* 0x0001e80000100800 */
[----:B------:R-:W-:Y:S01]  /*1e6d0*/  STL [R1+0xc50], R15 ;  /* 0x000c500f01007387 */ /* 0x000fe20000100800 */
[----:B------:R-:W-:-:S03]  /*1e6e0*/  IADD3 R22, P1, R22, R12, RZ ;  /* 0x0000000c16167210 */ /* 0x000fc60007f3e0ff */
        /* <DEDUP_REMOVED lines=34> */
[----:B--2---:R-:W-:Y:S01]  /*1e910*/  IMAD.X R23, R23, 0x1, R0, P1 ;  /* 0x0000000117177824 */ /* 0x004fe200008e0600 */
[----:B---3--:R-:W-:-:S04]  /*1e920*/  IADD3 R217, P1, R217, R12, RZ ;  /* 0x0000000cd9d97210 */ /* 0x008fc80007f3e0ff */
[----:B------:R0:W-:Y:S01]  /*1e930*/  STL [R1+0xc10], R23 ;  /* 0x000c101701007387 */ /* 0x0001e20000100800 */
[----:B------:R-:W-:-:S03]  /*1e940*/  IMAD.X R216, R216, 0x1, R0, P2 ;  /* 0x00000001d8d87824 */ /* 0x000fc600010e0600 */
        /* <DEDUP_REMOVED lines=863> */
[----:B------:R0:W-:Y:S04]  /*21f40*/  STL [R1+0x790], R216 ;  /* 0x000790d801007387 */ /* 0x0001e80000100800 */
[----:B------:R1:W-:Y:S04]  /*21f50*/  STL [R1+0x764], R19 ;  /* 0x0007641301007387 */ /* 0x0003e80000100800 */
[----:B------:R-:W4:Y:S04]  /*21f60*/  LDL.LU R15, [R1+0x780] ;  /* 0x00078000010f7983 */ /* 0x000f280000300800 */
[----:B0-----:R-:W4:Y:S04]  /*21f70*/  LDL.LU R216, [R1+0x754] ;  /* 0x0007540001d87983 */ /* 0x001f280000300800 */
[----:B------:R-:W4:Y:S04]  /*21f80*/  LDL.LU R17, [R1+0x778] ;  /* 0x0007780001117983 */ /* 0x000f280000300800 */
[----:B------:R-:W4:Y:S04]  /*21f90*/  LDL.LU R219, [R1+0x74c] ;  /* 0x00074c0001db7983 */ /* 0x000f280000300800 */
[----:B------:R-:W4:Y:S01]  /*21fa0*/  LDL.LU R218, [R1+0x770] ;  /* 0x0007700001da7983 */ /* 0x000f220000300800 */
[----:B--2---:R-:W-:-:S05]  /*21fb0*/  IMAD.X R23, R23, 0x1, R0, P2 ;  /* 0x0000000117177824 */ /* 0x004fca00010e0600 */
[----:B------:R0:W-:Y:S04]  /*21fc0*/  STL [R1+0x788], R23 ;  /* 0x0007881701007387 */ /* 0x0001e80000100800 */
[----:B-1----:R-:W2:Y:S04]  /*21fd0*/  LDL.LU R19, [R1+0x744] ;  /* 0x0007440001137983 */ /* 0x002ea80000300800 */
[----:B------:R-:W2:Y:S01]  /*21fe0*/  LDL.LU R217, [R1+0x768] ;  /* 0x0007680001d97983 */ /* 0x000ea20000300800 */
[----:B---3--:R-:W-:-:S05]  /*21ff0*/  IADD3 R22, P2, R22, R12, RZ ;  /* 0x0000000c16167210 */ /* 0x008fca0007f5e0ff */
[----:B------:R1:W-:Y:S04]  /*22000*/  STL [R1+0x75c], R22 ;  /* 0x00075c1601007387 */ /* 0x0003e80000100800 */
[----:B0-----:R-:W3:Y:S01]  /*22010*/  LDL.LU R23, [R1+0x73c] ;  /* 0x00073c0001177983 */ /* 0x001ee20000300800 */
[----:B----4-:R-:W-:-:S03]  /*22020*/  IMAD.X R15, R15, 0x1, R0, P3 ;  /* 0x000000010f0f7824 */ /* 0x010fc600018e0600 */
[----:B-1----:R-:W4:Y:S01]  /*22030*/  LDL.LU R22, [R1+0x760] ;  /* 0x0007600001167983 */ /* 0x002f220000300800 */
        /* <DEDUP_REMOVED lines=9> */
[----:B------:R-:W-:-:S04]  /*220d0*/  IMAD.X R217, R217, 0x1, R0, P6 ;  /* 0x00000001d9d97824 */ /* 0x000fc800030e0600 */
[----:B------:R0:W-:Y:S04]  /*220e0*/  STL [R1+0x744], R19 ;  /* 0x0007441301007387 */ /* 0x0001e80000100800 */
[----:B------:R-:W-:Y:S01]  /*220f0*/  STL [R1+0x74c], R219 ;  /* 0x00074cdb01007387 */ /* 0x000fe20000100800 */
[----:B---3--:R-:W-:-:S03]  /*22100*/  IADD3 R23, P6, R23, R12, RZ ;  /* 0x0000000c17177210 */ /* 0x008fc60007fde0ff */
[----:B0-----:R-:W2:Y:S04]  /*22110*/  LDL.LU R19, [R1+0x758] ;  /* 0x0007580001137983 */ /* 0x001ea80000300800 */
[----:B------:R-:W-:Y:S04]  /*22120*/  STL [R1+0x770], R218 ;  /* 0x000770da01007387 */ /* 0x000fe80000100800 */
[----:B------:R-:W-:Y:S04]  /*22130*/  STL [R1+0x768], R217 ;  /* 0x000768d901007387 */ /* 0x000fe80000100800 */
[----:B------:R0:W-:Y:S01]  /*22140*/  STL [R1+0x73c], R23 ;  /* 0x00073c1701007387 */ /* 0x0001e20000100800 */
[----:B----4-:R-:W-:-:S05]  /*22150*/  IMAD.X R22, R22, 0x1, R0, P1 ;  /* 0x0000000116167824 */ /* 0x010fca00008e0600 */
[----:B------:R1:W-:Y:S01]  /*22160*/  STL [R1+0x760], R22 ;  /* 0x0007601601007387 */ /* 0x0003e20000100800 */
[----:B0-----:R-:W-:Y:S02]  /*22170*/  IMAD.MOV.U32 R23, RZ, RZ, R21 ;  /* 0x000000ffff177224 */ /* 0x001fe400078e0015 */
[----:B------:R-:W-:Y:S02]  /*22180*/  IMAD.MOV.U32 R21, RZ, RZ, R251 ;  /* 0x000000ffff157224 */ /* 0x000fe400078e00fb */
[----:B-1----:R-:W-:Y:S02]  /*22190*/  IMAD.MOV.U32 R22, RZ, RZ, R252 ;  /* 0x000000ffff167224 */ /* 0x002fe400078e00fc */
[----:B------:R-:W-:Y:S02]  /*221a0*/  IMAD.MOV.U32 R252, RZ, RZ, R250 ;  /* 0x000000fffffc7224 */ /* 0x000fe400078e00fa */
[----:B------:R-:W-:Y:S02]  /*221b0*/  IMAD.MOV.U32 R250, RZ, RZ, R249 ;  /* 0x000000fffffa7224 */ /* 0x000fe400078e00f9 */
[----:B------:R-:W-:-:S02]  /*221c0*/  IMAD.MOV.U32 R249, RZ, RZ, R248 ;  /* 0x000000fffff97224 */ /* 0x000fc400078e00f8 */
[----:B------:R-:W-:Y:S02]  /*221d0*/  IMAD.MOV.U32 R248, RZ, RZ, R246 ;  /* 0x000000fffff87224 */ /* 0x000fe400078e00f6 */
[----:B------:R-:W-:Y:S02]  /*221e0*/  IMAD.MOV.U32 R246, RZ, RZ, R245 ;  /* 0x000000fffff67224 */ /* 0x000fe400078e00f5 */
[----:B------:R-:W-:Y:S01]  /*221f0*/  IMAD.MOV.U32 R245, RZ, RZ, R20 ;  /* 0x000000fffff57224 */ /* 0x000fe200078e0014 */
[----:B------:R-:W-:Y:S01]  /*22200*/  IADD3 R216, P1, R216, R12, RZ ;  /* 0x0000000cd8d87210 */ /* 0x000fe20007f3e0ff */
[----:B------:R-:W3:Y:S04]  /*22210*/  LDL.LU R20, [R1+0x72c] ;  /* 0x00072c0001147983 */ /* 0x000ee80000300800 */
[----:B------:R-:W4:Y:S04]  /*22220*/  LDL.LU R251, [R1+0x750] ;  /* 0x0007500001fb7983 */ /* 0x000f280000300800 */
        /* <DEDUP_REMOVED lines=8> */
[----:B------:R-:W2:Y:S04]  /*222b0*/  LDL.LU R217, [R1+0x738] ;  /* 0x0007380001d97983 */ /* 0x000ea80000300800 */
[----:B0-----:R-:W2:Y:S01]  /*222c0*/  LDL.LU R19, [R1+0x70c] ;  /* 0x00070c0001137983 */ /* 0x001ea20000300800 */
[-C--:B---3--:R-:W-:Y:S01]  /*222d0*/  IADD3 R20, P2, R20, R12.reuse, RZ ;  /* 0x0000000c14147210 */ /* 0x088fe20007f5e0ff */
[----:B----4-:R-:W-:Y:S01]  /*222e0*/  IMAD.X R251, R251, 0x1, R0, P3 ;  /* 0x00000001fbfb7824 */ /* 0x010fe200018e0600 */
[----:B------:R-:W-:-:S03]  /*222f0*/  IADD3 R15, P3, R15, R12, RZ ;  /* 0x0000000c0f0f7210 */ /* 0x000fc60007f7e0ff */
[----:B------:R0:W-:Y:S01]  /*22300*/  STL [R1+0x72c], R20 ;  /* 0x00072c1401007387 */ /* 0x0001e20000100800 */
[----:B------:R-:W-:-:S03]  /*22310*/  IMAD.X R17, R17, 0x1, R0, P4 ;  /* 0x0000000111117824 */ /* 0x000fc600020e0600 */
[----:B0-----:R-:W3:Y:S04]  /*22320*/  LDL.LU R20, [R1+0xe28] ;  /* 0x000e280001147983 */ /* 0x001ee80000300800 */
[----:B------:R0:W-:Y:S01]  /*22330*/  STL [R1+0x750], R251 ;  /* 0x000750fb01007387 */ /* 0x0001e20000100800 */
[----:B------:R-:W-:-:S03]  /*22340*/  IMAD.X R216, R216, 0x1, R0, P5 ;  /* 0x00000001d8d87824 */ /* 0x000fc600028e0600 */
[----:B0-----:R-:W4:Y:S04]  /*22350*/  LDL.LU R251, [R1+0x730] ;  /* 0x0007300001fb7983 */ /* 0x001f280000300800 */
[----:B------:R-:W-:Y:S04]  /*22360*/  STL [R1+0x724], R15 ;  /* 0x0007240f01007387 */ /* 0x000fe80000100800 */
[----:B------:R0:W-:Y:S04]  /*22370*/  STL [R1+0x740], R216 ;  /* 0x000740d801007387 */ /* 0x0001e80000100800 */
[----:B------:R-:W-:Y:S04]  /*22380*/  STL [R1+0x748], R17 ;  /* 0x0007481101007387 */ /* 0x000fe80000100800 */
[----:B0-----:R-:W3:Y:S01]  /*22390*/  LDL.LU R216, [R1+0x704] ;  /* 0x0007040001d87983 */ /* 0x001ee20000300800 */
[----:B------:R-:W-:-:S02]  /*223a0*/  IADD3 R219, P4, R219, R12, RZ ;  /* 0x0000000cdbdb7210 */ /* 0x000fc40007f9e0ff */
[----:B------:R-:W-:-:S03]  /*223b0*/  IADD3 R218, P5, R218, R12, RZ ;  /* 0x0000000cdada7210 */ /* 0x000fc60007fbe0ff */
[----:B------:R-:W-:Y:S04]  /*223c0*/  STL [R1+0x71c], R219 ;  /* 0x00071cdb01007387 */ /* 0x000fe80000100800 */
[----:B------:R-:W-:Y:S01]  /*223d0*/  STL [R1+0x714], R218 ;  /* 0x000714da01007387 */ /* 0x000fe20000100800 */
[----:B--2---:R-:W-:-:S05]  /*223e0*/  IMAD.X R217, R217, 0x1, R0, P6 ;  /* 0x00000001d9d97824 */ /* 0x004fca00030e0600 */
[----:B------:R-:W-:Y:S01]  /*223f0*/  STL [R1+0x738], R217 ;  /* 0x000738d901007387 */ /* 0x000fe20000100800 */
[----:B------:R-:W-:-:S05]  /*22400*/  IADD3 R19, P6, R19, R12, RZ ;  /* 0x0000000c13137210 */ /* 0x000fca0007fde0ff */
[----:B------:R0:W-:Y:S04]  /*22410*/  STL [R1+0x70c], R19 ;  /* 0x00070c1301007387 */ /* 0x0001e80000100800 */
[----:B------:R-:W2:Y:S04]  /*22420*/  LDL.LU R15, [R1+0x6fc] ;  /* 0x0006fc00010f7983 */ /* 0x000ea80000300800 */
[----:B0-----:R-:W2:Y:S04]  /*22430*/  LDL.LU R19, [R1+0x720] ;  /* 0x0007200001137983 */ /* 0x001ea80000300800 */
[----:B------:R-:W2:Y:S04]  /*22440*/  LDL.LU R17, [R1+0x6f4] ;  /* 0x0006f40001117983 */ /* 0x000ea80000300800 */
[----:B------:R-:W2:Y:S04]  /*22450*/  LDL.LU R219, [R1+0x718] ;  /* 0x0007180001db7983 */ /* 0x000ea80000300800 */
[----:B------:R-:W2:Y:S01]  /*22460*/  LDL.LU R218, [R1+0x6ec] ;  /* 0x0006ec0001da7983 */ /* 0x000ea20000300800 */
[----:B----4-:R-:W-:-:S05]  /*22470*/  IMAD.X R251, R251, 0x1, R0, P1 ;  /* 0x00000001fbfb7824 */ /* 0x010fca00008e0600 */
[----:B------:R0:W-:Y:S01]  /*22480*/  STL [R1+0x730], R251 ;  /* 0x000730fb01007387 */ /* 0x0001e20000100800 */
[----:B---3--:R-:W-:-:S03]  /*22490*/  IADD3 R216, P1, R216, R12, RZ ;  /* 0x0000000cd8d87210 */ /* 0x008fc60007f3e0ff */
[----:B0-----:R-:W3:Y:S04]  /*224a0*/  LDL.LU R251, [R1+0x710] ;  /* 0x0007100001fb7983 */ /* 0x001ee80000300800 */
[----:B------:R-:W4:Y:S04]  /*224b0*/  LDL.LU R12, [R1+0x728] ;  /* 0x00072800010c7983 */ /* 0x000f280000300800 */
[----:B------:R0:W-:Y:S04]  /*224c0*/  STL [R1+0x704], R216 ;  /* 0x000704d801007387 */ /* 0x0001e80000100800 */
[----:B------:R-:W3:Y:S04]  /*224d0*/  LDL.LU R217, [R1+0x6e4] ;  /* 0x0006e40001d97983 */ /* 0x000ee80000300800 */
[----:B0-----:R-:W3:Y:S01]  /*224e0*/  LDL.LU R216, [R1+0x708] ;  /* 0x0007080001d87983 */ /* 0x001ee20000300800 */
[----:B--2---:R-:W-:-:S02]  /*224f0*/  IMAD.X R19, R19, 0x1, R0, P3 ;  /* 0x0000000113137824 */ /* 0x004fc400018e0600 */
[----:B----4-:R-:W-:-:S05]  /*22500*/  IMAD.X R12, R12, 0x1, R0, P2 ;  /* 0x000000010c0c7824 */ /* 0x010fca00010e0600 */
[----:B------:R0:W-:Y:S02]  /*22510*/  STL [R1+0x728], R12 ;  /* 0x0007280c01007387 */ /* 0x0001e40000100800 */
[----:B0-----:R-:W0:Y:S02]  /*22520*/  LDC R12, c[0x0][0x238] ;  /* 0x00008e00ff0c7b82 */ /* 0x001e240000000800 */
[----:B------:R1:W-:Y:S01]  /*22530*/  STL [R1+0x720], R19 ;  /* 0x0007201301007387 */ /* 0x0003e20000100800 */
[--C-:B---3--:R-:W-:Y:S02]  /*22540*/  IMAD.X R251, R251, 0x1, R0.reuse, P5 ;  /* 0x00000001fbfb7824 */ /* 0x108fe400028e0600 */
[----:B------:R-:W-:Y:S02]  /*22550*/  IMAD.X R219, R219, 0x1, R0, P4 ;  /* 0x00000001dbdb7824 */ /* 0x000fe400020e0600 */
[----:B0-----:R-:W-:-:S04]  /*22560*/  IMAD.SHL.U32 R12, R12, 0x80, RZ ;  /* 0x000000800c0c7824 */ /* 0x001fc800078e00ff */
[----:B------:R-:W-:-:S05]  /*22570*/  IMAD.SHL.U32 R12, R12, 0x2, RZ ;  /* 0x000000020c0c7824 */ /* 0x000fca00078e00ff */
[-C--:B------:R-:W-:Y:S02]  /*22580*/  IADD3 R15, P2, R15, R12.reuse, RZ ;  /* 0x0000000c0f0f7210 */ /* 0x080fe40007f5e0ff */
[----:B------:R-:W-:-:S03]  /*22590*/  IADD3 R17, P3, R17, R12, RZ ;  /* 0x0000000c11117210 */ /* 0x000fc60007f7e0ff */
[----:B------:R-:W-:Y:S04]  /*225a0*/  STL [R1+0x6fc], R15 ;  /* 0x0006fc0f01007387 */ /* 0x000fe80000100800 */
[----:B-1----:R-:W2:Y:S04]  /*225b0*/  LDL.LU R19, [R1+0x6dc] ;  /* 0x0006dc0001137983 */ /* 0x002ea80000300800 */
[----:B------:R-:W-:Y:S04]  /*225c0*/  STL [R1+0x6f4], R17 ;  /* 0x0006f41101007387 */ /* 0x000fe80000100800 */
[----:B------:R0:W-:Y:S04]  /*225d0*/  STL [R1+0x710], R251 ;  /* 0x000710fb01007387 */ /* 0x0001e80000100800 */
[----:B------:R-:W-:Y:S04]  /*225e0*/  STL [R1+0x718], R219 ;  /* 0x000718db01007387 */ /* 0x000fe80000100800 */
[----:B0-----:R-:W3:Y:S01]  /*225f0*/  LDL.LU R251, [R1+0x700] ;  /* 0x0007000001fb7983 */ /* 0x001ee20000300800 */
[----:B------:R-:W-:-:S02]  /*22600*/  IADD3 R218, P4, R218, R12, RZ ;  /* 0x0000000cdada7210 */ /* 0x000fc40007f9e0ff */
[-C--:B------:R-:W-:Y:S01]  /*22610*/  IADD3 R217, P5, R217, R12.reuse, RZ ;  /* 0x0000000cd9d97210 */ /* 0x080fe20007fbe0ff */
[----:B------:R-:W-:Y:S02]  /*22620*/  IMAD.X R216, R216, 0x1, R0, P6 ;  /* 0x00000001d8d87824 */ /* 0x000fe400030e0600 */
[----:B------:R-:W-:Y:S04]  /*22630*/  STL [R1+0x6ec], R218 ;  /* 0x0006ecda01007387 */ /* 0x000fe80000100800 */
[----:B------:R-:W4:Y:S04]  /*22640*/  LDL.LU R15, [R1+0x6d4] ;  /* 0x0006d400010f7983 */ /* 0x000f280000300800 */
[----:B------:R0:W-:Y:S04]  /*22650*/  STL [R1+0x6e4], R217 ;  /* 0x0006e4d901007387 */ /* 0x0001e80000100800 */
[----:B------:R1:W-:Y:S04]  /*22660*/  STL [R1+0x708], R216 ;  /* 0x000708d801007387 */ /* 0x0003e80000100800 */
[----:B------:R-:W4:Y:S04]  /*22670*/  LDL.LU R17, [R1+0x6f8] ;  /* 0x0006f80001117983 */ /* 0x000f280000300800 */
[----:B0-----:R-:W4:Y:S04]  /*22680*/  LDL.LU R217, [R1+0x6cc] ;  /* 0x0006cc0001d97983 */ /* 0x001f280000300800 */
[----:B------:R-:W4:Y:S04]  /*22690*/  LDL.LU R219, [R1+0x6f0] ;  /* 0x0006f00001db7983 */ /* 0x000f280000300800 */
[----:B------:R-:W4:Y:S04]  /*226a0*/  LDL.LU R218, [R1+0x6c4] ;  /* 0x0006c40001da7983 */ /* 0x000f280000300800 */
[----:B-1----:R-:W4:Y:S01]  /*226b0*/  LDL.LU R216, [R1+0x6e8] ;  /* 0x0006e80001d87983 */ /* 0x002f220000300800 */
[----:B--2---:R-:W-:-:S05]  /*226c0*/  IADD3 R19, P6, R19, R12, RZ ;  /* 0x0000000c13137210 */ /* 0x004fca0007fde0ff */
[----:B------:R0:W-:Y:S01]  /*226d0*/  STL [R1+0x6dc], R19 ;  /* 0x0006dc1301007387 */ /* 0x0001e20000100800 */
[----:B---3--:R-:W-:-:S03]  /*226e0*/  IMAD.X R251, R251, 0x1, R0, P1 ;  /* 0x00000001fbfb7824 */ /* 0x008fc600008e0600 */
[----:B0-----:R-:W2:Y:S04]  /*226f0*/  LDL.LU R19, [R1+0x6bc] ;  /* 0x0006bc0001137983 */ /* 0x001ea80000300800 */
[----:B------:R0:W-:Y:S02]  /*22700*/  STL [R1+0x700], R251 ;  /* 0x000700fb01007387 */ /* 0x0001e40000100800 */
[----:B0-----:R-:W-:Y:S02]  /*22710*/  IMAD.MOV.U32 R251, RZ, RZ, R247 ;  /* 0x000000fffffb7224 */ /* 0x001fe400078e00f7 */
[----:B------:R-:W-:Y:S02]  /*22720*/  IMAD.MOV.U32 R247, RZ, RZ, R2 ;  /* 0x000000fffff77224 */ /* 0x000fe400078e0002 */
[----:B------:R-:W3:Y:S01]  /*22730*/  LDL.LU R2, [R1+0x6e0] ;  /* 0x0006e00001027983 */ /* 0x000ee20000300800 */
[-C--:B----4-:R-:W-:Y:S01]  /*22740*/  IADD3 R15, P1, R15, R12.reuse, RZ ;  /* 0x0000000c0f0f7210 */ /* 0x090fe20007f3e0ff */
[--C-:B------:R-:W-:Y:S01]  /*22750*/  IMAD.X R17, R17, 0x1, R0.reuse, P2 ;  /* 0x0000000111117824 */ /* 0x100fe200010e0600 */
[----:B------:R-:W-:Y:S01]  /*22760*/  IADD3 R217, P2, R217, R12, RZ ;  /* 0x0000000cd9d97210 */ /* 0x000fe20007f5e0ff */
[----:B------:R-:W-:-:S02]  /*22770*/  IMAD.X R219, R219, 0x1, R0, P3 ;  /* 0x00000001dbdb7824 */ /* 0x000fc400018e0600 */
[----:B------:R-:W-:Y:S01]  /*22780*/  IMAD.X R216, R216, 0x1, R0, P4 ;  /* 0x00000001d8d87824 */ /* 0x000fe200020e0600 */
[----:B------:R-:W-:Y:S04]  /*22790*/  STL [R1+0x6d4], R15 ;  /* 0x0006d40f01007387 */ /* 0x000fe80000100800 */
[----:B------:R0:W-:Y:S04]  /*227a0*/  STL [R1+0x6cc], R217 ;  /* 0x0006ccd901007387 */ /* 0x0001e80000100800 */
[----:B------:R-:W-:Y:S01]  /*227b0*/  STL [R1+0x6f8], R17 ;  /* 0x0006f81101007387 */ /* 0x000fe20000100800 */
[----:B------:R-:W-:-:S03]  /*227c0*/  IADD3 R218, P3, R218, R12, RZ ;  /* 0x0000000cdada7210 */ /* 0x000fc60007f7e0ff */
[----:B0-----:R-:W4:Y:S04]  /*227d0*/  LDL.LU R217, [R1+0x6b4] ;  /* 0x0006b40001d97983 */ /* 0x001f280000300800 */
[----:B------:R-:W-:Y:S01]  /*227e0*/  STL [R1+0x6f0], R219 ;  /* 0x0006f0db01007387 */ /* 0x000fe20000100800 */
[----:B--2---:R-:W-:-:S05]  /*227f0*/  IADD3 R19, P4, R19, R12, RZ ;  /* 0x0000000c13137210 */ /* 0x004fca0007f9e0ff */
[----:B------:R0:W-:Y:S04]  /*22800*/  STL [R1+0x6bc], R19 ;  /* 0x0006bc1301007387 */ /* 0x0001e80000100800 */
[----:B------:R-:W-:Y:S04]  /*22810*/  STL [R1+0x6c4], R218 ;  /* 0x0006c4da01007387 */ /* 0x000fe80000100800 */
[----:B0-----:R-:W2:Y:S01]  /*22820*/  LDL.LU R19, [R1+0x6d8] ;  /* 0x0006d80001137983 */ /* 0x001ea20000300800 */
[----:B---3--:R-:W-:-:S03]  /*22830*/  IMAD.X R2, R2, 0x1, R0, P5 ;  /* 0x0000000102027824 */ /* 0x008fc600028e0600 */
[----:B------:R-:W-:Y:S04]  /*22840*/  STL [R1+0x6e8], R216 ;  /* 0x0006e8d801007387 */ /* 0x000fe80000100800 */
[----:B------:R0:W-:Y:S04]  /*22850*/  STL [R1+0x6e0], R2 ;  /* 0x0006e00201007387 */ /* 0x0001e80000100800 */
[----:B0-----:R-:W3:Y:S04]  /*22860*/  LDL.LU R2, [R1+0x6ac] ;  /* 0x0006ac0001027983 */ /* 0x001ee80000300800 */
[----:B------:R-:W3:Y:S04]  /*22870*/  LDL.LU R15, [R1+0x6d0] ;  /* 0x0006d000010f7983 */ /* 0x000ee80000300800 */
[----:B------:R-:W3:Y:S01]  /*22880*/  LDL.LU R216, [R1+0x6a4] ;  /* 0x0006a40001d87983 */ /* 0x000ee20000300800 */
[----:B----4-:R-:W-:-:S03]  /*22890*/  IADD3 R217, P5, R217, R12, RZ ;  /* 0x0000000cd9d97210 */ /* 0x010fc60007fbe0ff */
[----:B------:R-:W4:Y:S04]  /*228a0*/  LDL.LU R17, [R1+0x6c8] ;  /* 0x0006c80001117983 */ /* 0x000f280000300800 */
[----:B------:R-:W4:Y:S04]  /*228b0*/  LDL.LU R219, [R1+0x69c] ;  /* 0x00069c0001db7983 */ /* 0x000f280000300800 */
[----:B------:R-:W4:Y:S04]  /*228c0*/  LDL.LU R218, [R1+0x6c0] ;  /* 0x0006c00001da7983 */ /* 0x000f280000300800 */
[----:B------:R0:W-:Y:S04]  /*228d0*/  STL [R1+0x6b4], R217 ;  /* 0x0006b4d901007387 */ /* 0x0001e80000100800 */
[----:B0-----:R-:W4:Y:S01]  /*228e0*/  LDL.LU R217, [R1+0x694] ;  /* 0x0006940001d97983 */ /* 0x001f220000300800 */
[----:B--2---:R-:W-:-:S05]  /*228f0*/  IMAD.X R19, R19, 0x1, R0, P6 ;  /* 0x0000000113137824 */ /* 0x004fca00030e0600 */
[----:B------:R0:W-:Y:S04]  /*22900*/  STL [R1+0x6d8], R19 ;  /* 0x0006d81301007387 */ /* 0x0001e80000100800 */
[----:B0-----:R-:W2:Y:S01]  /*22910*/  LDL.LU R19, [R1+0x6b8] ;  /* 0x0006b80001137983 */ /* 0x001ea20000300800 */
[-C--:B---3--:R-:W-:Y:S01]  /*22920*/  IADD3 R2, P6, R2, R12.reuse, RZ ;  /* 0x0000000c02027210 */ /* 0x088fe20007fde0ff */
[----:B------:R-:W-:Y:S01]  /*22930*/  IMAD.X R15, R15, 0x1, R0, P1 ;  /* 0x000000010f0f7824 */ /* 0x000fe200008e0600 */
[----:B------:R-:W-:-:S03]  /*22940*/  IADD3 R216, P1, R216, R12, RZ ;  /* 0x0000000cd8d87210 */ /* 0x000fc60007f3e0ff */
[----:B------:R0:W-:Y:S04]  /*22950*/  STL [R1+0x6ac], R2 ;  /* 0x0006ac0201007387 */ /* 0x0001e80000100800 */
[----:B0-----:R-:W3:Y:S04]  /*22960*/  LDL.LU R2, [R1+0xe24] ;  /* 0x000e240001027983 */ /* 0x001ee80000300800 */
[----:B------:R0:W-:Y:S04]  /*22970*/  STL [R1+0x6a4], R216 ;  /* 0x0006a4d801007387 */ /* 0x0001e80000100800 */
[----:B------:R-:W-:Y:S04]  /*22980*/  STL [R1+0x6d0], R15 ;  /* 0x0006d00f01007387 */ /* 0x000fe80000100800 */
[----:B0-----:R-:W3:Y:S01]  /*22990*/  LDL.LU R216, [R1+0x68c] ;  /* 0x00068c0001d87983 */ /* 0x001ee20000300800 */
[----:B----4-:R-:W-:-:S02]  /*229a0*/  IMAD.X R17, R17, 0x1, R0, P2 ;  /* 0x0000000111117824 */ /* 0x010fc400010e0600 */
[--C-:B------:R-:W-:Y:S01]  /*229b0*/  IMAD.X R218, R218, 0x1, R0.reuse, P3 ;  /* 0x00000001dada7824 */ /* 0x100fe200018e0600 */
[-C--:B------:R-:W-:Y:S02]  /*229c0*/  IADD3 R217, P3, R217, R12.reuse, RZ ;  /* 0x0000000cd9d97210 */ /* 0x080fe40007f7e0ff */
[----:B------:R-:W-:Y:S01]  /*229d0*/  IADD3 R219, P2, R219, R12, RZ ;  /* 0x0000000cdbdb7210 */ /* 0x000fe20007f5e0ff */
[----:B------:R-:W-:Y:S04]  /*229e0*/  STL [R1+0x6c8], R17 ;  /* 0x0006c81101007387 */ /* 0x000fe80000100800 */
[----:B------:R0:W-:Y:S04]  /*229f0*/  STL [R1+0x694], R217 ;  /* 0x000694d901007387 */ /* 0x0001e80000100800 */
[----:B------:R-:W-:Y:S04]  /*22a00*/  STL [R1+0x69c], R219 ;  /* 0x00069cdb01007387 */ /* 0x000fe80000100800 */
[----:B0-----:R-:W4:Y:S04]  /*22a10*/  LDL.LU R217, [R1+0x684] ;  /* 0x0006840001d97983 */ /* 0x001f280000300800 */
[----:B------:R-:W-:Y:S04]  /*22a20*/  STL [R1+0x6c0], R218 ;  /* 0x0006c0da01007387 */ /* 0x000fe80000100800 */
[----:B------:R-:W4:Y:S01]  /*22a30*/  LDL.LU R15, [R1+0x6a8] ;  /* 0x0006a800010f7983 */ /* 0x000f220000300800 */
[----:B--2---:R-:W-:-:S05]  /*22a40*/  IMAD.X R19, R19, 0x1, R0, P4 ;  /* 0x0000000113137824 */ /* 0x004fca00020e0600 */
[----:B------:R0:W-:Y:S04]  /*22a50*/  STL [R1+0x6b8], R19 ;  /* 0x0006b81301007387 */ /* 0x0001e80000100800 */
[----:B------:R-:W2:Y:S01]  /*22a60*/  LDL.LU R17, [R1+0x67c] ;  /* 0x00067c0001117983 */ /* 0x000ea20000300800 */
[----:B0-----:R-:W-:Y:S02]  /*22a70*/  IMAD.MOV.U32 R19, RZ, RZ, R23 ;  /* 0x000000ffff137224 */ /* 0x001fe400078e0017 */
[----:B------:R-:W-:Y:S02]  /*22a80*/  IMAD.MOV.U32 R23, RZ, RZ, R21 ;  /* 0x000000ffff177224 */ /* 0x000fe400078e0015 */
[----:B------:R-:W-:Y:S02]  /*22a90*/  IMAD.MOV.U32 R21, RZ, RZ, R252 ;  /* 0x000000ffff157224 */ /* 0x000fe400078e00fc */
[----:B------:R-:W-:-:S02]  /*22aa0*/  IMAD.MOV.U32 R252, RZ, RZ, R250 ;  /* 0x000000fffffc7224 */ /* 0x000fc400078e00fa */
[----:B------:R-:W-:Y:S02]  /*22ab0*/  IMAD.MOV.U32 R250, RZ, RZ, R249 ;  /* 0x000000fffffa7224 */ /* 0x000fe400078e00f9 */
[----:B------:R-:W-:Y:S02]  /*22ac0*/  IMAD.MOV.U32 R249, RZ, RZ, R246 ;  /* 0x000000fffff97224 */ /* 0x000fe400078e00f6 */
[----:B------:R-:W-:Y:S02]  /*22ad0*/  IMAD.MOV.U32 R246, RZ, RZ, R245 ;  /* 0x000000fffff67224 */ /* 0x000fe400078e00f5 */
[----:B------:R-:W2:Y:S01]  /*22ae0*/  LDL.LU R245, [R1+0x6a0] ;  /* 0x0006a00001f57983 */ /* 0x000ea20000300800 */
[----:B---3--:R-:W-:-:S03]  /*22af0*/  IADD3 R216, P4, R216, R12, RZ ;  /* 0x0000000cd8d87210 */ /* 0x008fc60007f9e0ff */
[----:B------:R-:W3:Y:S04]  /*22b00*/  LDL.LU R12, [R1+0x6b0] ;  /* 0x0006b000010c7983 */ /* 0x000ee80000300800 */
[----:B------:R-:W2:Y:S04]  /*22b10*/  LDL.LU R219, [R1+0x674] ;  /* 0x0006740001db7983 */ /* 0x000ea80000300800 */
[----:B------:R-:W2:Y:S04]  /*22b20*/  LDL.LU R218, [R1+0x698] ;  /* 0x0006980001da7983 */ /* 0x000ea80000300800 */
[----:B------:R0:W-:Y:S04]  /*22b30*/  STL [R1+0x68c], R216 ;  /* 0x00068cd801007387 */ /* 0x0001e80000100800 */
[----:B0-----:R-:W2:Y:S01]  /*22b40*/  LDL.LU R216, [R1+0x66c] ;  /* 0x00066c0001d87983 */ /* 0x001ea20000300800 */
[----:B----4-:R-:W-:-:S02]  /*22b50*/  IMAD.X R15, R15, 0x1, R0, P6 ;  /* 0x000000010f0f7824 */ /* 0x010fc400030e0600 */
[----:B---3--:R-:W-:-:S05]  /*22b60*/  IMAD.X R12, R12, 0x1, R0, P5 ;  /* 0x000000010c0c7824 */ /* 0x008fca00028e0600 */
[----:B------:R0:W-:Y:S02]  /*22b70*/  STL [R1+0x6b0], R12 ;  /* 0x0006b00c01007387 */ /* 0x0001e40000100800 */
[----:B0-----:R-:W0:Y:S01]  /*22b80*/  LDC R12, c[0x0][0x238] ;  /* 0x00008e00ff0c7b82 */ /* 0x001e220000000800 */
[--C-:B--2---:R-:W-:Y:S02]  /*22b90*/  IMAD.X R245, R245, 0x1, R0.reuse, P1 ;  /* 0x00000001f5f57824 */ /* 0x104fe400008e0600 */
[----:B------:R-:W-:Y:S02]  /*22ba0*/  IMAD.X R218, R218, 0x1, R0, P2 ;  /* 0x00000001dada7824 */ /* 0x000fe400010e0600 */
[----:B0-----:R-:W-:-:S04]  /*22bb0*/  IMAD.SHL.U32 R12, R12, 0x80, RZ ;  /* 0x000000800c0c7824 */ /* 0x001fc800078e00ff */
[----:B------:R-:W-:-:S05]  /*22bc0*/  IMAD.SHL.U32 R12, R12, 0x2, RZ ;  /* 0x000000020c0c7824 */ /* 0x000fca00078e00ff */
[-C--:B------:R-:W-:Y:S02]  /*22bd0*/  IADD3 R217, P5, R217, R12.reuse, RZ ;  /* 0x0000000cd9d97210 */ /* 0x080fe40007fbe0ff */
[----:B------:R-:W-:-:S03]  /*22be0*/  IADD3 R17, P6, R17, R12, RZ ;  /* 0x0000000c11117210 */ /* 0x000fc60007fde0ff */
[----:B------:R0:W-:Y:S01]  /*22bf0*/  STL [R1+0x684], R217 ;  /* 0x000684d901007387 */ /* 0x0001e20000100800 */
[-C--:B------:R-:W-:Y:S02]  /*22c00*/  IADD3 R219, P1, R219, R12.reuse, RZ ;  /* 0x0000000cdbdb7210 */ /* 0x080fe40007f3e0ff */
[----:B------:R-:W-:Y:S01]  /*22c10*/  IADD3 R216, P2, R216, R12, RZ ;  /* 0x0000000cd8d87210 */ /* 0x000fe20007f5e0ff */
[----:B0-----:R-:W2:Y:S04]  /*22c20*/  LDL.LU R217, [R1+0x690] ;  /* 0x0006900001d97983 */ /* 0x001ea80000300800 */
[----:B------:R-:W-:Y:S04]  /*22c30*/  STL [R1+0x6a8], R15 ;  /* 0x0006a80f01007387 */ /* 0x000fe80000100800 */
[----:B------:R0:W-:Y:S04]  /*22c40*/  STL [R1+0x6a0], R245 ;  /* 0x0006a0f501007387 */ /* 0x0001e80000100800 */
[----:B------:R-:W-:Y:S01]  /*22c50*/  STL [R1+0x67c], R17 ;  /* 0x00067c1101007387 */ /* 0x000fe20000100800 */
[----:B0-----:R-:W-:-:S03]  /*22c60*/  IMAD.MOV.U32 R245, RZ, RZ, R244 ;  /* 0x000000fffff57224 */ /* 0x001fc600078e00f4 */
[----:B------:R-:W3:Y:S04]  /*22c70*/  LDL.LU R244, [R1+0x664] ;  /* 0x0006640001f47983 */ /* 0x000ee80000300800 */
[----:B------:R-:W4:Y:S04]  /*22c80*/  LDL.LU R15, [R1+0x688] ;  /* 0x00068800010f7983 */ /* 0x000f280000300800 */
[----:B------:R-:W-:Y:S04]  /*22c90*/  STL [R1+0x674], R219 ;  /* 0x000674db01007387 */ /* 0x000fe80000100800 */
[----:B------:R0:W-:Y:S04]  /*22ca0*/  STL [R1+0x66c], R216 ;  /* 0x00066cd801007387 */ /* 0x0001e80000100800 */
[----:B------:R1:W-:Y:S04]  /*22cb0*/  STL [R1+0x698], R218 ;  /* 0x000698da01007387 */ /* 0x0003e80000100800 */
[----:B0-----:R-:W4:Y:S04]  /*22cc0*/  LDL.LU R216, [R1+0x65c] ;  /* 0x00065c0001d87983 */ /* 0x001f280000300800 */
[----:B------:R-:W4:Y:S01]  /*22cd0*/  LDL.LU R17, [R1+0x680] ;  /* 0x0006800001117983 */ /* 0x000f220000300800 */
[----:B--2---:R-:W-:-:S05]  /*22ce0*/  IMAD.X R217, R217, 0x1, R0, P3 ;  /* 0x00000001d9d97824 */ /* 0x004fca00018e0600 */
[----:B------:R0:W-:Y:S04]  /*22cf0*/  STL [R1+0x690], R217 ;  /* 0x000690d901007387 */ /* 0x0001e80000100800 */
[----:B------:R-:W2:Y:S04]  /*22d00*/  LDL.LU R219, [R1+0x654] ;  /* 0x0006540001db7983 */ /* 0x000ea80000300800 */
[----:B-1----:R-:W2:Y:S01]  /*22d10*/  LDL.LU R218, [R1+0x678] ;  /* 0x0006780001da7983 */ /* 0x002ea20000300800 */
[----:B---3--:R-:W-:-:S03]  /*22d20*/  IADD3 R244, P3, R244, R12, RZ ;  /* 0x0000000cf4f47210 */ /* 0x008fc60007f7e0ff */
[----:B0-----:R-:W3:Y:S01]  /*22d30*/  LDL.LU R217, [R1+0x64c] ;  /* 0x00064c0001d97983 */ /* 0x001ee20000300800 */
[----:B----4-:R-:W-:-:S03]  /*22d40*/  IMAD.X R15, R15, 0x1, R0, P4 ;  /* 0x000000010f0f7824 */ /* 0x010fc600020e0600 */
[----:B------:R0:W-:Y:S02]  /*22d50*/  STL [R1+0x664], R244 ;  /* 0x000664f401007387 */ /* 0x0001e40000100800 */
[----:B0-----:R-:W-:Y:S02]  /*22d60*/  IMAD.MOV.U32 R244, RZ, RZ, R2 ;  /* 0x000000fffff47224 */ /* 0x001fe400078e0002 */
[----:B------:R-:W4:Y:S01]  /*22d70*/  LDL.LU R2, [R1+0x670] ;  /* 0x0006700001027983 */ /* 0x000f220000300800 */
[----:B------:R-:W-:-:S03]  /*22d80*/  IADD3 R216, P4, R216, R12, RZ ;  /* 0x0000000cd8d87210 */ /* 0x000fc60007f9e0ff */
[----:B------:R-:W-:Y:S04]  /*22d90*/  STL [R1+0x688], R15 ;  /* 0x0006880f01007387 */ /* 0x000fe80000100800 */
[----:B------:R0:W-:Y:S04]  /*22da0*/  STL [R1+0x65c], R216 ;  /* 0x00065cd801007387 */ /* 0x0001e80000100800 */
[----:B0-----:R-:W4:Y:S01]  /*22db0*/  LDL.LU R216, [R1+0x644] ;  /* 0x0006440001d87983 */ /* 0x001f220000300800 */
[----:B------:R-:W-:-:S05]  /*22dc0*/  IMAD.X R17, R17, 0x1, R0, P5 ;  /* 0x0000000111117824 */ /* 0x000fca00028e0600 */
[----:B------:R-:W-:Y:S01]  /*22dd0*/  STL [R1+0x680], R17 ;  /* 0x0006801101007387 */ /* 0x000fe20000100800 */
[----:B--2---:R-:W-:Y:S01]  /*22de0*/  IADD3 R219, P5, R219, R12, RZ ;  /* 0x0000000cdbdb7210 */ /* 0x004fe20007fbe0ff */
[----:B------:R-:W-:-:S05]  /*22df0*/  IMAD.X R218, R218, 0x1, R0, P6 ;  /* 0x00000001dada7824 */ /* 0x000fca00030e0600 */
[----:B------:R0:W-:Y:S04]  /*22e00*/  STL [R1+0x678], R218 ;  /* 0x000678da01007387 */ /* 0x0001e80000100800 */
[----:B------:R-:W-:Y:S01]  /*22e10*/  STL [R1+0x654], R219 ;  /* 0x000654db01007387 */ /* 0x000fe20000100800 */
[----:B---3--:R-:W-:-:S03]  /*22e20*/  IADD3 R217, P6, R217, R12, RZ ;  /* 0x0000000cd9d97210 */ /* 0x008fc60007fde0ff */
[----:B0-----:R-:W2:Y:S01]  /*22e30*/  LDL.LU R218, [R1+0x668] ;  /* 0x0006680001da7983 */ /* 0x001ea20000300800 */
[----:B----4-:R-:W-:-:S05]  /*22e40*/  IMAD.X R2, R2, 0x1, R0, P1 ;  /* 0x0000000102027824 */ /* 0x010fca00008e0600 */
[----:B------:R0:W-:Y:S04]  /*22e50*/  STL [R1+0x670], R2 ;  /* 0x0006700201007387 */ /* 0x0001e80000100800 */
[----:B------:R1:W-:Y:S04]  /*22e60*/  STL [R1+0x64c], R217 ;  /* 0x00064cd901007387 */ /* 0x0003e80000100800 */
[----:B0-----:R-:W3:Y:S01]  /*22e70*/  LDL.LU R2, [R1+0x63c] ;  /* 0x00063c0001027983 */ /* 0x001ee20000300800 */
[----:B------:R-:W-:-:S03]  /*22e80*/  IADD3 R216, P1, R216, R12, RZ ;  /* 0x0000000cd8d87210 */ /* 0x000fc60007f3e0ff */
[----:B-1----:R-:W4:Y:S04]  /*22e90*/  LDL.LU R217, [R1+0x660] ;  /* 0x0006600001d97983 */ /* 0x002f280000300800 */
[----:B------:R-:W4:Y:S04]  /*22ea0*/  LDL.LU R15, [R1+0x634] ;  /* 0x00063400010f7983 */ /* 0x000f280000300800 */
[----:B------:R0:W-:Y:S04]  /*22eb0*/  STL [R1+0x644], R216 ;  /* 0x000644d801007387 */ /* 0x0001e80000100800 */
[----:B------:R-:W4:Y:S04]  /*22ec0*/  LDL.LU R17, [R1+0x658] ;  /* 0x0006580001117983 */ /* 0x000f280000300800 */
[----:B0-----:R-:W4:Y:S04]  /*22ed0*/  LDL.LU R216, [R1+0x62c] ;  /* 0x00062c0001d87983 */ /* 0x001f280000300800 */
[----:B------:R-:W4:Y:S01]  /*22ee0*/  LDL.LU R219, [R1+0x650] ;  /* 0x0006500001db7983 */ /* 0x000f220000300800 */
[----:B--2---:R-:W-:-:S05]  /*22ef0*/  IMAD.X R218, R218, 0x1, R0, P2 ;  /* 0x00000001dada7824 */ /* 0x004fca00010e0600 */
[----:B------:R0:W-:Y:S04]  /*22f00*/  STL [R1+0x668], R218 ;  /* 0x000668da01007387 */ /* 0x0001e80000100800 */
        /* <DEDUP_REMOVED lines=8> */
[----:B------:R-:W-:-:S03]  /*22f90*/  IADD3 R216, P4, R216, R12, RZ ;  /* 0x0000000cd8d87210 */ /* 0x000fc60007f9e0ff */
[----:B0-----:R-:W4:Y:S04]  /*22fa0*/  LDL.LU R217, [R1+0x648] ;  /* 0x0006480001d97983 */ /* 0x001f280000300800 */
[----:B------:R-:W-:Y:S04]  /*22fb0*/  STL [R1+0x634], R15 ;  /* 0x0006340f01007387 */ /* 0x000fe80000100800 */
[----:B------:R0:W-:Y:S04]  /*22fc0*/  STL [R1+0x62c], R216 ;  /* 0x00062cd801007387 */ /* 0x0001e80000100800 */
[----:B------:R-:W-:Y:S04]  /*22fd0*/  STL [R1+0x658], R17 ;  /* 0x0006581101007387 */ /* 0x000fe80000100800 */
[----:B0-----:R-:W3:Y:S01]  /*22fe0*/  LDL.LU R216, [R1+0x61c] ;  /* 0x00061c0001d87983 */ /* 0x001ee20000300800 */
[----:B------:R-:W-:-:S03]  /*22ff0*/  IMAD.X R219, R219, 0x1, R0, P5 ;  /* 0x00000001dbdb7824 */ /* 0x000fc600028e0600 */
[----:B------:R-:W3:Y:S04]  /*23000*/  LDL.LU R15, [R1+0x614] ;  /* 0x00061400010f7983 */ /* 0x000ee80000300800 */
[----:B------:R-:W-:Y:S01]  /*23010*/  STL [R1+0x650], R219 ;  /* 0x000650db01007387 */ /* 0x000fe20000100800 */
[----:B--2---:R-:W-:-:S05]  /*23020*/  IADD3 R218, P5, R218, R12, RZ ;  /* 0x0000000cdada7210 */ /* 0x004fca0007fbe0ff */
[----:B------:R0:W-:Y:S04]  /*23030*/  STL [R1+0x624], R218 ;  /* 0x000624da01007387 */ /* 0x0001e80000100800 */
[----:B0-----:R-:W2:Y:S04]  /*23040*/  LDL.LU R218, [R1+0x638] ;  /* 0x0006380001da7983 */ /* 0x001ea80000300800 */
[----:B------:R-:W2:Y:S01]  /*23050*/  LDL.LU R17, [R1+0x60c] ;  /* 0x00060c0001117983 */ /* 0x000ea20000300800 */
[----:B----4-:R-:W-:-:S05]  /*23060*/  IMAD.X R217, R217, 0x1, R0, P6 ;  /* 0x00000001d9d97824 */ /* 0x010fca00030e0600 */
[----:B------:R0:W-:Y:S04]  /*23070*/  STL [R1+0x648], R217 ;  /* 0x000648d901007387 */ /* 0x0001e80000100800 */
[----:B------:R-:W4:Y:S01]  /*23080*/  LDL.LU R219, [R1+0x630] ;  /* 0x0006300001db7983 */ /* 0x000f220000300800 */
[----:B---3--:R-:W-:-:S03]  /*23090*/  IADD3 R216, P6, R216, R12, RZ ;  /* 0x0000000cd8d87210 */ /* 0x008fc60007fde0ff */
[----:B0-----:R-:W3:Y:S04]  /*230a0*/  LDL.LU R217, [R1+0x604] ;  /* 0x0006040001d97983 */ /* 0x001ee80000300800 */
[----:B------:R-:W2:Y:S04]  /*230b0*/  LDL.LU R12, [R1+0x640] ;  /* 0x00064000010c7983 */ /* 0x000ea80000300800 */
[----:B------:R0:W-:Y:S04]  /*230c0*/  STL [R1+0x61c], R216 ;  /* 0x00061cd801007387 */ /* 0x0001e80000100800 */
[----:B0-----:R-:W3:Y:S01]  /*230d0*/  LDL.LU R216, [R1+0x628] ;  /* 0x0006280001d87983 */ /* 0x001ee20000300800 */
[----:B--2---:R-:W-:-:S05]  /*230e0*/  IMAD.X R12, R12, 0x1, R0, P1 ;  /* 0x000000010c0c7824 */ /* 0x004fca00008e0600 */
[----:B------:R0:W-:Y:S02]  /*230f0*/  STL [R1+0x640], R12 ;  /* 0x0006400c01007387 */ /* 0x0001e40000100800 */
[----:B0-----:R-:W0:Y:S01]  /*23100*/  LDC R12, c[0x0][0x238] ;  /* 0x00008e00ff0c7b82 */ /* 0x001e220000000800 */
[----:B------:R-:W-:Y:S02]  /*23110*/  IMAD.X R218, R218, 0x1, R0, P2 ;  /* 0x00000001dada7824 */ /* 0x000fe400010e0600 */
[----:B0-----:R-:W-:-:S04]  /*23120*/  IMAD.SHL.U32 R12, R12, 0x80, RZ ;  /* 0x000000800c0c7824 */ /* 0x001fc800078e00ff */
[----:B------:R-:W-:-:S05]  /*23130*/  IMAD.SHL.U32 R12, R12, 0x2, RZ ;  /* 0x000000020c0c7824 */ /* 0x000fca00078e00ff */
[----:B------:R-:W-:-:S05]  /*23140*/  IADD3 R15, P1, R15, R12, RZ ;  /* 0x0000000c0f0f7210 */ /* 0x000fca0007f3e0ff */
[----:B------:R-:W-:Y:S04]  /*23150*/  STL [R1+0x614], R15 ;  /* 0x0006140f01007387 */ /* 0x000fe80000100800 */
[----:B------:R0:W-:Y:S04]  /*23160*/  STL [R1+0x638], R218 ;  /* 0x000638da01007387 */ /* 0x0001e80000100800 */
[----:B0-----:R-:W2:Y:S01]  /*23170*/  LDL.LU R218, [R1+0x5fc] ;  /* 0x0005fc0001da7983 */ /* 0x001ea20000300800 */
[-C--:B------:R-:W-:Y:S01]  /*23180*/  IADD3 R17, P2, R17, R12.reuse, RZ ;  /* 0x0000000c11117210 */ /* 0x080fe20007f5e0ff */
[--C-:B----4-:R-:W-:Y:S01]  /*23190*/  IMAD.X R219, R219, 0x1, R0.reuse, P3 ;  /* 0x00000001dbdb7824 */ /* 0x110fe200018e0600 */
[----:B---3--:R-:W-:Y:S01]  /*231a0*/  IADD3 R217, P3, R217, R12, RZ ;  /* 0x0000000cd9d97210 */ /* 0x008fe20007f7e0ff */
[----:B------:R-:W-:-:S02]  /*231b0*/  IMAD.X R216, R216, 0x1, R0, P4 ;  /* 0x00000001d8d87824 */ /* 0x000fc400020e0600 */
[----:B------:R-:W-:Y:S04]  /*231c0*/  STL [R1+0x60c], R17 ;  /* 0x00060c1101007387 */ /* 0x000fe80000100800 */
[----:B------:R0:W-:Y:S04]  /*231d0*/  STL [R1+0x604], R217 ;  /* 0x000604d901007387 */ /* 0x0001e80000100800 */
[----:B------:R-:W-:Y:S04]  /*231e0*/  STL [R1+0x630], R219 ;  /* 0x000630db01007387 */ /* 0x000fe80000100800 */
[----:B0-----:R-:W3:Y:S04]  /*231f0*/  LDL.LU R217, [R1+0x5f4] ;  /* 0x0005f40001d97983 */ /* 0x001ee80000300800 */
[----:B------:R-:W4:Y:S04]  /*23200*/  LDL.LU R15, [R1+0x618] ;  /* 0x00061800010f7983 */ /* 0x000f280000300800 */
[----:B------:R-:W3:Y:S04]  /*23210*/  LDL.LU R17, [R1+0x5ec] ;  /* 0x0005ec0001117983 */ /* 0x000ee80000300800 */
[----:B------:R0:W-:Y:S04]  /*23220*/  STL [R1+0x628], R216 ;  /* 0x000628d801007387 */ /* 0x0001e80000100800 */
[----:B0-----:R-:W3:Y:S01]  /*23230*/  LDL.LU R216, [R1+0x610] ;  /* 0x0006100001d87983 */ /* 0x001ee20000300800 */
[----:B--2---:R-:W-:-:S03]  /*23240*/  IADD3 R218, P4, R218, R12, RZ ;  /* 0x0000000cdada7210 */ /* 0x004fc60007f9e0ff */
[----:B------:R-:W2:Y:S04]  /*23250*/  LDL.LU R12, [R1+0x620] ;  /* 0x00062000010c7983 */ /* 0x000ea80000300800 */
[----:B------:R0:W-:Y:S04]  /*23260*/  STL [R1+0x5fc], R218 ;  /* 0x0005fcda01007387 */ /* 0x0001e80000100800 */
[----:B------:R-:W2:Y:S04]  /*23270*/  LDL.LU R219, [R1+0x5e4] ;  /* 0x0005e40001db7983 */ /* 0x000ea80000300800 */
[----:B0-----:R-:W2:Y:S01]  /*23280*/  LDL.LU R218, [R1+0x608] ;  /* 0x0006080001da7983 */ /* 0x001ea20000300800 */
[----:B----4-:R-:W-:-:S02]  /*23290*/  IMAD.X R15, R15, 0x1, R0, P6 ;  /* 0x000000010f0f7824 */ /* 0x010fc400030e0600 */
[--C-:B---3--:R-:W-:Y:S02]  /*232a0*/  IMAD.X R216, R216, 0x1, R0.reuse, P1 ;  /* 0x00000001d8d87824 */ /* 0x108fe400008e0600 */
[----:B--2---:R-:W-:-:S05]  /*232b0*/  IMAD.X R12, R12, 0x1, R0, P5 ;  /* 0x000000010c0c7824 */ /* 0x004fca00028e0600 */
[----:B------:R0:W-:Y:S02]  /*232c0*/  STL [R1+0x620], R12 ;  /* 0x0006200c01007387 */ /* 0x0001e40000100800 */
[----:B0-----:R-:W0:Y:S02]  /*232d0*/  LDC R12, c[0x0][0x238] ;  /* 0x00008e00ff0c7b82 */ /* 0x001e240000000800 */
[----:B0-----:R-:W-:-:S04]  /*232e0*/  IMAD.SHL.U32 R12, R12, 0x80, RZ ;  /* 0x000000800c0c7824 */ /* 0x001fc800078e00ff */
[----:B------:R-:W-:-:S05]  /*232f0*/  IMAD.SHL.U32 R12, R12, 0x2, RZ ;  /* 0x000000020c0c7824 */ /* 0x000fca00078e00ff */
[-C--:B------:R-:W-:Y:S02]  /*23300*/  IADD3 R217, P5, R217, R12.reuse, RZ ;  /* 0x0000000cd9d97210 */ /* 0x080fe40007fbe0ff */
[----:B------:R-:W-:-:S03]  /*23310*/  IADD3 R17, P6, R17, R12, RZ ;  /* 0x0000000c11117210 */ /* 0x000fc60007fde0ff */
[----:B------:R0:W-:Y:S04]  /*23320*/  STL [R1+0x5f4], R217 ;  /* 0x0005f4d901007387 */ /* 0x0001e80000100800 */
[----:B0-----:R-:W2:Y:S04]  /*23330*/  LDL.LU R217, [R1+0x5dc] ;  /* 0x0005dc0001d97983 */ /* 0x001ea80000300800 */
[----:B------:R-:W-:Y:S04]  /*23340*/  STL [R1+0x618], R15 ;  /* 0x0006180f01007387 */ /* 0x000fe80000100800 */
[----:B------:R-:W-:Y:S04]  /*23350*/  STL [R1+0x5ec], R17 ;  /* 0x0005ec1101007387 */ /* 0x000fe80000100800 */
[----:B------:R0:W-:Y:S04]  /*23360*/  STL [R1+0x610], R216 ;  /* 0x000610d801007387 */ /* 0x0001e80000100800 */
[----:B0-----:R-:W3:Y:S01]  /*23370*/  LDL.LU R216, [R1+0x600] ;  /* 0x0006000001d87983 */ /* 0x001ee20000300800 */
[----:B------:R-:W-:Y:S01]  /*23380*/  IADD3 R219, P1, R219, R12, RZ ;  /* 0x0000000cdbdb7210 */ /* 0x000fe20007f3e0ff */
[----:B------:R-:W-:-:S02]  /*23390*/  IMAD.X R218, R218, 0x1, R0, P2 ;  /* 0x00000001dada7824 */ /* 0x000fc400010e0600 */
[----:B------:R-:W4:Y:S04]  /*233a0*/  LDL.LU R15, [R1+0x5d4] ;  /* 0x0005d400010f7983 */ /* 0x000f280000300800 */
[----:B------:R0:W-:Y:S04]  /*233b0*/  STL [R1+0x5e4], R219 ;  /* 0x0005e4db01007387 */ /* 0x0001e80000100800 */
[----:B0-----:R-:W4:Y:S04]  /*233c0*/  LDL.LU R219, [R1+0x5f8] ;  /* 0x0005f80001db7983 */ /* 0x001f280000300800 */
[----:B------:R0:W-:Y:S04]  /*233d0*/  STL [R1+0x608], R218 ;  /* 0x000608da01007387 */ /* 0x0001e80000100800 */
[----:B------:R-:W4:Y:S04]  /*233e0*/  LDL.LU R17, [R1+0x5cc] ;  /* 0x0005cc0001117983 */ /* 0x000f280000300800 */
[----:B0-----:R-:W4:Y:S01]  /*233f0*/  LDL.LU R218, [R1+0x5f0] ;  /* 0x0005f00001da7983 */ /* 0x001f220000300800 */
[----:B--2---:R-:W-:-:S05]  /*23400*/  IADD3 R217, P2, R217, R12, RZ ;  /* 0x0000000cd9d97210 */ /* 0x004fca0007f5e0ff */
[----:B------:R0:W-:Y:S01]  /*23410*/  STL [R1+0x5dc], R217 ;  /* 0x0005dcd901007387 */ /* 0x0001e20000100800 */
[----:B---3--:R-:W-:-:S03]  /*23420*/  IMAD.X R216, R216, 0x1, R0, P3 ;  /* 0x00000001d8d87824 */ /* 0x008fc600018e0600 */
[----:B0-----:R-:W2:Y:S04]  /*23430*/  LDL.LU R217, [R1+0x5c4] ;  /* 0x0005c40001d97983 */ /* 0x001ea80000300800 */
[----:B------:R0:W-:Y:S02]  /*23440*/  STL [R1+0x600], R216 ;  /* 0x000600d801007387 */ /* 0x0001e40000100800 */
[----:B0-----:R-:W-:Y:S02]  /*23450*/  IMAD.MOV.U32 R216, RZ, RZ, R19 ;  /* 0x000000ffffd87224 */ /* 0x001fe400078e0013 */
[----:B------:R-:W-:Y:S02]  /*23460*/  IMAD.MOV.U32 R19, RZ, RZ, R23 ;  /* 0x000000ffff137224 */ /* 0x000fe400078e0017 */
[----:B------:R-:W-:-:S02]  /*23470*/  IMAD.MOV.U32 R23, RZ, RZ, R21 ;  /* 0x000000ffff177224 */ /* 0x000fc400078e0015 */
[----:B------:R-:W-:Y:S02]  /*23480*/  IMAD.MOV.U32 R21, RZ, RZ, R252 ;  /* 0x000000ffff157224 */ /* 0x000fe400078e00fc */
[----:B------:R-:W-:Y:S02]  /*23490*/  IMAD.MOV.U32 R252, RZ, RZ, R250 ;  /* 0x000000fffffc7224 */ /* 0x000fe400078e00fa */
[----:B------:R-:W-:Y:S02]  /*234a0*/  IMAD.MOV.U32 R250, RZ, RZ, R249 ;  /* 0x000000fffffa7224 */ /* 0x000fe400078e00f9 */
[----:B------:R-:W-:Y:S02]  /*234b0*/  IMAD.MOV.U32 R249, RZ, RZ, R246 ;  /* 0x000000fffff97224 */ /* 0x000fe400078e00f6 */
[----:B------:R-:W-:Y:S02]  /*234c0*/  IMAD.MOV.U32 R246, RZ, RZ, R20 ;  /* 0x000000fffff67224 */ /* 0x000fe400078e0014 */
[----:B------:R-:W3:Y:S01]  /*234d0*/  LDL.LU R20, [R1+0x5e8] ;  /* 0x0005e80001147983 */ /* 0x000ee20000300800 */
[-C--:B----4-:R-:W-:Y:S01]  /*234e0*/  IADD3 R15, P3, R15, R12.reuse, RZ ;  /* 0x0000000c0f0f7210 */ /* 0x090fe20007f7e0ff */
[--C-:B------:R-:W-:Y:S01]  /*234f0*/  IMAD.X R219, R219, 0x1, R0.reuse, P4 ;  /* 0x00000001dbdb7824 */ /* 0x100fe200020e0600 */
[----:B------:R-:W-:Y:S01]  /*23500*/  IADD3 R17, P4, R17, R12, RZ ;  /* 0x0000000c11117210 */ /* 0x000fe20007f9e0ff */
[----:B------:R-:W-:-:S02]  /*23510*/  IMAD.X R218, R218, 0x1, R0, P5 ;  /* 0x00000001dada7824 */ /* 0x000fc400028e0600 */
[----:B------:R-:W-:Y:S04]  /*23520*/  STL [R1+0x5d4], R15 ;  /* 0x0005d40f01007387 */ /* 0x000fe80000100800 */
[----:B------:R0:W-:Y:S04]  /*23530*/  STL [R1+0x5f8], R219 ;  /* 0x0005f8db01007387 */ /* 0x0001e80000100800 */
[----:B0-----:R-:W4:Y:S04]  /*23540*/  LDL.LU R219, [R1+0x5bc] ;  /* 0x0005bc0001db7983 */ /* 0x001f280000300800 */
[----:B------:R-:W-:Y:S04]  /*23550*/  STL [R1+0x5cc], R17 ;  /* 0x0005cc1101007387 */ /* 0x000fe80000100800 */
[----:B------:R0:W-:Y:S01]  /*23560*/  STL [R1+0x5f0], R218 ;  /* 0x0005f0da01007387 */ /* 0x0001e20000100800 */
[----:B--2---:R-:W-:-:S05]  /*23570*/  IADD3 R217, P5, R217, R12, RZ ;  /* 0x0000000cd9d97210 */ /* 0x004fca0007fbe0ff */
[----:B------:R-:W-:Y:S04]  /*23580*/  STL [R1+0x5c4], R217 ;  /* 0x0005c4d901007387 */ /* 0x000fe80000100800 */
[----:B0-----:R-:W2:Y:S01]  /*23590*/  LDL.LU R218, [R1+0x5e0] ;  /* 0x0005e00001da7983 */ /* 0x001ea20000300800 */
[----:B---3--:R-:W-:-:S05]  /*235a0*/  IMAD.X R20, R20, 0x1, R0, P6 ;  /* 0x0000000114147824 */ /* 0x008fca00030e0600 */
[----:B------:R0:W-:Y:S04]  /*235b0*/  STL [R1+0x5e8], R20 ;  /* 0x0005e81401007387 */ /* 0x0001e80000100800 */
[----:B0-----:R-:W3:Y:S04]  /*235c0*/  LDL.LU R20, [R1+0x5b4] ;  /* 0x0005b40001147983 */ /* 0x001ee80000300800 */
[----:B------:R-:W3:Y:S01]  /*235d0*/  LDL.LU R217, [R1+0x5d8] ;  /* 0x0005d80001d97983 */ /* 0x000ee20000300800 */
[----:B----4-:R-:W-:-:S03]  /*235e0*/  IADD3 R219, P6, R219, R12, RZ ;  /* 0x0000000cdbdb7210 */ /* 0x010fc60007fde0ff */
[----:B------:R-:W4:Y:S04]  /*235f0*/  LDL.LU R15, [R1+0x5ac] ;  /* 0x0005ac00010f7983 */ /* 0x000f280000300800 */
[----:B------:R-:W4:Y:S04]  /*23600*/  LDL.LU R17, [R1+0x5d0] ;  /* 0x0005d00001117983 */ /* 0x000f280000300800 */
[----:B------:R0:W-:Y:S04]  /*23610*/  STL [R1+0x5bc], R219 ;  /* 0x0005bcdb01007387 */ /* 0x0001e80000100800 */
[----:B0-----:R-:W4:Y:S01]  /*23620*/  LDL.LU R219, [R1+0x5a4] ;  /* 0x0005a40001db7983 */ /* 0x001f220000300800 */
[----:B--2---:R-:W-:-:S05]  /*23630*/  IMAD.X R218, R218, 0x1, R0, P1 ;  /* 0x00000001dada7824 */ /* 0x004fca00008e0600 */
[----:B------:R0:W-:Y:S04]  /*23640*/  STL [R1+0x5e0], R218 ;  /* 0x0005e0da01007387 */ /* 0x0001e80000100800 */
[----:B0-----:R-:W2:Y:S01]  /*23650*/  LDL.LU R218, [R1+0x5c8] ;  /* 0x0005c80001da7983 */ /* 0x001ea20000300800 */
[----:B---3--:R-:W-:Y:S01]  /*23660*/  IADD3 R20, P1, R20, R12, RZ ;  /* 0x0000000c14147210 */ /* 0x008fe20007f3e0ff */
[----:B------:R-:W-:-:S04]  /*23670*/  IMAD.X R217, R217, 0x1, R0, P2 ;  /* 0x00000001d9d97824 */ /* 0x000fc800010e0600 */
[----:B------:R0:W-:Y:S04]  /*23680*/  STL [R1+0x5b4], R20 ;  /* 0x0005b41401007387 */ /* 0x0001e80000100800 */
[----:B0-----:R-:W3:Y:S04]  /*23690*/  LDL.LU R20, [R1+0xe1c] ;  /* 0x000e1c0001147983 */ /* 0x001ee80000300800 */
[----:B------:R0:W-:Y:S04]  /*236a0*/  STL [R1+0x5d8], R217 ;  /* 0x0005d8d901007387 */ /* 0x0001e80000100800 */
[----:B0-----:R-:W3:Y:S01]  /*236b0*/  LDL.LU R217, [R1+0x59c] ;  /* 0x00059c0001d97983 */ /* 0x001ee20000300800 */
[-C--:B----4-:R-:W-:Y:S01]  /*236c0*/  IADD3 R15, P2, R15, R12.reuse, RZ ;  /* 0x0000000c0f0f7210 */ /* 0x090fe20007f5e0ff */
[----:B------:R-:W-:Y:S01]  /*236d0*/  IMAD.X R17, R17, 0x1, R0, P3 ;  /* 0x0000000111117824 */ /* 0x000fe200018e0600 */
[----:B------:R-:W-:-:S03]  /*236e0*/  IADD3 R219, P3, R219, R12, RZ ;  /* 0x0000000cdbdb7210 */ /* 0x000fc60007f7e0ff */
[----:B------:R-:W-:Y:S04]  /*236f0*/  STL [R1+0x5ac], R15 ;  /* 0x0005ac0f01007387 */ /* 0x000fe80000100800 */
[----:B------:R-:W-:Y:S04]  /*23700*/  STL [R1+0x5d0], R17 ;  /* 0x0005d01101007387 */ /* 0x000fe80000100800 */
[----:B------:R0:W-:Y:S04]  /*23710*/  STL [R1+0x5a4], R219 ;  /* 0x0005a4db01007387 */ /* 0x0001e80000100800 */
[----:B0-----:R-:W4:Y:S04]  /*23720*/  LDL.LU R219, [R1+0x594] ;  /* 0x0005940001db7983 */ /* 0x001f280000300800 */
[----:B------:R-:W4:Y:S01]  /*23730*/  LDL.LU R15, [R1+0x5b8] ;  /* 0x0005b800010f7983 */ /* 0x000f220000300800 */
[----:B--2---:R-:W-:-:S05]  /*23740*/  IMAD.X R218, R218, 0x1, R0, P4 ;  /* 0x00000001dada7824 */ /* 0x004fca00020e0600 */
[----:B------:R0:W-:Y:S04]  /*23750*/  STL [R1+0x5c8], R218 ;  /* 0x0005c8da01007387 */ /* 0x0001e80000100800 */
[----:B0-----:R-:W2:Y:S01]  /*23760*/  LDL.LU R218, [R1+0x58c] ;  /* 0x00058c0001da7983 */ /* 0x001ea20000300800 */
[----:B---3--:R-:W-:-:S03]  /*23770*/  IADD3 R217, P4, R217, R12, RZ ;  /* 0x0000000cd9d97210 */ /* 0x008fc60007f9e0ff */
[----:B------:R-:W3:Y:S04]  /*23780*/  LDL.LU R12, [R1+0x5c0] ;  /* 0x0005c000010c7983 */ /* 0x000ee80000300800 */
[----:B------:R-:W2:Y:S04]  /*23790*/  LDL.LU R17, [R1+0x5b0] ;  /* 0x0005b00001117983 */ /* 0x000ea80000300800 */
[----:B------:R0:W-:Y:S04]  /*237a0*/  STL [R1+0x59c], R217 ;  /* 0x00059cd901007387 */ /* 0x0001e80000100800 */
[----:B0-----:R-:W2:Y:S01]  /*237b0*/  LDL.LU R217, [R1+0x584] ;  /* 0x0005840001d97983 */ /* 0x001ea20000300800 */
[----:B----4-:R-:W-:-:S02]  /*237c0*/  IMAD.X R15, R15, 0x1, R0, P6 ;  /* 0x000000010f0f7824 */ /* 0x010fc400030e0600 */
[----:B---3--:R-:W-:-:S05]  /*237d0*/  IMAD.X R12, R12, 0x1, R0, P5 ;  /* 0x000000010c0c7824 */ /* 0x008fca00028e0600 */
[----:B------:R0:W-:Y:S02]  /*237e0*/  STL [R1+0x5c0], R12 ;  /* 0x0005c00c01007387 */ /* 0x0001e40000100800 */
[----:B0-----:R-:W0:Y:S02]  /*237f0*/  LDC R12, c[0x0][0x238] ;  /* 0x00008e00ff0c7b82 */ /* 0x001e240000000800 */
[----:B0-----:R-:W-:-:S04]  /*23800*/  IMAD.SHL.U32 R12, R12, 0x80, RZ ;  /* 0x000000800c0c7824 */ /* 0x001fc800078e00ff */
[----:B------:R-:W-:-:S05]  /*23810*/  IMAD.SHL.U32 R12, R12, 0x2, RZ ;  /* 0x000000020c0c7824 */ /* 0x000fca00078e00ff */
[-C--:B------:R-:W-:Y:S02]  /*23820*/  IADD3 R219, P5, R219, R12.reuse, RZ ;  /* 0x0000000cdbdb7210 */ /* 0x080fe40007fbe0ff */
[----:B--2---:R-:W-:-:S03]  /*23830*/  IADD3 R218, P6, R218, R12, RZ ;  /* 0x0000000cdada7210 */ /* 0x004fc60007fde0ff */
[----:B------:R0:W-:Y:S04]  /*23840*/  STL [R1+0x594], R219 ;  /* 0x000594db01007387 */ /* 0x0001e80000100800 */
[----:B0-----:R-:W2:Y:S04]  /*23850*/  LDL.LU R219, [R1+0x5a8] ;  /* 0x0005a80001db7983 */ /* 0x001ea80000300800 */
[----:B------:R-:W-:Y:S04]  /*23860*/  STL [R1+0x5b8], R15 ;  /* 0x0005b80f01007387 */ /* 0x000fe80000100800 */
[----:B------:R0:W-:Y:S04]  /*23870*/  STL [R1+0x58c], R218 ;  /* 0x00058cda01007387 */ /* 0x0001e80000100800 */
[----:B0-----:R-:W3:Y:S01]  /*23880*/  LDL.LU R218, [R1+0x57c] ;  /* 0x00057c0001da7983 */ /* 0x001ee20000300800 */
[----:B------:R-:W-:Y:S01]  /*23890*/  IMAD.X R17, R17, 0x1, R0, P1 ;  /* 0x0000000111117824 */ /* 0x000fe200008e0600 */
[----:B------:R-:W-:-:S02]  /*238a0*/  IADD3 R217, P1, R217, R12, RZ ;  /* 0x0000000cd9d97210 */ /* 0x000fc40007f3e0ff */
[----:B------:R-:W4:Y:S04]  /*238b0*/  LDL.LU R15, [R1+0x574] ;  /* 0x00057400010f7983 */ /* 0x000f280000300800 */
[----:B------:R-:W-:Y:S04]  /*238c0*/  STL [R1+0x5b0], R17 ;  /* 0x0005b01101007387 */ /* 0x000fe80000100800 */
[----:B------:R0:W-:Y:S04]  /*238d0*/  STL [R1+0x584], R217 ;  /* 0x000584d901007387 */ /* 0x0001e80000100800 */
[----:B0-----:R-:W4:Y:S04]  /*238e0*/  LDL.LU R217, [R1+0x598] ;  /* 0x0005980001d97983 */ /* 0x001f280000300800 */
[----:B------:R-:W4:Y:S01]  /*238f0*/  LDL.LU R17, [R1+0x56c] ;  /* 0x00056c0001117983 */ /* 0x000f220000300800 */
[----:B--2---:R-:W-:-:S05]  /*23900*/  IMAD.X R219, R219, 0x1, R0, P2 ;  /* 0x00000001dbdb7824 */ /* 0x004fca00010e0600 */
[----:B------:R0:W-:Y:S01]  /*23910*/  STL [R1+0x5a8], R219 ;  /* 0x0005a8db01007387 */ /* 0x0001e20000100800 */
[----:B---3--:R-:W-:-:S03]  /*23920*/  IADD3 R218, P2, R218, R12, RZ ;  /* 0x0000000cdada7210 */ /* 0x008fc60007f5e0ff */
[----:B0-----:R-:W2:Y:S04]  /*23930*/  LDL.LU R219, [R1+0x590] ;  /* 0x0005900001db7983 */ /* 0x001ea80000300800 */
[----:B------:R-:W3:Y:S04]  /*23940*/  LDL.LU R12, [R1+0x5a0] ;  /* 0x0005a000010c7983 */ /* 0x000ee80000300800 */
        /* <DEDUP_REMOVED lines=8> */
[----:B------:R-:W-:-:S05]  /*239d0*/  IADD3 R15, P3, R15, R12, RZ ;  /* 0x0000000c0f0f7210 */ /* 0x000fca0007f7e0ff */
[----:B------:R-:W-:Y:S04]  /*239e0*/  STL [R1+0x574], R15 ;  /* 0x0005740f01007387 */ /* 0x000fe80000100800 */
[----:B------:R0:W-:Y:S04]  /*239f0*/  STL [R1+0x598], R217 ;  /* 0x000598d901007387 */ /* 0x0001e80000100800 */
[----:B0-----:R-:W3:Y:S01]  /*23a00*/  LDL.LU R217, [R1+0x55c] ;  /* 0x00055c0001d97983 */ /* 0x001ee20000300800 */
[-C--:B------:R-:W-:Y:S01]  /*23a10*/  IADD3 R17, P4, R17, R12.reuse, RZ ;  /* 0x0000000c11117210 */ /* 0x080fe20007f9e0ff */
[----:B--2---:R-:W-:Y:S01]  /*23a20*/  IMAD.X R219, R219, 0x1, R0, P5 ;  /* 0x00000001dbdb7824 */ /* 0x004fe200028e0600 */
[----:B------:R-:W-:-:S03]  /*23a30*/  IADD3 R20, P5, R20, R12, RZ ;  /* 0x0000000c14147210 */ /* 0x000fc60007fbe0ff */
[----:B------:R-:W-:Y:S04]  /*23a40*/  STL [R1+0x56c], R17 ;  /* 0x00056c1101007387 */ /* 0x000fe80000100800 */
[----:B------:R0:W-:Y:S04]  /*23a50*/  STL [R1+0x564], R20 ;  /* 0x0005641401007387 */ /* 0x0001e80000100800 */
[----:B------:R1:W-:Y:S04]  /*23a60*/  STL [R1+0x590], R219 ;  /* 0x000590db01007387 */ /* 0x0003e80000100800 */
[----:B0-----:R-:W2:Y:S01]  /*23a70*/  LDL.LU R20, [R1+0xe18] ;  /* 0x000e180001147983 */ /* 0x001ea20000300800 */
[----:B------:R-:W-:-:S03]  /*23a80*/  IMAD.X R218, R218, 0x1, R0, P6 ;  /* 0x00000001dada7824 */ /* 0x000fc600030e0600 */
[----:B------:R-:W4:Y:S04]  /*23a90*/  LDL.LU R15, [R1+0x578] ;  /* 0x00057800010f7983 */ /* 0x000f280000300800 */
[----:B------:R-:W4:Y:S04]  /*23aa0*/  LDL.LU R17, [R1+0xd5c] ;  /* 0x000d5c0001117983 */ /* 0x000f280000300800 */
[----:B------:R0:W-:Y:S04]  /*23ab0*/  STL [R1+0x588], R218 ;  /* 0x000588da01007387 */ /* 0x0001e80000100800 */
[----:B-1----:R-:W4:Y:S01]  /*23ac0*/  LDL.LU R219, [R1+0x570] ;  /* 0x0005700001db7983 */ /* 0x002f220000300800 */
[----:B---3--:R-:W-:-:S03]  /*23ad0*/  IADD3 R217, P6, R217, R12, RZ ;  /* 0x0000000cd9d97210 */ /* 0x008fc60007fde0ff */
[----:B------:R-:W3:Y:S04]  /*23ae0*/  LDL.LU R12, [R1+0xd70] ;  /* 0x000d7000010c7983 */ /* 0x000ee80000300800 */
[----:B0-----:R-:W3:Y:S04]  /*23af0*/  LDL.LU R218, [R1+0x568] ;  /* 0x0005680001da7983 */ /* 0x001ee80000300800 */
[----:B------:R0:W-:Y:S01]  /*23b00*/  STL [R1+0x55c], R217 ;  /* 0x00055cd901007387 */ /* 0x0001e20000100800 */
[----:B--2---:R-:W-:-:S05]  /*23b10*/  IMAD.X R20, R20, 0x1, R0, P1 ;  /* 0x0000000114147824 */ /* 0x004fca00008e0600 */
[----:B------:R1:W-:Y:S01]  /*23b20*/  STL [R1+0x580], R20 ;  /* 0x0005801401007387 */ /* 0x0003e20000100800 */
[--C-:B----4-:R-:W-:Y:S02]  /*23b30*/  IMAD.X R15, R15, 0x1, R0.reuse, P2 ;  /* 0x000000010f0f7824 */ /* 0x110fe400010e0600 */
[----:B------:R-:W-:Y:S01]  /*23b40*/  IMAD.X R219, R219, 0x1, R0, P3 ;  /* 0x00000001dbdb7824 */ /* 0x000fe200018e0600 */
[----:B0-----:R-:W2:Y:S01]  /*23b50*/  LDL.LU R217, [R1+0xd64] ;  /* 0x000d640001d97983 */ /* 0x001ea20000300800 */
[----:B-1----:R-:W0:Y:S02]  /*23b60*/  LDC R20, c[0x0][0x23c] ;  /* 0x00008f00ff147b82 */ /* 0x002e240000000800 */
[----:B0-----:R-:W-:-:S04]  /*23b70*/  IMAD.SHL.U32 R20, R20, 0x80, RZ ;  /* 0x0000008014147824 */ /* 0x001fc800078e00ff */
[----:B------:R-:W-:-:S05]  /*23b80*/  IMAD.SHL.U32 R20, R20, 0x2, RZ ;  /* 0x0000000214147824 */ /* 0x000fca00078e00ff */
[-C--:B------:R-:W-:Y:S02]  /*23b90*/  IADD3 R17, P2, R17, R20.reuse, RZ ;  /* 0x0000001411117210 */ /* 0x080fe40007f5e0ff */
[-C--:B------:R-:W-:Y:S02]  /*23ba0*/  IADD3 R2, P3, R2, R20.reuse, RZ ;  /* 0x0000001402027210 */ /* 0x080fe40007f7e0ff */
[----:B---3--:R-:W-:-:S05]  /*23bb0*/  IADD3 R12, P1, R12, R20, RZ ;  /* 0x000000140c0c7210 */ /* 0x008fca0007f3e0ff */
[----:B------:R-:W-:Y:S04]  /*23bc0*/  STL [R1+0xd70], R12 ;  /* 0x000d700c01007387 */ /* 0x000fe80000100800 */
[----:B------:R-:W-:Y:S04]  /*23bd0*/  STL [R1+0x578], R15 ;  /* 0x0005780f01007387 */ /* 0x000fe80000100800 */
[----:B------:R-:W-:Y:S04]  /*23be0*/  STL [R1+0xd5c], R17 ;  /* 0x000d5c1101007387 */ /* 0x000fe80000100800 */
[----:B------:R-:W-:Y:S04]  /*23bf0*/  STL [R1+0x570], R219 ;  /* 0x000570db01007387 */ /* 0x000fe80000100800 */
[----:B------:R0:W-:Y:S04]  /*23c00*/  STL [R1+0xd68], R2 ;  /* 0x000d680201007387 */ /* 0x0001e80000100800 */
[----:B0-----:R-:W3:Y:S01]  /*23c10*/  LDL.LU R2, [R1+0xe14] ;  /* 0x000e140001027983 */ /* 0x001ee20000300800 */
[----:B------:R-:W-:Y:S01]  /*23c20*/  IMAD.X R218, R218, 0x1, R0, P4 ;  /* 0x00000001dada7824 */ /* 0x000fe200020e0600 */
[----:B--2---:R-:W-:-:S04]  /*23c30*/  IADD3 R217, P4, R217, R20, RZ ;  /* 0x00000014d9d97210 */ /* 0x004fc80007f9e0ff */
[----:B------:R0:W-:Y:S04]  /*23c40*/  STL [R1+0x568], R218 ;  /* 0x000568da01007387 */ /* 0x0001e80000100800 */
[----:B0-----:R-:W2:Y:S04]  /*23c50*/  LDL.LU R218, [R1+0xd60] ;  /* 0x000d600001da7983 */ /* 0x001ea80000300800 */
[----:B------:R-:W4:Y:S04]  /*23c60*/  LDL.LU R12, [R1+0x558] ;  /* 0x00055800010c7983 */ /* 0x000f280000300800 */
[----:B------:R-:W4:Y:S04]  /*23c70*/  LDL.LU R15, [R1+0xd4c] ;  /* 0x000d4c00010f7983 */ /* 0x000f280000300800 */
[----:B------:R0:W-:Y:S04]  /*23c80*/  STL [R1+0xd64], R217 ;  /* 0x000d64d901007387 */ /* 0x0001e80000100800 */
[----:B0-----:R-:W4:Y:S01]  /*23c90*/  LDL.LU R217, [R1+0xd6c] ;  /* 0x000d6c0001d97983 */ /* 0x001f220000300800 */
[----:B---3--:R-:W-:-:S05]  /*23ca0*/  IMAD.X R2, R2, 0x1, R0, P5 ;  /* 0x0000000102027824 */ /* 0x008fca00028e0600 */
[----:B------:R0:W-:Y:S04]  /*23cb0*/  STL [R1+0x560], R2 ;  /* 0x0005600201007387 */ /* 0x0001e80000100800 */
[----:B0-----:R-:W3:Y:S01]  /*23cc0*/  LDL.LU R2, [R1+0xe10] ;  /* 0x000e100001027983 */ /* 0x001ee20000300800 */
[----:B--2---:R-:W-:-:S03]  /*23cd0*/  IADD3 R218, P5, R218, R20, RZ ;  /* 0x00000014dada7210 */ /* 0x004fc60007fbe0ff */
[----:B------:R-:W2:Y:S04]  /*23ce0*/  LDL.LU R17, [R1+0x550] ;  /* 0x0005500001117983 */ /* 0x000ea80000300800 */
[----:B------:R-:W2:Y:S01]  /*23cf0*/  LDL.LU R219, [R1+0x554] ;  /* 0x0005540001db7983 */ /* 0x000ea20000300800 */
[----:B----4-:R-:W-:Y:S01]  /*23d00*/  IMAD.X R12, R12, 0x1, R0, P6 ;  /* 0x000000010c0c7824 */ /* 0x010fe200030e0600 */
[----:B------:R-:W-:Y:S02]  /*23d10*/  IADD3 R15, P6, R15, R20, RZ ;  /* 0x000000140f0f7210 */ /* 0x000fe40007fde0ff */
[----:B------:R0:W-:Y:S04]  /*23d20*/  STL [R1+0xd60], R218 ;  /* 0x000d60da01007387 */ /* 0x0001e80000100800 */
[----:B0-----:R-:W4:Y:S04]  /*23d30*/  LDL.LU R218, [R1+0x548] ;  /* 0x0005480001da7983 */ /* 0x001f280000300800 */
[----:B------:R-:W-:Y:S04]  /*23d40*/  STL [R1+0x558], R12 ;  /* 0x0005580c01007387 */ /* 0x000fe80000100800 */
[----:B------:R-:W-:Y:S01]  /*23d50*/  STL [R1+0xd4c], R15 ;  /* 0x000d4c0f01007387 */ /* 0x000fe20000100800 */
[----:B---3--:R-:W-:-:S05]  /*23d60*/  IMAD.X R217, R217, 0x1, R2, P1 ;  /* 0x00000001d9d97824 */ /* 0x008fca00008e0602 */
[----:B------:R0:W-:Y:S04]  /*23d70*/  STL [R1+0xd6c], R217 ;  /* 0x000d6cd901007387 */ /* 0x0001e80000100800 */
[----:B0-----:R-:W3:Y:S01]  /*23d80*/  LDL.LU R217, [R1+0xd58] ;  /* 0x000d580001d97983 */ /* 0x001ee20000300800 */
[-C--:B--2---:R-:W-:Y:S01]  /*23d90*/  IADD3 R17, P1, R17, R20.reuse, RZ ;  /* 0x0000001411117210 */ /* 0x084fe20007f3e0ff */
[----:B------:R-:W-:Y:S01]  /*23da0*/  IMAD.X R219, R219, 0x1, R2, P2 ;  /* 0x00000001dbdb7824 */ /* 0x000fe200010e0602 */
[----:B----4-:R-:W-:-:S03]  /*23db0*/  IADD3 R218, P2, R218, R20, RZ ;  /* 0x00000014dada7210 */ /* 0x010fc60007f5e0ff */
[----:B------:R-:W-:Y:S04]  /*23dc0*/  STL [R1+0x550], R17 ;  /* 0x0005501101007387 */ /* 0x000fe80000100800 */
        /* <DEDUP_REMOVED lines=8> */
[----:B------:R-:W3:Y:S04]  /*23e50*/  LDL.LU R17, [R1+0x530] ;  /* 0x0005300001117983 */ /* 0x000ee80000300800 */
[----:B0-----:R-:W3:Y:S01]  /*23e60*/  LDL.LU R217, [R1+0xd48] ;  /* 0x000d480001d97983 */ /* 0x001ee20000300800 */
[-C--:B--2---:R-:W-:Y:S01]  /*23e70*/  IADD3 R219, P3, R219, R20.reuse, RZ ;  /* 0x00000014dbdb7210 */ /* 0x084fe20007f7e0ff */
[----:B----4-:R-:W-:Y:S01]  /*23e80*/  IMAD.X R12, R12, 0x1, R2, P4 ;  /* 0x000000010c0c7824 */ /* 0x010fe200020e0602 */
[----:B------:R-:W-:-:S03]  /*23e90*/  IADD3 R15, P4, R15, R20, RZ ;  /* 0x000000140f0f7210 */ /* 0x000fc60007f9e0ff */
[----:B------:R0:W-:Y:S01]  /*23ea0*/  STL [R1+0x540], R219 ;  /* 0x000540db01007387 */ /* 0x0001e20000100800 */
[----:B------:R-:W-:-:S03]  /*23eb0*/  IMAD.X R218, R218, 0x1, R2, P5 ;  /* 0x00000001dada7824 */ /* 0x000fc600028e0602 */
[----:B0-----:R-:W2:Y:S04]  /*23ec0*/  LDL.LU R219, [R1+0x528] ;  /* 0x0005280001db7983 */ /* 0x001ea80000300800 */
[----:B------:R-:W-:Y:S04]  /*23ed0*/  STL [R1+0xd54], R12 ;  /* 0x000d540c01007387 */ /* 0x000fe80000100800 */
[----:B------:R-:W-:Y:S04]  /*23ee0*/  STL [R1+0x538], R15 ;  /* 0x0005380f01007387 */ /* 0x000fe80000100800 */
[----:B------:R0:W-:Y:S04]  /*23ef0*/  STL [R1+0xd50], R218 ;  /* 0x000d50da01007387 */ /* 0x0001e80000100800 */
[----:B0-----:R-:W4:Y:S01]  /*23f00*/  LDL.LU R218, [R1+0x54c] ;  /* 0x00054c0001da7983 */ /* 0x001f220000300800 */
[----:B---3--:R-:W-:-:S05]  /*23f10*/  IADD3 R17, P5, R17, R20, RZ ;  /* 0x0000001411117210 */ /* 0x008fca0007fbe0ff */
[----:B------:R-:W-:Y:S01]  /*23f20*/  STL [R1+0x530], R17 ;  /* 0x0005301101007387 */ /* 0x000fe20000100800 */
[----:B------:R-:W-:-:S05]  /*23f30*/  IMAD.X R217, R217, 0x1, R2, P6 ;  /* 0x00000001d9d97824 */ /* 0x000fca00030e0602 */
[----:B------:R0:W-:Y:S04]  /*23f40*/  STL [R1+0xd48], R217 ;  /* 0x000d48d901007387 */ /* 0x0001e80000100800 */
[----:B0-----:R-:W3:Y:S04]  /*23f50*/  LDL.LU R217, [R1+0x520] ;  /* 0x0005200001d97983 */ /* 0x001ee80000300800 */
[----:B------:R-:W3:Y:S01]  /*23f60*/  LDL.LU R12, [R1+0x544] ;  /* 0x00054400010c7983 */ /* 0x000ee20000300800 */
[----:B--2---:R-:W-:-:S03]  /*23f70*/  IADD3 R219, P6, R219, R20, RZ ;  /* 0x00000014dbdb7210 */ /* 0x004fc60007fde0ff */
[----:B------:R-:W2:Y:S04]  /*23f80*/  LDL.LU R15, [R1+0x518] ;  /* 0x00051800010f7983 */ /* 0x000ea80000300800 */
[----:B------:R0:W-:Y:S01]  /*23f90*/  STL [R1+0x528], R219 ;  /* 0x000528db01007387 */ /* 0x0001e20000100800 */
[----:B----4-:R-:W-:-:S03]  /*23fa0*/  IMAD.X R218, R218, 0x1, R2, P1 ;  /* 0x00000001dada7824 */ /* 0x010fc600008e0602 */
[----:B0-----:R-:W4:Y:S04]  /*23fb0*/  LDL.LU R219, [R1+0x53c] ;  /* 0x00053c0001db7983 */ /* 0x001f280000300800 */
[----:B------:R0:W-:Y:S04]  /*23fc0*/  STL [R1+0x54c], R218 ;  /* 0x00054cda01007387 */ /* 0x0001e80000100800 */
[----:B------:R-:W4:Y:S04]  /*23fd0*/  LDL.LU R17, [R1+0x510] ;  /* 0x0005100001117983 */ /* 0x000f280000300800 */
[----:B0-----:R-:W4:Y:S01]  /*23fe0*/  LDL.LU R218, [R1+0x534] ;  /* 0x0005340001da7983 */ /* 0x001f220000300800 */
[----:B---3--:R-:W-:-:S05]  /*23ff0*/  IADD3 R217, P1, R217, R20, RZ ;  /* 0x00000014d9d97210 */ /* 0x008fca0007f3e0ff */
[----:B------:R0:W-:Y:S04]  /*24000*/  STL [R1+0x520], R217 ;  /* 0x000520d901007387 */ /* 0x0001e80000100800 */
[----:B0-----:R-:W3:Y:S01]  /*24010*/  LDL.LU R217, [R1+0x508] ;  /* 0x0005080001d97983 */ /* 0x001ee20000300800 */
[--C-:B------:R-:W-:Y:S01]  /*24020*/  IMAD.X R12, R12, 0x1, R2.reuse, P2 ;  /* 0x000000010c0c7824 */ /* 0x100fe200010e0602 */
[-C--:B--2---:R-:W-:Y:S01]  /*24030*/  IADD3 R15, P2, R15, R20.reuse, RZ ;  /* 0x000000140f0f7210 */ /* 0x084fe20007f5e0ff */
[--C-:B----4-:R-:W-:Y:S01]  /*24040*/  IMAD.X R219, R219, 0x1, R2.reuse, P3 ;  /* 0x00000001dbdb7824 */ /* 0x110fe200018e0602 */
[----:B------:R-:W-:Y:S02]  /*24050*/  IADD3 R17, P3, R17, R20, RZ ;  /* 0x0000001411117210 */ /* 0x000fe40007f7e0ff */
[----:B------:R-:W-:Y:S04]  /*24060*/  STL [R1+0x544], R12 ;  /* 0x0005440c01007387 */ /* 0x000fe80000100800 */
[----:B------:R-:W-:Y:S04]  /*24070*/  STL [R1+0x518], R15 ;  /* 0x0005180f01007387 */ /* 0x000fe80000100800 */
[----:B------:R0:W-:Y:S01]  /*24080*/  STL [R1+0x53c], R219 ;  /* 0x00053cdb01007387 */ /* 0x0001e20000100800 */
[----:B------:R-:W-:-:S03]  /*24090*/  IMAD.X R218, R218, 0x1, R2, P4 ;  /* 0x00000001dada7824 */ /* 0x000fc600020e0602 */
[----:B0-----:R-:W2:Y:S04]  /*240a0*/  LDL.LU R219, [R1+0x52c] ;  /* 0x00052c0001db7983 */ /* 0x001ea80000300800 */
[----:B------:R-:W-:Y:S04]  /*240b0*/  STL [R1+0x510], R17 ;  /* 0x0005101101007387 */ /* 0x000fe80000100800 */
[----:B------:R0:W-:Y:S04]  /*240c0*/  STL [R1+0x534], R218 ;  /* 0x000534da01007387 */ /* 0x0001e80000100800 */
[----:B0-----:R-:W4:Y:S04]  /*240d0*/  LDL.LU R218, [R1+0x500] ;  /* 0x0005000001da7983 */ /* 0x001f280000300800 */
[----:B------:R-:W4:Y:S04]  /*240e0*/  LDL.LU R12, [R1+0x524] ;  /* 0x00052400010c7983 */ /* 0x000f280000300800 */
[----:B------:R-:W4:Y:S01]  /*240f0*/  LDL.LU R15, [R1+0x4f8] ;  /* 0x0004f800010f7983 */ /* 0x000f220000300800 */
[----:B---3--:R-:W-:-:S05]  /*24100*/  IADD3 R217, P4, R217, R20, RZ ;  /* 0x00000014d9d97210 */ /* 0x008fca0007f9e0ff */
[----:B------:R0:W-:Y:S04]  /*24110*/  STL [R1+0x508], R217 ;  /* 0x000508d901007387 */ /* 0x0001e80000100800 */
[----:B0-----:R-:W3:Y:S01]  /*24120*/  LDL.LU R217, [R1+0x51c] ;  /* 0x00051c0001d97983 */ /* 0x001ee20000300800 */
[----:B--2---:R-:W-:-:S05]  /*24130*/  IMAD.X R219, R219, 0x1, R2, P5 ;  /* 0x00000001dbdb7824 */ /* 0x004fca00028e0602 */
[----:B------:R0:W-:Y:S04]  /*24140*/  STL [R1+0x52c], R219 ;  /* 0x00052cdb01007387 */ /* 0x0001e80000100800 */
[----:B------:R-:W2:Y:S01]  /*24150*/  LDL.LU R17, [R1+0x4f0] ;  /* 0x0004f00001117983 */ /* 0x000ea20000300800 */
[-C--:B----4-:R-:W-:Y:S01]  /*24160*/  IADD3 R218, P5, R218, R20.reuse, RZ ;  /* 0x00000014dada7210 */ /* 0x090fe20007fbe0ff */
[--C-:B------:R-:W-:Y:S01]  /*24170*/  IMAD.X R12, R12, 0x1, R2.reuse, P6 ;  /* 0x000000010c0c7824 */ /* 0x100fe200030e0602 */
[----:B------:R-:W-:Y:S01]  /*24180*/  IADD3 R15, P6, R15, R20, RZ ;  /* 0x000000140f0f7210 */ /* 0x000fe20007fde0ff */
[----:B0-----:R-:W4:Y:S04]  /*24190*/  LDL.LU R219, [R1+0x514] ;  /* 0x0005140001db7983 */ /* 0x001f280000300800 */
[----:B------:R0:W-:Y:S04]  /*241a0*/  STL [R1+0x500], R218 ;  /* 0x000500da01007387 */ /* 0x0001e80000100800 */
[----:B0-----:R-:W4:Y:S04]  /*241b0*/  LDL.LU R218, [R1+0x4e8] ;  /* 0x0004e80001da7983 */ /* 0x001f280000300800 */
[----:B------:R-:W-:Y:S04]  /*241c0*/  STL [R1+0x524], R12 ;  /* 0x0005240c01007387 */ /* 0x000fe80000100800 */
[----:B------:R-:W-:Y:S01]  /*241d0*/  STL [R1+0x4f8], R15 ;  /* 0x0004f80f01007387 */ /* 0x000fe20000100800 */
[----:B---3--:R-:W-:-:S05]  /*241e0*/  IMAD.X R217, R217, 0x1, R2, P1 ;  /* 0x00000001d9d97824 */ /* 0x008fca00008e0602 */
[----:B------:R0:W-:Y:S04]  /*241f0*/  STL [R1+0x51c], R217 ;  /* 0x00051cd901007387 */ /* 0x0001e80000100800 */
[----:B0-----:R-:W3:Y:S01]  /*24200*/  LDL.LU R217, [R1+0x50c] ;  /* 0x00050c0001d97983 */ /* 0x001ee20000300800 */
[----:B--2---:R-:W-:Y:S01]  /*24210*/  IADD3 R17, P1, R17, R20, RZ ;  /* 0x0000001411117210 */ /* 0x004fe20007f3e0ff */
[----:B----4-:R-:W-:-:S04]  /*24220*/  IMAD.X R219, R219, 0x1, R2, P2 ;  /* 0x00000001dbdb7824 */ /* 0x010fc800010e0602 */
[----:B------:R-:W-:Y:S04]  /*24230*/  STL [R1+0x4f0], R17 ;  /* 0x0004f01101007387 */ /* 0x000fe80000100800 */
[----:B------:R0:W-:Y:S01]  /*24240*/  STL [R1+0x514], R219 ;  /* 0x000514db01007387 */ /* 0x0001e20000100800 */
[----:B------:R-:W-:-:S03]  /*24250*/  IADD3 R218, P2, R218, R20, RZ ;  /* 0x00000014dada7210 */ /* 0x000fc60007f5e0ff */
        /* <DEDUP_REMOVED lines=223> */
[----:B------:R-:W3:Y:S01]  /*25050*/  LDL.LU R17, [R1+0x3b0] ;  /* 0x0003b00001117983 */ /* 0x000ee20000300800 */
[----:B0-----:R-:W-:Y:S02]  /*25060*/  IMAD.MOV.U32 R217, RZ, RZ, R250 ;  /* 0x000000ffffd97224 */ /* 0x001fe400078e00fa */
[----:B------:R-:W-:Y:S02]  /*25070*/  IMAD.MOV.U32 R250, RZ, RZ, R249 ;  /* 0x000000fffffa7224 */ /* 0x000fe400078e00f9 */
[----:B------:R-:W-:Y:S02]  /*25080*/  IMAD.MOV.U32 R249, RZ, RZ, R246 ;  /* 0x000000fffff97224 */ /* 0x000fe400078e00f6 */
[----:B------:R-:W-:-:S02]  /*25090*/  IMAD.MOV.U32 R246, RZ, RZ, R245 ;  /* 0x000000fffff67224 */ /* 0x000fc400078e00f5 */
[----:B------:R-:W3:Y:S01]  /*250a0*/  LDL.LU R245, [R1+0x3d4] ;  /* 0x0003d40001f57983 */ /* 0x000ee20000300800 */
        /* <DEDUP_REMOVED lines=10> */
[----:B---3--:R-:W-:Y:S01]  /*25150*/  IADD3 R17, P5, R17, R20, RZ ;  /* 0x0000001411117210 */ /* 0x008fe20007fbe0ff */
[----:B------:R-:W-:-:S05]  /*25160*/  IMAD.X R245, R245, 0x1, R2, P6 ;  /* 0x00000001f5f57824 */ /* 0x000fca00030e0602 */
[----:B------:R0:W-:Y:S04]  /*25170*/  STL [R1+0x3d4], R245 ;  /* 0x0003d4f501007387 */ /* 0x0001e80000100800 */
[----:B------:R1:W-:Y:S01]  /*25180*/  STL [R1+0x3b0], R17 ;  /* 0x0003b01101007387 */ /* 0x0003e20000100800 */
[----:B0-----:R-:W-:-:S03]  /*25190*/  IMAD.MOV.U32 R245, RZ, RZ, R244 ;  /* 0x000000fffff57224 */ /* 0x001fc600078e00f4 */
[----:B------:R-:W3:Y:S01]  /*251a0*/  LDL.LU R244, [R1+0x3a0] ;  /* 0x0003a00001f47983 */ /* 0x000ee20000300800 */
[----:B--2---:R-:W-:-:S03]  /*251b0*/  IADD3 R219, P6, R219, R20, RZ ;  /* 0x00000014dbdb7210 */ /* 0x004fc60007fde0ff */
[----:B------:R-:W2:Y:S04]  /*251c0*/  LDL.LU R12, [R1+0x3c4] ;  /* 0x0003c400010c7983 */ /* 0x000ea80000300800 */
[----:B------:R-:W2:Y:S04]  /*251d0*/  LDL.LU R15, [R1+0x398] ;  /* 0x00039800010f7983 */ /* 0x000ea80000300800 */
[----:B------:R0:W-:Y:S01]  /*251e0*/  STL [R1+0x3a8], R219 ;  /* 0x0003a8db01007387 */ /* 0x0001e20000100800 */
[----:B----4-:R-:W-:Y:S02]  /*251f0*/  IMAD.X R218, R218, 0x1, R2, P1 ;  /* 0x00000001dada7824 */ /* 0x010fe400008e0602 */
[----:B-1----:R-:W-:Y:S01]  /*25200*/  IMAD.MOV.U32 R17, RZ, RZ, R217 ;  /* 0x000000ffff117224 */ /* 0x002fe200078e00d9 */
[----:B0-----:R-:W4:Y:S04]  /*25210*/  LDL.LU R219, [R1+0x3bc] ;  /* 0x0003bc0001db7983 */ /* 0x001f280000300800 */
[----:B------:R0:W-:Y:S04]  /*25220*/  STL [R1+0x3cc], R218 ;  /* 0x0003ccda01007387 */ /* 0x0001e80000100800 */
[----:B------:R-:W4:Y:S01]  /*25230*/  LDL.LU R217, [R1+0x3b4] ;  /* 0x0003b40001d97983 */ /* 0x000f220000300800 */
[----:B0-----:R-:W-:-:S02]  /*25240*/  IMAD.MOV.U32 R218, RZ, RZ, R249 ;  /* 0x000000ffffda7224 */ /* 0x001fc400078e00f9 */
[----:B------:R-:W-:Y:S02]  /*25250*/  IMAD.MOV.U32 R249, RZ, RZ, R246 ;  /* 0x000000fffff97224 */ /* 0x000fe400078e00f6 */
[----:B------:R-:W4:Y:S01]  /*25260*/  LDL.LU R246, [R1+0x388] ;  /* 0x0003880001f67983 */ /* 0x000f220000300800 */
[----:B---3--:R-:W-:-:S05]  /*25270*/  IADD3 R244, P1, R244, R20, RZ ;  /* 0x00000014f4f47210 */ /* 0x008fca0007f3e0ff */
[----:B------:R0:W-:Y:S04]  /*25280*/  STL [R1+0x3a0], R244 ;  /* 0x0003a0f401007387 */ /* 0x0001e80000100800 */
[----:B0-----:R-:W3:Y:S01]  /*25290*/  LDL.LU R244, [R1+0x3ac] ;  /* 0x0003ac0001f47983 */ /* 0x001ee20000300800 */
[--C-:B--2---:R-:W-:Y:S01]  /*252a0*/  IMAD.X R12, R12, 0x1, R2.reuse, P2 ;  /* 0x000000010c0c7824 */ /* 0x104fe200010e0602 */
[-C--:B------:R-:W-:Y:S01]  /*252b0*/  IADD3 R15, P2, R15, R20.reuse, RZ ;  /* 0x000000140f0f7210 */ /* 0x080fe20007f5e0ff */
[--C-:B----4-:R-:W-:Y:S01]  /*252c0*/  IMAD.X R219, R219, 0x1, R2.reuse, P3 ;  /* 0x00000001dbdb7824 */ /* 0x110fe200018e0602 */
[-C--:B------:R-:W-:Y:S01]  /*252d0*/  IADD3 R17, P3, R17, R20.reuse, RZ ;  /* 0x0000001411117210 */ /* 0x080fe20007f7e0ff */
[----:B------:R-:W-:Y:S01]  /*252e0*/  IMAD.X R217, R217, 0x1, R2, P4 ;  /* 0x00000001d9d97824 */ /* 0x000fe200020e0602 */
[----:B------:R-:W-:Y:S04]  /*252f0*/  STL [R1+0x3c4], R12 ;  /* 0x0003c40c01007387 */ /* 0x000fe80000100800 */
[----:B------:R-:W-:Y:S04]  /*25300*/  STL [R1+0x398], R15 ;  /* 0x0003980f01007387 */ /* 0x000fe80000100800 */
[----:B------:R0:W-:Y:S01]  /*25310*/  STL [R1+0x3bc], R219 ;  /* 0x0003bcdb01007387 */ /* 0x0001e20000100800 */
[----:B------:R-:W-:-:S03]  /*25320*/  IADD3 R246, P4, R246, R20, RZ ;  /* 0x00000014f6f67210 */ /* 0x000fc60007f9e0ff */
[----:B0-----:R-:W2:Y:S04]  /*25330*/  LDL.LU R219, [R1+0x380] ;  /* 0x0003800001db7983 */ /* 0x001ea80000300800 */
[----:B------:R-:W-:Y:S04]  /*25340*/  STL [R1+0x390], R17 ;  /* 0x0003901101007387 */ /* 0x000fe80000100800 */
[----:B------:R0:W-:Y:S04]  /*25350*/  STL [R1+0x388], R246 ;  /* 0x000388f601007387 */ /* 0x0001e80000100800 */
[----:B------:R-:W-:Y:S01]  /*25360*/  STL [R1+0x3b4], R217 ;  /* 0x0003b4d901007387 */ /* 0x000fe20000100800 */
[----:B0-----:R-:W-:-:S03]  /*25370*/  IMAD.MOV.U32 R246, RZ, RZ, R245 ;  /* 0x000000fffff67224 */ /* 0x001fc600078e00f5 */
[----:B------:R-:W4:Y:S01]  /*25380*/  LDL.LU R245, [R1+0x3a4] ;  /* 0x0003a40001f57983 */ /* 0x000f220000300800 */
[----:B---3--:R-:W-:-:S05]  /*25390*/  IMAD.X R244, R244, 0x1, R2, P5 ;  /* 0x00000001f4f47824 */ /* 0x008fca00028e0602 */
[----:B------:R0:W-:Y:S04]  /*253a0*/  STL [R1+0x3ac], R244 ;  /* 0x0003acf401007387 */ /* 0x0001e80000100800 */
[----:B0-----:R-:W3:Y:S04]  /*253b0*/  LDL.LU R244, [R1+0x378] ;  /* 0x0003780001f47983 */ /* 0x001ee80000300800 */
[----:B------:R-:W3:Y:S04]  /*253c0*/  LDL.LU R12, [R1+0x39c] ;  /* 0x00039c00010c7983 */ /* 0x000ee80000300800 */
[----:B------:R-:W3:Y:S01]  /*253d0*/  LDL.LU R217, [R1+0x370] ;  /* 0x0003700001d97983 */ /* 0x000ee20000300800 */
[----:B--2---:R-:W-:Y:S01]  /*253e0*/  IADD3 R219, P5, R219, R20, RZ ;  /* 0x00000014dbdb7210 */ /* 0x004fe20007fbe0ff */
[----:B------:R-:W-:-:S04]  /*253f0*/  IMAD.MOV.U32 R17, RZ, RZ, R218 ;  /* 0x000000ffff117224 */ /* 0x000fc800078e00da */
[----:B------:R0:W-:Y:S04]  /*25400*/  STL [R1+0x380], R219 ;  /* 0x000380db01007387 */ /* 0x0001e80000100800 */
[----:B------:R-:W2:Y:S01]  /*25410*/  LDL.LU R15, [R1+0x394] ;  /* 0x00039400010f7983 */ /* 0x000ea20000300800 */
[----:B----4-:R-:W-:-:S03]  /*25420*/  IMAD.X R245, R245, 0x1, R2, P6 ;  /* 0x00000001f5f57824 */ /* 0x010fc600030e0602 */
[----:B0-----:R-:W4:Y:S04]  /*25430*/  LDL.LU R219, [R1+0x368] ;  /* 0x0003680001db7983 */ /* 0x001f280000300800 */
[----:B------:R-:W4:Y:S04]  /*25440*/  LDL.LU R218, [R1+0x38c] ;  /* 0x00038c0001da7983 */ /* 0x000f280000300800 */
[----:B------:R0:W-:Y:S04]  /*25450*/  STL [R1+0x3a4], R245 ;  /* 0x0003a4f501007387 */ /* 0x0001e80000100800 */
[----:B0-----:R-:W4:Y:S01]  /*25460*/  LDL.LU R245, [R1+0x360] ;  /* 0x0003600001f57983 */ /* 0x001f220000300800 */
[-C--:B---3--:R-:W-:Y:S01]  /*25470*/  IADD3 R244, P6, R244, R20.reuse, RZ ;  /* 0x00000014f4f47210 */ /* 0x088fe20007fde0ff */
[----:B------:R-:W-:Y:S01]  /*25480*/  IMAD.X R12, R12, 0x1, R2, P1 ;  /* 0x000000010c0c7824 */ /* 0x000fe200008e0602 */
[----:B------:R-:W-:-:S03]  /*25490*/  IADD3 R217, P1, R217, R20, RZ ;  /* 0x00000014d9d97210 */ /* 0x000fc60007f3e0ff */
[----:B------:R0:W-:Y:S04]  /*254a0*/  STL [R1+0x378], R244 ;  /* 0x000378f401007387 */ /* 0x0001e80000100800 */
[----:B0-----:R0:W5:Y:S04]  /*254b0*/  LDL.LU R244, [R1+0xe0c] ;  /* 0x000e0c0001f47983 */ /* 0x0011680000300800 */
[----:B------:R-:W-:Y:S04]  /*254c0*/  STL [R1+0x39c], R12 ;  /* 0x00039c0c01007387 */ /* 0x000fe80000100800 */
[----:B------:R1:W-:Y:S04]  /*254d0*/  STL [R1+0x370], R217 ;  /* 0x000370d901007387 */ /* 0x0003e80000100800 */
[----:B-1----:R-:W3:Y:S01]  /*254e0*/  LDL.LU R217, [R1+0x384] ;  /* 0x0003840001d97983 */ /* 0x002ee20000300800 */
[--C-:B--2---:R-:W-:Y:S01]  /*254f0*/  IMAD.X R15, R15, 0x1, R2.reuse, P2 ;  /* 0x000000010f0f7824 */ /* 0x104fe200010e0602 */
[-C--:B----4-:R-:W-:Y:S01]  /*25500*/  IADD3 R219, P2, R219, R20.reuse, RZ ;  /* 0x00000014dbdb7210 */ /* 0x090fe20007f5e0ff */
[----:B------:R-:W-:Y:S01]  /*25510*/  IMAD.X R218, R218, 0x1, R2, P3 ;  /* 0x00000001dada7824 */ /* 0x000fe200018e0602 */
[----:B------:R-:W-:-:S02]  /*25520*/  IADD3 R245, P3, R245, R20, RZ ;  /* 0x00000014f5f57210 */ /* 0x000fc40007f7e0ff */
[----:B------:R-:W-:Y:S04]  /*25530*/  STL [R1+0x394], R15 ;  /* 0x0003940f01007387 */ /* 0x000fe80000100800 */
[----:B------:R1:W-:Y:S04]  /*25540*/  STL [R1+0x368], R219 ;  /* 0x000368db01007387 */ /* 0x0003e80000100800 */
[----:B-1----:R-:W2:Y:S04]  /*25550*/  LDL.LU R219, [R1+0x37c] ;  /* 0x00037c0001db7983 */ /* 0x002ea80000300800 */
[----:B------:R-:W-:Y:S04]  /*25560*/  STL [R1+0x38c], R218 ;  /* 0x00038cda01007387 */ /* 0x000fe80000100800 */
[----:B------:R1:W-:Y:S04]  /*25570*/  STL [R1+0x360], R245 ;  /* 0x000360f501007387 */ /* 0x0003e80000100800 */
[----:B-1----:R-:W4:Y:S04]  /*25580*/  LDL.LU R245, [R1+0x350] ;  /* 0x0003500001f57983 */ /* 0x002f280000300800 */
[----:B------:R-:W4:Y:S04]  /*25590*/  LDL.LU R12, [R1+0x374] ;  /* 0x00037400010c7983 */ /* 0x000f280000300800 */
[----:B------:R-:W4:Y:S01]  /*255a0*/  LDL.LU R218, [R1+0x348] ;  /* 0x0003480001da7983 */ /* 0x000f220000300800 */
[----:B---3--:R-:W-:-:S05]  /*255b0*/  IMAD.X R217, R217, 0x1, R2, P4 ;  /* 0x00000001d9d97824 */ /* 0x008fca00020e0602 */
[----:B------:R1:W-:Y:S02]  /*255c0*/  STL [R1+0x384], R217 ;  /* 0x000384d901007387 */ /* 0x0003e40000100800 */
[----:B-1----:R-:W-:Y:S02]  /*255d0*/  IMAD.MOV.U32 R217, RZ, RZ, R216 ;  /* 0x000000ffffd97224 */ /* 0x002fe400078e00d8 */
[----:B------:R-:W-:Y:S02]  /*255e0*/  IMAD.MOV.U32 R216, RZ, RZ, R19 ;  /* 0x000000ffffd87224 */ /* 0x000fe400078e0013 */
[----:B------:R-:W-:Y:S02]  /*255f0*/  IMAD.MOV.U32 R19, RZ, RZ, R23 ;  /* 0x000000ffff137224 */ /* 0x000fe400078e0017 */
[----:B------:R-:W-:Y:S02]  /*25600*/  IMAD.MOV.U32 R23, RZ, RZ, R21 ;  /* 0x000000ffff177224 */ /* 0x000fe400078e0015 */
[----:B------:R-:W-:-:S02]  /*25610*/  IMAD.MOV.U32 R21, RZ, RZ, R252 ;  /* 0x000000ffff157224 */ /* 0x000fc400078e00fc */
[----:B------:R-:W3:Y:S01]  /*25620*/  LDL.LU R252, [R1+0x36c] ;  /* 0x00036c0001fc7983 */ /* 0x000ee20000300800 */
[-C--:B------:R-:W-:Y:S01]  /*25630*/  IADD3 R17, P4, R17, R20.reuse, RZ ;  /* 0x0000001411117210 */ /* 0x080fe20007f9e0ff */
[--C-:B--2---:R-:W-:Y:S02]  /*25640*/  IMAD.X R219, R219, 0x1, R2.reuse, P5 ;  /* 0x00000001dbdb7824 */ /* 0x104fe400028e0602 */
[----:B------:R-:W2:Y:S04]  /*25650*/  LDL.LU R15, [R1+0x340] ;  /* 0x00034000010f7983 */ /* 0x000ea80000300800 */
[----:B------:R1:W-:Y:S01]  /*25660*/  STL [R1+0x358], R17 ;  /* 0x0003581101007387 */ /* 0x0003e20000100800 */
[-C--:B----4-:R-:W-:Y:S01]  /*25670*/  IADD3 R245, P5, R245, R20.reuse, RZ ;  /* 0x00000014f5f57210 */ /* 0x090fe20007fbe0ff */
[--C-:B------:R-:W-:Y:S01]  /*25680*/  IMAD.X R12, R12, 0x1, R2.reuse, P6 ;  /* 0x000000010c0c7824 */ /* 0x100fe200030e0602 */
[----:B------:R-:W-:Y:S01]  /*25690*/  IADD3 R218, P6, R218, R20, RZ ;  /* 0x00000014dada7210 */ /* 0x000fe20007fde0ff */
[----:B-1----:R-:W4:Y:S04]  /*256a0*/  LDL.LU R17, [R1+0x364] ;  /* 0x0003640001117983 */ /* 0x002f280000300800 */
[----:B------:R1:W-:Y:S04]  /*256b0*/  STL [R1+0x37c], R219 ;  /* 0x00037cdb01007387 */ /* 0x0003e80000100800 */
[----:B-1----:R-:W4:Y:S04]  /*256c0*/  LDL.LU R219, [R1+0x338] ;  /* 0x0003380001db7983 */ /* 0x002f280000300800 */
[----:B------:R1:W-:Y:S04]  /*256d0*/  STL [R1+0x350], R245 ;  /* 0x000350f501007387 */ /* 0x0003e80000100800 */
[----:B-1----:R0:W5:Y:S04]  /*256e0*/  LDL.LU R245, [R1+0xe08] ;  /* 0x000e080001f57983 */ /* 0x0021680000300800 */
[----:B------:R-:W-:Y:S04]  /*256f0*/  STL [R1+0x374], R12 ;  /* 0x0003740c01007387 */ /* 0x000fe80000100800 */
[----:B------:R1:W-:Y:S04]  /*25700*/  STL [R1+0x348], R218 ;  /* 0x000348da01007387 */ /* 0x0003e80000100800 */
[----:B-1----:R-:W4:Y:S01]  /*25710*/  LDL.LU R218, [R1+0x35c] ;  /* 0x00035c0001da7983 */ /* 0x002f220000300800 */
[----:B---3--:R-:W-:-:S05]  /*25720*/  IMAD.X R252, R252, 0x1, R2, P1 ;  /* 0x00000001fcfc7824 */ /* 0x008fca00008e0602 */
[----:B------:R1:W-:Y:S02]  /*25730*/  STL [R1+0x36c], R252 ;  /* 0x00036cfc01007387 */ /* 0x0003e40000100800 */
[----:B-1----:R-:W-:Y:S02]  /*25740*/  IMAD.MOV.U32 R252, RZ, RZ, R250 ;  /* 0x000000fffffc7224 */ /* 0x002fe400078e00fa */
[----:B------:R-:W3:Y:S01]  /*25750*/  LDL.LU R250, [R1+0x330] ;  /* 0x0003300001fa7983 */ /* 0x000ee20000300800 */
[----:B--2---:R-:W-:Y:S01]  /*25760*/  IADD3 R15, P1, R15, R20, RZ ;  /* 0x000000140f0f7210 */ /* 0x004fe20007f3e0ff */
[----:B----4-:R-:W-:-:S04]  /*25770*/  IMAD.X R17, R17, 0x1, R2, P2 ;  /* 0x0000000111117824 */ /* 0x010fc800010e0602 */
[----:B------:R-:W-:Y:S04]  /*25780*/  STL [R1+0x340], R15 ;  /* 0x0003400f01007387 */ /* 0x000fe80000100800 */
[----:B------:R1:W-:Y:S01]  /*25790*/  STL [R1+0x364], R17 ;  /* 0x0003641101007387 */ /* 0x0003e20000100800 */
[----:B------:R-:W-:-:S03]  /*257a0*/  IADD3 R219, P2, R219, R20, RZ ;  /* 0x00000014dbdb7210 */ /* 0x000fc60007f5e0ff */
[----:B-1----:R-:W2:Y:S04]  /*257b0*/  LDL.LU R17, [R1+0x328] ;  /* 0x0003280001117983 */ /* 0x002ea80000300800 */
[----:B------:R-:W4:Y:S04]  /*257c0*/  LDL.LU R12, [R1+0x34c] ;  /* 0x00034c00010c7983 */ /* 0x000f280000300800 */
[----:B------:R-:W4:Y:S04]  /*257d0*/  LDL.LU R15, [R1+0x320] ;  /* 0x00032000010f7983 */ /* 0x000f280000300800 */
[----:B------:R1:W-:Y:S04]  /*257e0*/  STL [R1+0x338], R219 ;  /* 0x000338db01007387 */ /* 0x0003e80000100800 */
[----:B-1----:R-:W4:Y:S01]  /*257f0*/  LDL.LU R219, [R1+0x344] ;  /* 0x0003440001db7983 */ /* 0x002f220000300800 */
[----:B------:R-:W-:-:S05]  /*25800*/  IMAD.X R218, R218, 0x1, R2, P3 ;  /* 0x00000001dada7824 */ /* 0x000fca00018e0602 */
[----:B------:R1:W-:Y:S02]  /*25810*/  STL [R1+0x35c], R218 ;  /* 0x00035cda01007387 */ /* 0x0003e40000100800 */
[----:B-1----:R-:W-:Y:S02]  /*25820*/  IMAD.MOV.U32 R218, RZ, RZ, R217 ;  /* 0x000000ffffda7224 */ /* 0x002fe400078e00d9 */
[----:B------:R-:W-:Y:S02]  /*25830*/  IMAD.MOV.U32 R217, RZ, RZ, R216 ;  /* 0x000000ffffd97224 */ /* 0x000fe400078e00d8 */
[----:B------:R-:W-:Y:S02]  /*25840*/  IMAD.MOV.U32 R216, RZ, RZ, R19 ;  /* 0x000000ffffd87224 */ /* 0x000fe400078e0013 */
[----:B------:R-:W-:Y:S02]  /*25850*/  IMAD.MOV.U32 R19, RZ, RZ, R23 ;  /* 0x000000ffff137224 */ /* 0x000fe400078e0017 */
[----:B------:R-:W-:-:S02]  /*25860*/  IMAD.MOV.U32 R23, RZ, RZ, R21 ;  /* 0x000000ffff177224 */ /* 0x000fc400078e0015 */
[----:B------:R-:W4:Y:S01]  /*25870*/  LDL.LU R21, [R1+0x318] ;  /* 0x0003180001157983 */ /* 0x000f220000300800 */
[----:B---3--:R-:W-:-:S03]  /*25880*/  IADD3 R250, P3, R250, R20, RZ ;  /* 0x00000014fafa7210 */ /* 0x008fc60007f7e0ff */
[----:B------:R-:W3:Y:S04]  /*25890*/  LDL.LU R20, [R1+0x354] ;  /* 0x0003540001147983 */ /* 0x000ee80000300800 */
[----:B------:R1:W-:Y:S02]  /*258a0*/  STL [R1+0x330], R250 ;  /* 0x000330fa01007387 */ /* 0x0003e40000100800 */
[----:B-1----:R-:W-:Y:S02]  /*258b0*/  IMAD.MOV.U32 R250, RZ, RZ, R249 ;  /* 0x000000fffffa7224 */ /* 0x002fe400078e00f9 */
[----:B------:R-:W4:Y:S01]  /*258c0*/  LDL.LU R249, [R1+0x33c] ;  /* 0x00033c0001f97983 */ /* 0x000f220000300800 */
[----:B---3--:R-:W-:-:S05]  /*258d0*/  IMAD.X R20, R20, 0x1, R2, P4 ;  /* 0x0000000114147824 */ /* 0x008fca00020e0602 */
[----:B------:R1:W-:Y:S02]  /*258e0*/  STL [R1+0x354], R20 ;  /* 0x0003541401007387 */ /* 0x0003e40000100800 */
[----:B-1----:R-:W1:Y:S02]  /*258f0*/  LDC R20, c[0x0][0x23c] ;  /* 0x00008f00ff147b82 */ /* 0x002e640000000800 */
[----:B-1----:R-:W-:-:S04]  /*25900*/  IMAD.SHL.U32 R20, R20, 0x80, RZ ;  /* 0x0000008014147824 */ /* 0x002fc800078e00ff */
[----:B------:R-:W-:-:S05]  /*25910*/  IMAD.SHL.U32 R20, R20, 0x2, RZ ;  /* 0x0000000214147824 */ /* 0x000fca00078e00ff */
[----:B--2---:R-:W-:-:S05]  /*25920*/  IADD3 R17, P4, R17, R20, RZ ;  /* 0x0000001411117210 */ /* 0x004fca0007f9e0ff */
[----:B------:R1:W-:Y:S04]  /*25930*/  STL [R1+0x328], R17 ;  /* 0x0003281101007387 */ /* 0x0003e80000100800 */
[----:B-1----:R-:W2:Y:S01]  /*25940*/  LDL.LU R17, [R1+0x310] ;  /* 0x0003100001117983 */ /* 0x002ea20000300800 */
[--C-:B----4-:R-:W-:Y:S01]  /*25950*/  IMAD.X R12, R12, 0x1, R2.reuse, P5 ;  /* 0x000000010c0c7824 */ /* 0x110fe200028e0602 */
[-C--:B------:R-:W-:Y:S01]  /*25960*/  IADD3 R15, P5, R15, R20.reuse, RZ ;  /* 0x000000140f0f7210 */ /* 0x080fe20007fbe0ff */
[--C-:B------:R-:W-:Y:S01]  /*25970*/  IMAD.X R219, R219, 0x1, R2.reuse, P6 ;  /* 0x00000001dbdb7824 */ /* 0x100fe200030e0602 */
[----:B------:R-:W-:Y:S02]  /*25980*/  IADD3 R21, P6, R21, R20, RZ ;  /* 0x0000001415157210 */ /* 0x000fe40007fde0ff */
[----:B------:R-:W-:Y:S04]  /*25990*/  STL [R1+0x34c], R12 ;  /* 0x00034c0c01007387 */ /* 0x000fe80000100800 */
[----:B------:R-:W-:Y:S04]  /*259a0*/  STL [R1+0x320], R15 ;  /* 0x0003200f01007387 */ /* 0x000fe80000100800 */
[----:B------:R1:W-:Y:S01]  /*259b0*/  STL [R1+0x344], R219 ;  /* 0x000344db01007387 */ /* 0x0003e20000100800 */
[----:B------:R-:W-:-:S03]  /*259c0*/  IMAD.X R249, R249, 0x1, R2, P1 ;  /* 0x00000001f9f97824 */ /* 0x000fc600008e0602 */
[----:B-1----:R-:W3:Y:S04]  /*259d0*/  LDL.LU R219, [R1+0x308] ;  /* 0x0003080001db7983 */ /* 0x002ee80000300800 */
[----:B------:R1:W-:Y:S02]  /*259e0*/  STL [R1+0x318], R21 ;  /* 0x0003181501007387 */ /* 0x0003e40000100800 */
[----:B-1----:R-:W-:Y:S02]  /*259f0*/  IMAD.MOV.U32 R21, RZ, RZ, R252 ;  /* 0x000000ffff157224 */ /* 0x002fe400078e00fc */
[----:B------:R-:W4:Y:S04]  /*25a00*/  LDL.LU R252, [R1+0x32c] ;  /* 0x00032c0001fc7983 */ /* 0x000f280000300800 */
[----:B------:R-:W3:Y:S04]  /*25a10*/  LDL.LU R12, [R1+0x300] ;  /* 0x00030000010c7983 */ /* 0x000ee80000300800 */
[----:B------:R1:W-:Y:S02]  /*25a20*/  STL [R1+0x33c], R249 ;  /* 0x00033cf901007387 */ /* 0x0003e40000100800 */
[----:B-1----:R-:W-:-:S02]  /*25a30*/  IMAD.MOV.U32 R249, RZ, RZ, R246 ;  /* 0x000000fffff97224 */ /* 0x002fc400078e00f6 */
[----:B------:R-:W3:Y:S01]  /*25a40*/  LDL.LU R246, [R1+0x324] ;  /* 0x0003240001f67983 */ /* 0x000ee20000300800 */
[----:B--2---:R-:W-:-:S03]  /*25a50*/  IADD3 R17, P1, R17, R20, RZ ;  /* 0x0000001411117210 */ /* 0x004fc60007f3e0ff */
[----:B------:R-:W2:Y:S04]  /*25a60*/  LDL.LU R20, [R1+0x334] ;  /* 0x0003340001147983 */ /* 0x000ea80000300800 */
[----:B------:R-:W2:Y:S04]  /*25a70*/  LDL.LU R15, [R1+0x2f8] ;  /* 0x0002f800010f7983 */ /* 0x000ea80000300800 */
[----:B------:R1:W-:Y:S04]  /*25a80*/  STL [R1+0x310], R17 ;  /* 0x0003101101007387 */ /* 0x0003e80000100800 */
[----:B-1----:R-:W2:Y:S01]  /*25a90*/  LDL.LU R17, [R1+0x31c] ;  /* 0x00031c0001117983 */ /* 0x002ea20000300800 */
[----:B----4-:R-:W-:-:S02]  /*25aa0*/  IMAD.X R252, R252, 0x1, R2, P3 ;  /* 0x00000001fcfc7824 */ /* 0x010fc400018e0602 */
[--C-:B---3--:R-:W-:Y:S02]  /*25ab0*/  IMAD.X R246, R246, 0x1, R2.reuse, P4 ;  /* 0x00000001f6f67824 */ /* 0x108fe400020e0602 */
[----:B--2---:R-:W-:-:S05]  /*25ac0*/  IMAD.X R20, R20, 0x1, R2, P2 ;  /* 0x0000000114147824 */ /* 0x004fca00010e0602 */
[----:B------:R1:W-:Y:S02]  /*25ad0*/  STL [R1+0x334], R20 ;  /* 0x0003341401007387 */ /* 0x0003e40000100800 */
[----:B-1----:R-:W1:Y:S02]  /*25ae0*/  LDC R20, c[0x0][0x23c] ;  /* 0x00008f00ff147b82 */ /* 0x002e640000000800 */
[----:B-1----:R-:W-:-:S04]  /*25af0*/  IMAD.SHL.U32 R20, R20, 0x80, RZ ;  /* 0x0000008014147824 */ /* 0x002fc800078e00ff */
[----:B------:R-:W-:-:S05]  /*25b00*/  IMAD.SHL.U32 R20, R20, 0x2, RZ ;  /* 0x0000000214147824 */ /* 0x000fca00078e00ff */
[----:B------:R-:W-:-:S05]  /*25b10*/  IADD3 R219, P2, R219, R20, RZ ;  /* 0x00000014dbdb7210 */ /* 0x000fca0007f5e0ff */
[----:B------:R1:W-:Y:S01]  /*25b20*/  STL [R1+0x308], R219 ;  /* 0x000308db01007387 */ /* 0x0003e20000100800 */
[----:B------:R-:W-:Y:S01]  /*25b30*/  IADD3 R12, P3, R12, R20, RZ ;  /* 0x000000140c0c7210 */ /* 0x000fe20007f7e0ff */
[----:B-1----:R-:W-:Y:S02]  /*25b40*/  IMAD.MOV.U32 R219, RZ, RZ, R218 ;  /* 0x000000ffffdb7224 */ /* 0x002fe400078e00da */
[----:B------:R-:W-:Y:S02]  /*25b50*/  IMAD.MOV.U32 R218, RZ, RZ, R217 ;  /* 0x000000ffffda7224 */ /* 0x000fe400078e00d9 */
[----:B------:R-:W-:Y:S02]  /*25b60*/  IMAD.MOV.U32 R217, RZ, RZ, R216 ;  /* 0x000000ffffd97224 */ /* 0x000fe400078e00d8 */
[----:B------:R-:W-:Y:S02]  /*25b70*/  IMAD.MOV.U32 R216, RZ, RZ, R19 ;  /* 0x000000ffffd87224 */ /* 0x000fe400078e0013 */
[----:B------:R-:W2:Y:S04]  /*25b80*/  LDL.LU R19, [R1+0x2f0] ;  /* 0x0002f00001137983 */ /* 0x000ea80000300800 */
[----:B------:R1:W-:Y:S02]  /*25b90*/  STL [R1+0x32c], R252 ;  /* 0x00032cfc01007387 */ /* 0x0003e40000100800 */
[----:B-1----:R-:W-:-:S02]  /*25ba0*/  IMAD.MOV.U32 R252, RZ, RZ, R250 ;  /* 0x000000fffffc7224 */ /* 0x002fc400078e00fa */
[----:B------:R-:W3:Y:S04]  /*25bb0*/  LDL.LU R250, [R1+0x314] ;  /* 0x0003140001fa7983 */ /* 0x000ee80000300800 */
[----:B------:R1:W-:Y:S04]  /*25bc0*/  STL [R1+0x324], R246 ;  /* 0x000324f601007387 */ /* 0x0003e80000100800 */
[----:B------:R4:W-:Y:S04]  /*25bd0*/  STL [R1+0x300], R12 ;  /* 0x0003000c01007387 */ /* 0x0009e80000100800 */
[----:B-1----:R-:W3:Y:S01]  /*25be0*/  LDL.LU R246, [R1+0x2e8] ;  /* 0x0002e80001f67983 */ /* 0x002ee20000300800 */
[----:B------:R-:W-:Y:S01]  /*25bf0*/  IADD3 R15, P4, R15, R20, RZ ;  /* 0x000000140f0f7210 */ /* 0x000fe20007f9e0ff */
[----:B------:R-:W-:-:S04]  /*25c00*/  IMAD.X R17, R17, 0x1, R2, P5 ;  /* 0x0000000111117824 */ /* 0x000fc800028e0602 */
[----:B------:R1:W-:Y:S04]  /*25c10*/  STL [R1+0x2f8], R15 ;  /* 0x0002f80f01007387 */ /* 0x0003e80000100800 */
[----:B------:R0:W-:Y:S04]  /*25c20*/  STL [R1+0x31c], R17 ;  /* 0x00031c1101007387 */ /* 0x0001e80000100800 */
[----:B----4-:R-:W4:Y:S04]  /*25c30*/  LDL.LU R12, [R1+0x2e0] ;  /* 0x0002e000010c7983 */ /* 0x010f280000300800 */
[----:B-1----:R-:W4:Y:S01]  /*25c40*/  LDL.LU R15, [R1+0x304] ;  /* 0x00030400010f7983 */ /* 0x002f220000300800 */
[----:B0-----:R-:W-:-:S02]  /*25c50*/  IMAD.MOV.U32 R17, RZ, RZ, R219 ;  /* 0x000000ffff117224 */ /* 0x001fc400078e00db */
[----:B------:R-:W-:Y:S02]  /*25c60*/  IMAD.MOV.U32 R219, RZ, RZ, R218 ;  /* 0x000000ffffdb7224 */ /* 0x000fe400078e00da */
[----:B------:R-:W-:Y:S02]  /*25c70*/  IMAD.MOV.U32 R218, RZ, RZ, R217 ;  /* 0x000000ffffda7224 */ /* 0x000fe400078e00d9 */
[----:B------:R-:W-:Y:S01]  /*25c80*/  IMAD.MOV.U32 R217, RZ, RZ, R216 ;  /* 0x000000ffffd97224 */ /* 0x000fe200078e00d8 */
[----:B--2---:R-:W-:-:S05]  /*25c90*/  IADD3 R19, P5, R19, R20, RZ ;  /* 0x0000001413137210 */ /* 0x004fca0007fbe0ff */
[----:B------:R0:W-:Y:S04]  /*25ca0*/  STL [R1+0x2f0], R19 ;  /* 0x0002f01301007387 */ /* 0x0001e80000100800 */
[----:B------:R-:W2:Y:S01]  /*25cb0*/  LDL.LU R216, [R1+0x2d8] ;  /* 0x0002d80001d87983 */ /* 0x000ea20000300800 */
[----:B---3--:R-:W-:Y:S02]  /*25cc0*/  IMAD.X R250, R250, 0x1, R2, P6 ;  /* 0x00000001fafa7824 */ /* 0x008fe400030e0602 */
[----:B0-----:R-:W-:Y:S02]  /*25cd0*/  IMAD.MOV.U32 R19, RZ, RZ, R21 ;  /* 0x000000ffff137224 */ /* 0x001fe400078e0015 */
[----:B------:R-:W-:Y:S02]  /*25ce0*/  IMAD.MOV.U32 R21, RZ, RZ, R252 ;  /* 0x000000ffff157224 */ /* 0x000fe400078e00fc */
[----:B------:R-:W3:Y:S04]  /*25cf0*/  LDL.LU R252, [R1+0x2fc] ;  /* 0x0002fc0001fc7983 */ /* 0x000ee80000300800 */
[----:B------:R0:W-:Y:S01]  /*25d00*/  STL [R1+0x314], R250 ;  /* 0x000314fa01007387 */ /* 0x0001e20000100800 */
[----:B------:R-:W-:-:S03]  /*25d10*/  IADD3 R246, P6, R246, R20, RZ ;  /* 0x00000014f6f67210 */ /* 0x000fc60007fde0ff */
[----:B0-----:R-:W3:Y:S04]  /*25d20*/  LDL.LU R250, [R1+0x2d0] ;  /* 0x0002d00001fa7983 */ /* 0x001ee80000300800 */
[----:B------:R-:W2:Y:S04]  /*25d30*/  LDL.LU R20, [R1+0x30c] ;  /* 0x00030c0001147983 */ /* 0x000ea80000300800 */
[----:B------:R0:W-:Y:S04]  /*25d40*/  STL [R1+0x2e8], R246 ;  /* 0x0002e8f601007387 */ /* 0x0001e80000100800 */
[----:B0-----:R-:W3:Y:S01]  /*25d50*/  LDL.LU R246, [R1+0x2f4] ;  /* 0x0002f40001f67983 */ /* 0x001ee20000300800 */
[----:B----4-:R-:W-:-:S02]  /*25d60*/  IMAD.X R15, R15, 0x1, R2, P2 ;  /* 0x000000010f0f7824 */ /* 0x010fc400010e0602 */
[----:B--2---:R-:W-:-:S05]  /*25d70*/  IMAD.X R20, R20, 0x1, R2, P1 ;  /* 0x0000000114147824 */ /* 0x004fca00008e0602 */
[----:B------:R0:W-:Y:S02]  /*25d80*/  STL [R1+0x30c], R20 ;  /* 0x00030c1401007387 */ /* 0x0001e40000100800 */
[----:B0-----:R-:W0:Y:S02]  /*25d90*/  LDC R20, c[0x0][0x23c] ;  /* 0x00008f00ff147b82 */ /* 0x001e240000000800 */
[----:B0-----:R-:W-:-:S04]  /*25da0*/  IMAD.SHL.U32 R20, R20, 0x80, RZ ;  /* 0x0000008014147824 */ /* 0x001fc800078e00ff */
[----:B------:R-:W-:-:S05]  /*25db0*/  IMAD.SHL.U32 R20, R20, 0x2, RZ ;  /* 0x0000000214147824 */ /* 0x000fca00078e00ff */
[-C--:B------:R-:W-:Y:S02]  /*25dc0*/  IADD3 R12, P1, R12, R20.reuse, RZ ;  /* 0x000000140c0c7210 */ /* 0x080fe40007f3e0ff */
[----:B------:R-:W-:-:S03]  /*25dd0*/  IADD3 R216, P2, R216, R20, RZ ;  /* 0x00000014d8d87210 */ /* 0x000fc60007f5e0ff */
[----:B------:R-:W-:Y:S04]  /*25de0*/  STL [R1+0x2e0], R12 ;  /* 0x0002e00c01007387 */ /* 0x000fe80000100800 */
[----:B------:R0:W-:Y:S02]  /*25df0*/  STL [R1+0x304], R15 ;  /* 0x0003040f01007387 */ /* 0x0001e40000100800 */
[----:B0-----:R-:W-:Y:S02]  /*25e00*/  IMAD.MOV.U32 R15, RZ, RZ, R17 ;  /* 0x000000ffff0f7224 */ /* 0x001fe400078e0011 */
[----:B------:R-:W-:Y:S02]  /*25e10*/  IMAD.MOV.U32 R17, RZ, RZ, R219 ;  /* 0x000000ffff117224 */ /* 0x000fe400078e00db */
[----:B------:R-:W-:-:S02]  /*25e20*/  IMAD.MOV.U32 R219, RZ, RZ, R218 ;  /* 0x000000ffffdb7224 */ /* 0x000fc400078e00da */
[----:B------:R-:W2:Y:S04]  /*25e30*/  LDL.LU R218, [R1+0x2ec] ;  /* 0x0002ec0001da7983 */ /* 0x000ea80000300800 */
[----:B------:R0:W-:Y:S02]  /*25e40*/  STL [R1+0x2d8], R216 ;  /* 0x0002d8d801007387 */ /* 0x0001e40000100800 */
[----:B0-----:R-:W-:Y:S02]  /*25e50*/  IMAD.MOV.U32 R216, RZ, RZ, R21 ;  /* 0x000000ffffd87224 */ /* 0x001fe400078e0015 */
[----:B------:R-:W4:Y:S01]  /*25e60*/  LDL.LU R21, [R1+0x2c0] ;  /* 0x0002c00001157983 */ /* 0x000f220000300800 */
[--C-:B---3--:R-:W-:Y:S01]  /*25e70*/  IMAD.X R252, R252, 0x1, R2.reuse, P3 ;  /* 0x00000001fcfc7824 */ /* 0x108fe200018e0602 */
[----:B------:R-:W-:Y:S01]  /*25e80*/  IADD3 R250, P3, R250, R20, RZ ;  /* 0x00000014fafa7210 */ /* 0x000fe20007f7e0ff */
[----:B------:R-:W-:-:S04]  /*25e90*/  IMAD.X R246, R246, 0x1, R2, P4 ;  /* 0x00000001f6f67824 */ /* 0x000fc800020e0602 */
[----:B------:R0:W-:Y:S04]  /*25ea0*/  STL [R1+0x2d0], R250 ;  /* 0x0002d0fa01007387 */ /* 0x0001e80000100800 */
[----:B------:R1:W-:Y:S04]  /*25eb0*/  STL [R1+0x2fc], R252 ;  /* 0x0002fcfc01007387 */ /* 0x0003e80000100800 */
[----:B0-----:R-:W3:Y:S04]  /*25ec0*/  LDL.LU R250, [R1+0x2e4] ;  /* 0x0002e40001fa7983 */ /* 0x001ee80000300800 */
[----:B------:R0:W-:Y:S01]  /*25ed0*/  STL [R1+0x2f4], R246 ;  /* 0x0002f4f601007387 */ /* 0x0001e20000100800 */
[----:B-1----:R-:W-:-:S03]  /*25ee0*/  IMAD.MOV.U32 R252, RZ, RZ, R247 ;  /* 0x000000fffffc7224 */ /* 0x002fc600078e00f7 */
[----:B0-----:R-:W3:Y:S04]  /*25ef0*/  LDL.LU R246, [R1+0x2b8] ;  /* 0x0002b80001f67983 */ /* 0x001ee80000300800 */
[----:B------:R-:W3:Y:S04]  /*25f00*/  LDL.LU R12, [R1+0x2dc] ;  /* 0x0002dc00010c7983 */ /* 0x000ee80000300800 */
[----:B------:R-:W3:Y:S01]  /*25f10*/  LDL.LU R247, [R1+0x2b0] ;  /* 0x0002b00001f77983 */ /* 0x000ee20000300800 */
[----:B------:R-:W-:-:S05]  /*25f20*/  IADD3 R15, P4, R15, R20, RZ ;  /* 0x000000140f0f7210 */ /* 0x000fca0007f9e0ff */
[----:B------:R0:W-:Y:S02]  /*25f30*/  STL [R1+0x2c8], R15 ;  /* 0x0002c80f01007387 */ /* 0x0001e40000100800 */
[----:B0-----:R-:W-:Y:S02]  /*25f40*/  IMAD.MOV.U32 R15, RZ, RZ, R17 ;  /* 0x000000ffff0f7224 */ /* 0x001fe400078e0011 */
[----:B------:R-:W-:Y:S02]  /*25f50*/  IMAD.MOV.U32 R17, RZ, RZ, R219 ;  /* 0x000000ffff117224 */ /* 0x000fe400078e00db */
[----:B--2---:R-:W-:-:S05]  /*25f60*/  IMAD.X R218, R218, 0x1, R2, P5 ;  /* 0x00000001dada7824 */ /* 0x004fca00028e0602 */
[----:B------:R0:W-:Y:S01]  /*25f70*/  STL [R1+0x2ec], R218 ;  /* 0x0002ecda01007387 */ /* 0x0001e20000100800 */
[----:B----4-:R-:W-:-:S03]  /*25f80*/  IADD3 R21, P5, R21, R20, RZ ;  /* 0x0000001415157210 */ /* 0x010fc60007fbe0ff */
[----:B0-----:R-:W2:Y:S04]  /*25f90*/  LDL.LU R218, [R1+0x2a8] ;  /* 0x0002a80001da7983 */ /* 0x001ea80000300800 */
[----:B------:R-:W4:Y:S04]  /*25fa0*/  LDL.LU R219, [R1+0x2cc] ;  /* 0x0002cc0001db7983 */ /* 0x000f280000300800 */
[----:B------:R0:W-:Y:S02]  /*25fb0*/  STL [R1+0x2c0], R21 ;  /* 0x0002c01501007387 */ /* 0x0001e40000100800 */
[----:B0-----:R-:W-:-:S02]  /*25fc0*/  IMAD.MOV.U32 R21, RZ, RZ, R249 ;  /* 0x000000ffff157224 */ /* 0x001fc400078e00f9 */
[----:B------:R-:W4:Y:S01]  /*25fd0*/  LDL.LU R249, [R1+0x2a0] ;  /* 0x0002a00001f97983 */ /* 0x000f220000300800 */
[----:B---3--:R-:W-:-:S05]  /*25fe0*/  IMAD.X R250, R250, 0x1, R2, P6 ;  /* 0x00000001fafa7824 */ /* 0x008fca00030e0602 */
[----:B------:R0:W-:Y:S01]  /*25ff0*/  STL [R1+0x2e4], R250 ;  /* 0x0002e4fa01007387 */ /* 0x0001e20000100800 */
[-C--:B------:R-:W-:Y:S01]  /*26000*/  IADD3 R246, P6, R246, R20.reuse, RZ ;  /* 0x00000014f6f67210 */ /* 0x080fe20007fde0ff */
[--C-:B------:R-:W-:Y:S01]  /*26010*/  IMAD.X R12, R12, 0x1, R2.reuse, P1 ;  /* 0x000000010c0c7824 */ /* 0x100fe200008e0602 */
[----:B------:R-:W-:Y:S01]  /*26020*/  IADD3 R247, P1, R247, R20, RZ ;  /* 0x00000014f7f77210 */ /* 0x000fe20007f3e0ff */
[----:B0-----:R-:W3:Y:S04]  /*26030*/  LDL.LU R250, [R1+0x2c4] ;  /* 0x0002c40001fa7983 */ /* 0x001ee80000300800 */
[----:B------:R0:W-:Y:S04]  /*26040*/  STL [R1+0x2b8], R246 ;  /* 0x0002b8f601007387 */ /* 0x0001e80000100800 */
[----:B0-----:R0:W5:Y:S04]  /*26050*/  LDL.LU R246, [R1+0xe04] ;  /* 0x000e040001f67983 */ /* 0x0011680000300800 */
[----:B------:R-:W-:Y:S04]  /*26060*/  STL [R1+0x2dc], R12 ;  /* 0x0002dc0c01007387 */ /* 0x000fe80000100800 */
[----:B------:R1:W-:Y:S04]  /*26070*/  STL [R1+0x2b0], R247 ;  /* 0x0002b0f701007387 */ /* 0x0003e80000100800 */
[----:B-1----:R-:W3:Y:S01]  /*26080*/  LDL.LU R247, [R1+0x298] ;  /* 0x0002980001f77983 */ /* 0x002ee20000300800 */
[----:B------:R-:W-:-:S05]  /*26090*/  IMAD.X R15, R15, 0x1, R2, P2 ;  /* 0x000000010f0f7824 */ /* 0x000fca00010e0602 */
[----:B------:R1:W-:Y:S02]  /*260a0*/  STL [R1+0x2d4], R15 ;  /* 0x0002d40f01007387 */ /* 0x0003e40000100800 */
[----:B-1----:R-:W-:Y:S02]  /*260b0*/  IMAD.MOV.U32 R15, RZ, RZ, R17 ;  /* 0x000000ffff0f7224 */ /* 0x002fe400078e0011 */
[----:B------:R-:W-:Y:S02]  /*260c0*/  IMAD.MOV.U32 R17, RZ, RZ, R217 ;  /* 0x000000ffff117224 */ /* 0x000fe400078e00d9 */
[----:B------:R-:W-:Y:S02]  /*260d0*/  IMAD.MOV.U32 R217, RZ, RZ, R23 ;  /* 0x000000ffffd97224 */ /* 0x000fe400078e0017 */
[----:B------:R-:W-:Y:S02]  /*260e0*/  IMAD.MOV.U32 R23, RZ, RZ, R248 ;  /* 0x000000ffff177224 */ /* 0x000fe400078e00f8 */
[----:B------:R-:W3:Y:S01]  /*260f0*/  LDL.LU R248, [R1+0x290] ;  /* 0x0002900001f87983 */ /* 0x000ee20000300800 */
[----:B--2---:R-:W-:Y:S01]  /*26100*/  IADD3 R218, P2, R218, R20, RZ ;  /* 0x00000014dada7210 */ /* 0x004fe20007f5e0ff */
[----:B----4-:R-:W-:-:S04]  /*26110*/  IMAD.X R219, R219, 0x1, R2, P3 ;  /* 0x00000001dbdb7824 */ /* 0x010fc800018e0602 */
[----:B------:R1:W-:Y:S01]  /*26120*/  STL [R1+0x2a8], R218 ;  /* 0x0002a8da01007387 */ /* 0x0003e20000100800 */
[----:B------:R-:W-:-:S03]  /*26130*/  IADD3 R249, P3, R249, R20, RZ ;  /* 0x00000014f9f97210 */ /* 0x000fc60007f7e0ff */
[----:B-1----:R-:W2:Y:S04]  /*26140*/  LDL.LU R218, [R1+0x288] ;  /* 0x0002880001da7983 */ /* 0x002ea80000300800 */
[----:B------:R-:W-:Y:S04]  /*26150*/  STL [R1+0x2cc], R219 ;  /* 0x0002ccdb01007387 */ /* 0x000fe80000100800 */
[----:B------:R1:W-:Y:S04]  /*26160*/  STL [R1+0x2a0], R249 ;  /* 0x0002a0f901007387 */ /* 0x0003e80000100800 */
[----:B-1----:R-:W4:Y:S01]  /*26170*/  LDL.LU R249, [R1+0x280] ;  /* 0x0002800001f97983 */ /* 0x002f220000300800 */
[----:B---3--:R-:W-:-:S02]  /*26180*/  IMAD.X R250, R250, 0x1, R2, P4 ;  /* 0x00000001fafa7824 */ /* 0x008fc400020e0602 */
[----:B------:R-:W-:-:S03]  /*26190*/  IMAD.MOV.U32 R219, RZ, RZ, R21 ;  /* 0x000000ffffdb7224 */ /* 0x000fc600078e0015 */
[----:B------:R1:W-:Y:S04]  /*261a0*/  STL [R1+0x2c4], R250 ;  /* 0x0002c4fa01007387 */ /* 0x0003e80000100800 */
[----:B-1----:R-:W3:Y:S04]  /*261b0*/  LDL.LU R250, [R1+0x278] ;  /* 0x0002780001fa7983 */ /* 0x002ee80000300800 */
[----:B------:R-:W3:Y:S04]  /*261c0*/  LDL.LU R12, [R1+0x29c] ;  /* 0x00029c00010c7983 */ /* 0x000ee80000300800 */
[----:B------:R-:W3:Y:S01]  /*261d0*/  LDL.LU R21, [R1+0x270] ;  /* 0x0002700001157983 */ /* 0x000ee20000300800 */
[----:B------:R-:W-:Y:S01]  /*261e0*/  IADD3 R247, P4, R247, R20, RZ ;  /* 0x00000014f7f77210 */ /* 0x000fe20007f9e0ff */
[----:B------:R-:W-:-:S04]  /*261f0*/  IMAD.MOV.U32 R20, RZ, RZ, R22 ;  /* 0x000000ffff147224 */ /* 0x000fc800078e0016 */
[----:B------:R-:W-:Y:S01]  /*26200*/  IMAD.X R20, R20, 0x1, R2, P5 ;  /* 0x0000000114147824 */ /* 0x000fe200028e0602 */
[----:B------:R1:W-:Y:S04]  /*26210*/  STL [R1+0x298], R247 ;  /* 0x000298f701007387 */ /* 0x0003e80000100800 */
[----:B-1----:R0:W5:Y:S04]  /*26220*/  LDL.LU R247, [R1+0xe00] ;  /* 0x000e000001f77983 */ /* 0x0021680000300800 */
[----:B------:R-:W3:Y:S04]  /*26230*/  LDL.LU R22, [R1+0x294] ;  /* 0x0002940001167983 */ /* 0x000ee80000300800 */
[----:B------:R1:W-:Y:S02]  /*26240*/  STL [R1+0x2bc], R20 ;  /* 0x0002bc1401007387 */ /* 0x0003e40000100800 */
[----:B-1----:R-:W1:Y:S02]  /*26250*/  LDC R20, c[0x0][0x23c] ;  /* 0x00008f00ff147b82 */ /* 0x002e640000000800 */
[----:B-1----:R-:W-:-:S04]  /*26260*/  IMAD.SHL.U32 R20, R20, 0x80, RZ ;  /* 0x0000008014147824 */ /* 0x002fc800078e00ff */
[----:B------:R-:W-:-:S05]  /*26270*/  IMAD.SHL.U32 R20, R20, 0x2, RZ ;  /* 0x0000000214147824 */ /* 0x000fca00078e00ff */
[----:B------:R-:W-:Y:S01]  /*26280*/  IADD3 R248, P5, R248, R20, RZ ;  /* 0x00000014f8f87210 */ /* 0x000fe20007fbe0ff */
[----:B------:R-:W-:-:S04]  /*26290*/  IMAD.MOV.U32 R20, RZ, RZ, R19 ;  /* 0x000000ffff147224 */ /* 0x000fc800078e0013 */
[--C-:B------:R-:W-:Y:S01]  /*262a0*/  IMAD.X R20, R20, 0x1, R2.reuse, P6 ;  /* 0x0000000114147824 */ /* 0x100fe200030e0602 */
[----:B------:R1:W-:Y:S04]  /*262b0*/  STL [R1+0x290], R248 ;  /* 0x000290f801007387 */ /* 0x0003e80000100800 */
[----:B-1----:R0:W5:Y:S04]  /*262c0*/  LDL.LU R248, [R1+0xdfc] ;  /* 0x000dfc0001f87983 */ /* 0x0021680000300800 */
[----:B------:R-:W3:Y:S04]  /*262d0*/  LDL.LU R19, [R1+0x28c] ;  /* 0x00028c0001137983 */ /* 0x000ee80000300800 */
[----:B------:R1:W-:Y:S02]  /*262e0*/  STL [R1+0x2b4], R20 ;  /* 0x0002b41401007387 */ /* 0x0003e40000100800 */
[----:B-1----:R-:W1:Y:S01]  /*262f0*/  LDC R20, c[0x0][0x23c] ;  /* 0x00008f00ff147b82 */ /* 0x002e620000000800 */
[----:B------:R-:W-:-:S02]  /*26300*/  IMAD.X R219, R219, 0x1, R2, P1 ;  /* 0x00000001dbdb7824 */ /* 0x000fc400008e0602 */
[----:B-1----:R-:W-:-:S04]  /*26310*/  IMAD.SHL.U32 R20, R20, 0x80, RZ ;  /* 0x0000008014147824 */ /* 0x002fc800078e00ff */
[----:B------:R-:W-:-:S05]  /*26320*/  IMAD.SHL.U32 R20, R20, 0x2, RZ ;  /* 0x0000000214147824 */ /* 0x000fca00078e00ff */
[----:B--2---:R-:W-:-:S05]  /*26330*/  IADD3 R218, P6, R218, R20, RZ ;  /* 0x00000014dada7210 */ /* 0x004fca0007fde0ff */
[----:B------:R1:W-:Y:S01]  /*26340*/  STL [R1+0x288], R218 ;  /* 0x000288da01007387 */ /* 0x0003e20000100800 */
[----:B----4-:R-:W-:-:S03]  /*26350*/  IADD3 R249, P1, R249, R20, RZ ;  /* 0x00000014f9f97210 */ /* 0x010fc60007f3e0ff */
[----:B-1----:R-:W2:Y:S04]  /*26360*/  LDL.LU R218, [R1+0x260] ;  /* 0x0002600001da7983 */ /* 0x002ea80000300800 */
[----:B------:R1:W-:Y:S04]  /*26370*/  STL [R1+0x2ac], R219 ;  /* 0x0002acdb01007387 */ /* 0x0003e80000100800 */
[----:B-1----:R-:W4:Y:S04]  /*26380*/  LDL.LU R219, [R1+0x284] ;  /* 0x0002840001db7983 */ /* 0x002f280000300800 */
[----:B------:R1:W-:Y:S04]  /*26390*/  STL [R1+0x280], R249 ;  /* 0x000280f901007387 */ /* 0x0003e80000100800 */
[----:B-1----:R0:W5:Y:S04]  /*263a0*/  LDL.LU R249, [R1+0xdf8] ;  /* 0x000df80001f97983 */ /* 0x0021680000300800 */
[----:B------:R-:W2:Y:S01]  /*263b0*/  LDL.LU R20, [R1+0x2a4] ;  /* 0x0002a40001147983 */ /* 0x000ea20000300800 */
[----:B---3--:R-:W-:-:S02]  /*263c0*/  IMAD.X R12, R12, 0x1, R2, P3 ;  /* 0x000000010c0c7824 */ /* 0x008fc400018e0602 */
[--C-:B------:R-:W-:Y:S02]  /*263d0*/  IMAD.X R4, R4, 0x1, R2.reuse, P1 ;  /* 0x0000000104047824 */ /* 0x100fe400008e0602 */
[--C-:B------:R-:W-:Y:S02]  /*263e0*/  IMAD.X R22, R22, 0x1, R2.reuse, P4 ;  /* 0x0000000116167824 */ /* 0x100fe400020e0602 */
[--C-:B------:R-:W-:Y:S02]  /*263f0*/  IMAD.X R19, R19, 0x1, R2.reuse, P5 ;  /* 0x0000000113137824 */ /* 0x100fe400028e0602 */
[----:B--2---:R-:W-:-:S05]  /*26400*/  IMAD.X R20, R20, 0x1, R2, P2 ;  /* 0x0000000114147824 */ /* 0x004fca00010e0602 */
[----:B------:R1:W-:Y:S02]  /*26410*/  STL [R1+0x2a4], R20 ;  /* 0x0002a41401007387 */ /* 0x0003e40000100800 */
[----:B-1----:R-:W1:Y:S01]  /*26420*/  LDC R20, c[0x0][0x23c] ;  /* 0x00008f00ff147b82 */ /* 0x002e620000000800 */
[----:B----4-:R-:W-:Y:S02]  /*26430*/  IMAD.X R219, R219, 0x1, R2, P6 ;  /* 0x00000001dbdb7824 */ /* 0x010fe400030e0602 */
[----:B-1----:R-:W-:-:S04]  /*26440*/  IMAD.SHL.U32 R20, R20, 0x80, RZ ;  /* 0x0000008014147824 */ /* 0x002fc800078e00ff */
[----:B------:R-:W-:-:S05]  /*26450*/  IMAD.SHL.U32 R20, R20, 0x2, RZ ;  /* 0x0000000214147824 */ /* 0x000fca00078e00ff */
[-C--:B------:R-:W-:Y:S02]  /*26460*/  IADD3 R250, P2, R250, R20.reuse, RZ ;  /* 0x00000014fafa7210 */ /* 0x080fe40007f5e0ff */
[-C--:B------:R-:W-:Y:S02]  /*26470*/  IADD3 R21, P3, R21, R20.reuse, RZ ;  /* 0x0000001415157210 */ /* 0x080fe40007f7e0ff */
[-C--:B------:R-:W-:Y:S01]  /*26480*/  IADD3 R15, P4, R15, R20.reuse, RZ ;  /* 0x000000140f0f7210 */ /* 0x080fe20007f9e0ff */
[----:B------:R1:W-:Y:S01]  /*26490*/  STL [R1+0x278], R250 ;  /* 0x000278fa01007387 */ /* 0x0003e20000100800 */
[----:B------:R-:W-:-:S03]  /*264a0*/  IADD3 R218, P5, R218, R20, RZ ;  /* 0x00000014dada7210 */ /* 0x000fc60007fbe0ff */
[----:B-1----:R0:W5:Y:S04]  /*264b0*/  LDL.LU R250, [R1+0xdf4] ;  /* 0x000df40001fa7983 */ /* 0x0021680000300800 */
[----:B------:R-:W-:Y:S04]  /*264c0*/  STL [R1+0x29c], R12 ;  /* 0x00029c0c01007387 */ /* 0x000fe80000100800 */
[----:B------:R1:W-:Y:S01]  /*264d0*/  STL [R1+0x270], R21 ;  /* 0x0002701501007387 */ /* 0x0003e20000100800 */
[----:B------:R-:W-:-:S03]  /*264e0*/  IADD3 R3, P6, R3, R20, RZ ;  /* 0x0000001403037210 */ /* 0x000fc60007fde0ff */
[----:B-1----:R-:W2:Y:S04]  /*264f0*/  LDL.LU R21, [R1+0x240] ;  /* 0x0002400001157983 */ /* 0x002ea80000300800 */
[----:B------:R1:W-:Y:S01]  /*26500*/  STL [R1+0x294], R22 ;  /* 0x0002941601007387 */ /* 0x0003e20000100800 */
[----:B------:R-:W-:Y:S02]  /*26510*/  IMAD.MOV.U32 R12, RZ, RZ, R17 ;  /* 0x000000ffff0c7224 */ /* 0x000fe400078e0011 */
[----:B------:R-:W-:Y:S01]  /*26520*/  IMAD.MOV.U32 R17, RZ, RZ, R23 ;  /* 0x000000ffff117224 */ /* 0x000fe200078e0017 */
[----:B------:R-:W-:Y:S01]  /*26530*/  IADD3 R251, P1, R251, R20, RZ ;  /* 0x00000014fbfb7210 */ /* 0x000fe20007f3e0ff */
[----:B-1----:R-:W3:Y:S04]  /*26540*/  LDL.LU R22, [R1+0x238] ;  /* 0x0002380001167983 */ /* 0x002ee80000300800 */
[----:B------:R1:W-:Y:S04]  /*26550*/  STL [R1+0x268], R15 ;  /* 0x0002680f01007387 */ /* 0x0003e80000100800 */
[----:B------:R-:W4:Y:S04]  /*26560*/  LDL.LU R23, [R1+0x230] ;  /* 0x0002300001177983 */ /* 0x000f280000300800 */
[----:B------:R0:W-:Y:S01]  /*26570*/  STL [R1+0x28c], R19 ;  /* 0x00028c1301007387 */ /* 0x0001e20000100800 */
[----:B------:R-:W-:-:S02]  /*26580*/  IMAD.MOV.U32 R20, RZ, RZ, R5 ;  /* 0x000000ffff147224 */ /* 0x000fc400078e0005 */
[----:B-1----:R-:W-:Y:S01]  /*26590*/  IMAD.MOV.U32 R15, RZ, RZ, R217 ;  /* 0x000000ffff0f7224 */ /* 0x002fe200078e00d9 */
[----:B0-----:R-:W4:Y:S04]  /*265a0*/  LDL.LU R19, [R1+0x228] ;  /* 0x0002280001137983 */ /* 0x001f280000300800 */
[----:B------:R-:W4:Y:S04]  /*265b0*/  LDL.LU R217, [R1+0x24c] ;  /* 0x00024c0001d97983 */ /* 0x000f280000300800 */
[----:B------:R0:W-:Y:S01]  /*265c0*/  STL [R1+0x260], R218 ;  /* 0x000260da01007387 */ /* 0x0001e20000100800 */
[----:B------:R-:W-:-:S03]  /*265d0*/  IMAD.X R20, R20, 0x1, R2, P2 ;  /* 0x0000000114147824 */ /* 0x000fc600010e0602 */
[----:B0-----:R-:W4:Y:S04]  /*265e0*/  LDL.LU R218, [R1+0x220] ;  /* 0x0002200001da7983 */ /* 0x001f280000300800 */
[----:B------:R0:W-:Y:S04]  /*265f0*/  STL [R1+0x284], R219 ;  /* 0x000284db01007387 */ /* 0x0001e80000100800 */
[----:B0-----:R-:W4:Y:S04]  /*26600*/  LDL.LU R219, [R1+0x244] ;  /* 0x0002440001db7983 */ /* 0x001f280000300800 */
[----:B------:R0:W-:Y:S04]  /*26610*/  STL [R1+0x258], R3 ;  /* 0x0002580301007387 */ /* 0x0001e80000100800 */
[----:B0-----:R-:W4:Y:S04]  /*26620*/  LDL.LU R3, [R1+0x218] ;  /* 0x0002180001037983 */ /* 0x001f280000300800 */
[----:B------:R0:W-:Y:S04]  /*26630*/  STL [R1+0x27c], R4 ;  /* 0x00027c0401007387 */ /* 0x0001e80000100800 */
[----:B0-----:R-:W4:Y:S04]  /*26640*/  LDL.LU R4, [R1+0x23c] ;  /* 0x00023c0001047983 */ /* 0x001f280000300800 */
[----:B------:R0:W-:Y:S04]  /*26650*/  STL [R1+0x250], R251 ;  /* 0x000250fb01007387 */ /* 0x0001e80000100800 */
[----:B0-----:R0:W5:Y:S04]  /*26660*/  LDL.LU R251, [R1+0xdf0] ;  /* 0x000df00001fb7983 */ /* 0x0011680000300800 */
[----:B------:R-:W4:Y:S04]  /*26670*/  LDL.LU R5, [R1+0x210] ;  /* 0x0002100001057983 */ /* 0x000f280000300800 */
[----:B------:R1:W-:Y:S02]  /*26680*/  STL [R1+0x274], R20 ;  /* 0x0002741401007387 */ /* 0x0003e40000100800 */
[----:B-1----:R-:W1:Y:S02]  /*26690*/  LDC R20, c[0x0][0x23c] ;  /* 0x00008f00ff147b82 */ /* 0x002e640000000800 */
[----:B-1----:R-:W-:-:S04]  /*266a0*/  IMAD.SHL.U32 R20, R20, 0x80, RZ ;  /* 0x0000008014147824 */ /* 0x002fc800078e00ff */
[----:B------:R-:W-:-:S05]  /*266b0*/  IMAD.SHL.U32 R20, R20, 0x2, RZ ;  /* 0x0000000214147824 */ /* 0x000fca00078e00ff */
[----:B------:R-:W-:-:S05]  /*266c0*/  IADD3 R252, P2, R252, R20, RZ ;  /* 0x00000014fcfc7210 */ /* 0x000fca0007f5e0ff */
[----:B------:R1:W-:Y:S04]  /*266d0*/  STL [R1+0x248], R252 ;  /* 0x000248fc01007387 */ /* 0x0003e80000100800 */
[----:B-1----:R0:W5:Y:S04]  /*266e0*/  LDL.LU R252, [R1+0xdec] ;  /* 0x000dec0001fc7983 */ /* 0x0021680000300800 */
[----:B------:R-:W2:Y:S02]  /*266f0*/  LDL.LU R20, [R1+0x26c] ;  /* 0x00026c0001147983 */ /* 0x000ea40000300800 */
[----:B--2---:R-:W-:-:S05]  /*26700*/  IMAD.X R20, R20, 0x1, R2, P3 ;  /* 0x0000000114147824 */ /* 0x004fca00018e0602 */
        /* <DEDUP_REMOVED lines=13> */
[----:B---3--:R-:W-:-:S05]  /*267e0*/  IADD3 R22, P4, R22, R20, RZ ;  /* 0x0000001416167210 */ /* 0x008fca0007f9e0ff */
        /* <DEDUP_REMOVED lines=8> */
[----:B----4-:R-:W-:-:S05]  /*26870*/  IADD3 R23, P5, R23, R20, RZ ;  /* 0x0000001417177210 */ /* 0x010fca0007fbe0ff */
[----:B------:R1:W-:Y:S04]  /*26880*/  STL [R1+0x230], R23 ;  /* 0x0002301701007387 */ /* 0x0003e80000100800 */
[----:B-1----:R0:W5:Y:S04]  /*26890*/  LDL.LU R23, [R1+0xde0] ;  /* 0x000de00001177983 */ /* 0x0021680000300800 */
[----:B------:R-:W2:Y:S01]  /*268a0*/  LDL.LU R20, [R1+0x254] ;  /* 0x0002540001147983 */ /* 0x000ea20000300800 */
[--C-:B------:R-:W-:Y:S02]  /*268b0*/  IMAD.X R217, R217, 0x1, R2.reuse, P1 ;  /* 0x00000001d9d97824 */ /* 0x100fe400008e0602 */
[----:B------:R-:W-:-:S02]  /*268c0*/  IMAD.X R219, R219, 0x1, R2, P2 ;  /* 0x00000001dbdb7824 */ /* 0x000fc400010e0602 */
[--C-:B------:R-:W-:Y:S02]  /*268d0*/  IMAD.X R4, R4, 0x1, R2.reuse, P3 ;  /* 0x0000000104047824 */ /* 0x100fe400018e0602 */
[--C-:B------:R-:W-:Y:S02]  /*268e0*/  IMAD.X R6, R6, 0x1, R2.reuse, P4 ;  /* 0x0000000106067824 */ /* 0x100fe400020e0602 */
[--C-:B------:R-:W-:Y:S02]  /*268f0*/  IMAD.X R8, R8, 0x1, R2.reuse, P5 ;  /* 0x0000000108087824 */ /* 0x100fe400028e0602 */
[----:B--2---:R-:W-:-:S05]  /*26900*/  IMAD.X R20, R20, 0x1, R2, P6 ;  /* 0x0000000114147824 */ /* 0x004fca00030e0602 */
[----:B------:R1:W-:Y:S02]  /*26910*/  STL [R1+0x254], R20 ;  /* 0x0002541401007387 */ /* 0x0003e40000100800 */
[----:B-1----:R-:W1:Y:S02]  /*26920*/  LDC R20, c[0x0][0x23c] ;  /* 0x00008f00ff147b82 */ /* 0x002e640000000800 */
        /* <DEDUP_REMOVED lines=8> */
[----:B------:R1:W-:Y:S01]  /*269b0*/  STL [R1+0x24c], R217 ;  /* 0x00024cd901007387 */ /* 0x0003e20000100800 */
[----:B------:R-:W-:-:S03]  /*269c0*/  IADD3 R7, P4, R7, R20, RZ ;  /* 0x0000001407077210 */ /* 0x000fc60007f9e0ff */
[----:B-1----:R-:W2:Y:S04]  /*269d0*/  LDL.LU R217, [R1+0x1e0] ;  /* 0x0001e00001d97983 */ /* 0x002ea80000300800 */
[----:B------:R1:W-:Y:S04]  /*269e0*/  STL [R1+0x220], R218 ;  /* 0x000220da01007387 */ /* 0x0003e80000100800 */
[----:B-1----:R-:W3:Y:S04]  /*269f0*/  LDL.LU R218, [R1+0x1d8] ;  /* 0x0001d80001da7983 */ /* 0x002ee80000300800 */
[----:B------:R1:W-:Y:S01]  /*26a00*/  STL [R1+0x244], R219 ;  /* 0x000244db01007387 */ /* 0x0003e20000100800 */
[----:B------:R-:W-:-:S03]  /*26a10*/  IADD3 R9, P5, R9, R20, RZ ;  /* 0x0000001409097210 */ /* 0x000fc60007fbe0ff */
[----:B-1----:R-:W4:Y:S04]  /*26a20*/  LDL.LU R219, [R1+0x1d0] ;  /* 0x0001d00001db7983 */ /* 0x002f280000300800 */
[----:B------:R1:W-:Y:S01]  /*26a30*/  STL [R1+0x218], R3 ;  /* 0x0002180301007387 */ /* 0x0003e20000100800 */
[----:B------:R-:W-:-:S03]  /*26a40*/  IMAD.X R10, R10, 0x1, R2, P6 ;  /* 0x000000010a0a7824 */ /* 0x000fc600030e0602 */
[----:B-1----:R-:W4:Y:S04]  /*26a50*/  LDL.LU R3, [R1+0x1c8] ;  /* 0x0001c80001037983 */ /* 0x002f280000300800 */
[----:B------:R1:W-:Y:S01]  /*26a60*/  STL [R1+0x23c], R4 ;  /* 0x00023c0401007387 */ /* 0x0003e20000100800 */
[----:B------:R-:W-:-:S03]  /*26a70*/  IADD3 R13, P6, R13, R20, RZ ;  /* 0x000000140d0d7210 */ /* 0x000fc60007fde0ff */
[----:B-1----:R-:W4:Y:S04]  /*26a80*/  LDL.LU R4, [R1+0x1c0] ;  /* 0x0001c00001047983 */ /* 0x002f280000300800 */
[----:B------:R1:W-:Y:S01]  /*26a90*/  STL [R1+0x210], R5 ;  /* 0x0002100501007387 */ /* 0x0003e20000100800 */
[----:B------:R-:W-:Y:S01]  /*26aa0*/  IMAD.X R12, R12, 0x1, R2, P1 ;  /* 0x000000010c0c7824 */ /* 0x000fe200008e0602 */
[----:B------:R-:W-:Y:S02]  /*26ab0*/  IADD3 R15, P1, R15, R20, RZ ;  /* 0x000000140f0f7210 */ /* 0x000fe40007f3e0ff */
[----:B-1----:R-:W4:Y:S04]  /*26ac0*/  LDL.LU R5, [R1+0x1b8] ;  /* 0x0001b80001057983 */ /* 0x002f280000300800 */
[----:B------:R1:W-:Y:S01]  /*26ad0*/  STL [R1+0x234], R6 ;  /* 0x0002340601007387 */ /* 0x0003e20000100800 */
[----:B------:R-:W-:-:S03]  /*26ae0*/  IMAD.MOV.U32 R20, RZ, RZ, R17 ;  /* 0x000000ffff147224 */ /* 0x000fc600078e0011 */
[----:B-1----:R-:W4:Y:S04]  /*26af0*/  LDL.LU R6, [R1+0x1b0] ;  /* 0x0001b00001067983 */ /* 0x002f280000300800 */
[----:B------:R1:W-:Y:S01]  /*26b00*/  STL [R1+0x208], R7 ;  /* 0x0002080701007387 */ /* 0x0003e20000100800 */
[----:B------:R-:W-:-:S03]  /*26b10*/  IMAD.X R20, R20, 0x1, R2, P2 ;  /* 0x0000000114147824 */ /* 0x000fc600010e0602 */
[----:B-1----:R-:W4:Y:S04]  /*26b20*/  LDL.LU R7, [R1+0x1a8] ;  /* 0x0001a80001077983 */ /* 0x002f280000300800 */
[----:B------:R1:W-:Y:S04]  /*26b30*/  STL [R1+0x22c], R8 ;  /* 0x00022c0801007387 */ /* 0x0003e80000100800 */
        /* <DEDUP_REMOVED lines=118> */
[----:B------:R-:W2:Y:S01]  /*272a0*/  LDL.LU R20, [R1+0x1b4] ;  /* 0x0001b40001147983 */ /* 0x000ea20000300800 */
[----:B------:R-:W-:Y:S02]  /*272b0*/  WARPGROUP.DEPBAR.LE gsb0, 0x0 ;  /* 0x00008000000079c5 */ /* 0x000fe40000010000 */
[----:B------:R-:W-:Y:S01]  /*272c0*/  WARPGROUP.ARRIVE ;  /* 0x00000000000079c5 */ /* 0x000fe20000000000 */
[----:B------:R-:W-:Y:S01]  /*272d0*/  UMOV UR38, UR10 ;  /* 0x0000000a00267c82 */ /* 0x000fe20008000000 */
[----:B------:R-:W-:-:S04]  /*272e0*/  UMOV UR39, UR11 ;  /* 0x0000000b00277c82 */ /* 0x000fc80008000000 */
[----:B------:R-:W-:Y:S01]  /*272f0*/  HGMMA.64x128x16.F32.BF16 R24, gdesc[UR36].tnspA, R24, gsb0 ;  /* 0x21e00000241879f0 */ /* 0x000fe20008001818 */
[----:B------:R-:W-:Y:S01]  /*27300*/  UMOV UR42, UR14 ;  /* 0x0000000e002a7c82 */ /* 0x000fe20008000000 */
[----:B------:R-:W-:Y:S01]  /*27310*/  UMOV UR43, UR15 ;  /* 0x0000000f002b7c82 */ /* 0x000fe20008000000 */
[----:B------:R-:W-:Y:S01]  /*27320*/  UMOV UR46, UR18 ;  /* 0x00000012002e7c82 */ /* 0x000fe20008000000 */
[----:B------:R-:W-:Y:S01]  /*27330*/  UMOV UR47, UR19 ;  /* 0x00000013002f7c82 */ /* 0x000fe20008000000 */
[----:B------:R-:W-:Y:S02]  /*27340*/  WARPGROUP.DEPBAR.LE gsb0, 0x0 ;  /* 0x00008000000079c5 */ /* 0x000fe40000010000 */
[----:B------:R-:W-:-:S06]  /*27350*/  WARPGROUP.ARRIVE ;  /* 0x00000000000079c5 */ /* 0x000fcc0000000000 */
[----:B------:R-:W-:Y:S01]  /*27360*/  HGMMA.64x128x16.F32.BF16 R24, gdesc[UR40].tnspA, R24, gsb0 ;  /* 0x21e00000281879f0 */ /* 0x000fe20008001818 */
[----:B--2---:R-:W-:-:S05]  /*27370*/  IMAD.X R20, R20, 0x1, R2, P2 ;  /* 0x0000000114147824 */ /* 0x004fca00010e0602 */
[----:B------:R1:W-:Y:S02]  /*27380*/  STL [R1+0x1b4], R20 ;  /* 0x0001b41401007387 */ /* 0x0003e40000100800 */
[----:B-1----:R-:W1:Y:S02]  /*27390*/  LDC R20, c[0x0][0x23c] ;  /* 0x00008f00ff147b82 */ /* 0x002e640000000800 */
[----:B-1----:R-:W-:-:S04]  /*273a0*/  IMAD.SHL.U32 R20, R20, 0x80, RZ ;  /* 0x0000008014147824 */ /* 0x002fc800078e00ff */
[----:B------:R-:W-:-:S05]  /*273b0*/  IMAD.SHL.U32 R20, R20, 0x2, RZ ;  /* 0x0000000214147824 */ /* 0x000fca00078e00ff */
[----:B------:R-:W-:-:S05]  /*273c0*/  IADD3 R13, P2, R13, R20, RZ ;  /* 0x000000140d0d7210 */ /* 0x000fca0007f5e0ff */
[----:B------:R1:W-:Y:S04]  /*273d0*/  STL [R1+0x188], R13 ;  /* 0x0001880d01007387 */ /* 0x0003e80000100800 */
[----:B-1----:R-:W2:Y:S01]  /*273e0*/  LDL.LU R13, [R1+0xda8] ;  /* 0x000da800010d7983 */ /* 0x002ea20000300800 */
[----:B------:R-:W-:Y:S02]  /*273f0*/  WARPGROUP.DEPBAR.LE gsb0, 0x0 ;  /* 0x00008000000079c5 */ /* 0x000fe40000010000 */
[----:B------:R-:W-:Y:S01]  /*27400*/  WARPGROUP.ARRIVE ;  /* 0x00000000000079c5 */ /* 0x000fe20000000000 */
[----:B------:R-:W-:Y:S01]  /*27410*/  UMOV UR50, UR22 ;  /* 0x0000001600327c82 */ /* 0x000fe20008000000 */
[----:B------:R-:W-:Y:S01]  /*27420*/  UMOV UR51, UR23 ;  /* 0x0000001700337c82 */ /* 0x000fe20008000000 */
[----:B------:R-:W3:Y:S03]  /*27430*/  LDL.LU R20, [R1+0x1a4] ;  /* 0x0001a40001147983 */ /* 0x000ee60000300800 */
[----:B------:R-:W-:Y:S01]  /*27440*/  HGMMA.64x128x16.F32.BF16 R24, gdesc[UR44].tnspA, R24, gsb0 ;  /* 0x21e000002c1879f0 */ /* 0x000fe20008001818 */
[----:B------:R-:W-:Y:S01]  /*27450*/  UMOV UR54, UR26 ;  /* 0x0000001a00367c82 */ /* 0x000fe20008000000 */
[----:B------:R-:W-:Y:S01]  /*27460*/  UMOV UR55, UR27 ;  /* 0x0000001b00377c82 */ /* 0x000fe20008000000 */
[----:B------:R-:W-:-:S02]  /*27470*/  WARPGROUP.DEPBAR.LE gsb0, 0x0 ;  /* 0x00008000000079c5 */ /* 0x000fc40000010000 */
[----:B------:R-:W-:-:S07]  /*27480*/  WARPGROUP.ARRIVE ;  /* 0x00000000000079c5 */ /* 0x000fce0000000000 */
[----:B------:R-:W-:Y:S01]  /*27490*/  HGMMA.64x128x16.F32.BF16 R24, gdesc[UR48].tnspA, R24, gsb0 ;  /* 0x21e00000301879f0 */ /* 0x000fe20008001818 */
[----:B--2---:R-:W-:-:S05]  /*274a0*/  IMAD.X R13, R13, 0x1, R2, P3 ;  /* 0x000000010d0d7824 */ /* 0x004fca00018e0602 */
[----:B------:R1:W-:Y:S04]  /*274b0*/  STL [R1+0x1ac], R13 ;  /* 0x0001ac0d01007387 */ /* 0x0003e80000100800 */
[----:B-1----:R-:W2:Y:S01]  /*274c0*/  LDL.LU R13, [R1+0xda4] ;  /* 0x000da400010d7983 */ /* 0x002ea20000300800 */
[----:B------:R-:W-:Y:S02]  /*274d0*/  WARPGROUP.DEPBAR.LE gsb0, 0x0 ;  /* 0x00008000000079c5 */ /* 0x000fe40000010000 */
[----:B------:R-:W-:-:S06]  /*274e0*/  WARPGROUP.ARRIVE ;  /* 0x00000000000079c5 */ /* 0x000fcc0000000000 */
[----:B------:R-:W-:Y:S01]  /*274f0*/  HGMMA.64x128x16.F32.BF16 R24, gdesc[UR52].tnspA, R24, gsb0 ;  /* 0x21e00000341879f0 */ /* 0x000fe20008001818 */
[----:B------:R-:W-:Y:S01]  /*27500*/  UMOV UR58, UR30 ;  /* 0x0000001e003a7c82 */ /* 0x000fe20008000000 */
[----:B------:R-:W-:Y:S01]  /*27510*/  UMOV UR59, UR31 ;  /* 0x0000001f003b7c82 */ /* 0x000fe20008000000 */
[--C-:B---3--:R-:W-:Y:S02]  /*27520*/  IMAD.X R20, R20, 0x1, R2.reuse, P4 ;  /* 0x0000000114147824 */ /* 0x108fe400020e0602 */
[----:B------:R-:W-:-:S03]  /*27530*/  IMAD.X R12, R12, 0x1, R2, P5 ;  /* 0x000000010c0c7824 */ /* 0x000fc600028e0602 */
[----:B------:R1:W-:Y:S04]  /*27540*/  STL [R1+0x1a4], R20 ;  /* 0x0001a41401007387 */ /* 0x0003e80000100800 */
[----:B------:R3:W-:Y:S01]  /*27550*/  STL [R1+0x19c], R12 ;  /* 0x00019c0c01007387 */ /* 0x0007e20000100800 */
[----:B-1----:R-:W1:Y:S08]  /*27560*/  LDC R20, c[0x0][0x23c] ;  /* 0x00008f00ff147b82 */ /* 0x002e700000000800 */
[----:B---3--:R-:W3:Y:S01]  /*27570*/  LDC R12, c[0x0][0x238] ;  /* 0x00008e00ff0c7b82 */ /* 0x008ee20000000800 */
[----:B------:R-:W-:-:S02]  /*27580*/  IMAD.X R15, R15, 0x1, R2, P6 ;  /* 0x000000010f0f7824 */ /* 0x000fc400030e0602 */
[----:B------:R-:W-:Y:S01]  /*27590*/  IMAD.X R17, R17, 0x1, R2, P1 ;  /* 0x0000000111117824 */ /* 0x000fe200008e0602 */
[----:B------:R-:W-:Y:S02]  /*275a0*/  WARPGROUP.DEPBAR.LE gsb0, 0x0 ;  /* 0x00008000000079c5 */ /* 0x000fe40000010000 */
[----:B------:R-:W-:-:S06]  /*275b0*/  WARPGROUP.ARRIVE ;  /* 0x00000000000079c5 */ /* 0x000fcc0000000000 */
[----:B------:R-:W-:Y:S01]  /*275c0*/  HGMMA.64x128x16.F32.BF16 R24, gdesc[UR56].tnspA, R24, gsb0 ;  /* 0x21e00000381879f0 */ /* 0x000fe20008001818 */
[----:B-1----:R-:W-:Y:S02]  /*275d0*/  IMAD.SHL.U32 R20, R20, 0x80, RZ ;  /* 0x0000008014147824 */ /* 0x002fe400078e00ff */
[----:B---3--:R-:W-:Y:S02]  /*275e0*/  IMAD.SHL.U32 R12, R12, 0x80, RZ ;  /* 0x000000800c0c7824 */ /* 0x008fe400078e00ff */
[----:B------:R-:W-:Y:S02]  /*275f0*/  IMAD.SHL.U32 R20, R20, 0x2, RZ ;  /* 0x0000000214147824 */ /* 0x000fe400078e00ff */
[----:B------:R-:W-:Y:S01]  /*27600*/  IMAD.SHL.U32 R12, R12, 0x2, RZ ;  /* 0x000000020c0c7824 */ /* 0x000fe200078e00ff */
[----:B------:R-:W-:Y:S02]  /*27610*/  WARPGROUP.DEPBAR.LE gsb0, 0x0 ;  /* 0x00008000000079c5 */ /* 0x000fe40000010000 */
[----:B--2---:R-:W-:-:S05]  /*27620*/  IMAD.X R13, R13, 0x1, R2, P2 ;  /* 0x000000010d0d7824 */ /* 0x004fca00010e0602 */
[----:B------:R1:W-:Y:S04]  /*27630*/  STL [R1+0x184], R13 ;  /* 0x0001840d01007387 */ /* 0x0003e80000100800 */
[----:B------:R2:W-:Y:S04]  /*27640*/  STL [R1+0x194], R15 ;  /* 0x0001940f01007387 */ /* 0x0005e80000100800 */
[----:B-1----:R0:W5:Y:S04]  /*27650*/  LDL.LU R13, [R1+0xda0] ;  /* 0x000da000010d7983 */ /* 0x0021680000300800 */
[----:B------:R1:W-:Y:S01]  /*27660*/  STL [R1+0x18c], R17 ;  /* 0x00018c1101007387 */ /* 0x0003e20000100800 */
[----:B--2---:R-:W-:-:S02]  /*27670*/  IMAD.MOV.U32 R15, RZ, RZ, R14 ;  /* 0x000000ffff0f7224 */ /* 0x004fc400078e000e */
[----:B------:R-:W-:Y:S02]  /*27680*/  IMAD.MOV.U32 R14, RZ, RZ, R18 ;  /* 0x000000ffff0e7224 */ /* 0x000fe400078e0012 */
[----:B-1----:R-:W-:Y:S02]  /*27690*/  IMAD.MOV.U32 R17, RZ, RZ, R16 ;  /* 0x000000ffff117224 */ /* 0x002fe400078e0010 */
[----:B------:R-:W-:Y:S01]  /*276a0*/  IMAD.MOV.U32 R16, RZ, RZ, R11 ;  /* 0x000000ffff107224 */ /* 0x000fe200078e000b */
[----:B0-----:R-:W-:Y:S06]  /*276b0*/  @P0 BRA `(.L_x_1) ;  /* 0xfffffe6800dc0947 */ /* 0x001fec000383ffff */
[----:B-----5:R-:W2:Y:S04]  /*276c0*/  LDL.LU R7, [R1+0xf8] ;  /* 0x0000f80001077983 */ /* 0x020ea80000300800 */
[----:B------:R-:W3:Y:S04]  /*276d0*/  LDL.LU R6, [R1+0xf0] ;  /* 0x0000f00001067983 */ /* 0x000ee80000300800 */
[----:B------:R-:W4:Y:S04]  /*276e0*/  LDL.LU R5, [R1+0xd0] ;  /* 0x0000d00001057983 */ /* 0x000f280000300800 */
[----:B------:R-:W4:Y:S01]  /*276f0*/  LDL.LU R4, [R1+0xd8] ;  /* 0x0000d80001047983 */ /* 0x000f220000300800 */
[----:B------:R-:W-:-:S02]  /*27700*/  IMAD.MOV.U32 R18, RZ, RZ, R219 ;  /* 0x000000ffff127224 */ /* 0x000fc400078e00db */
[----:B------:R-:W-:Y:S01]  /*27710*/  IMAD.MOV.U32 R20, RZ, RZ, R218 ;  /* 0x000000ffff147224 */ /* 0x000fe200078e00da */
[----:B------:R-:W4:Y:S04]  /*27720*/  LDL.LU R14, [R1+0x94] ;  /* 0x00009400010e7983 */ /* 0x000f280000300800 */
[----:B------:R-:W4:Y:S01]  /*27730*/  LDL.LU R15, [R1+0x98] ;  /* 0x00009800010f7983 */ /* 0x000f220000300800 */
[----:B------:R-:W-:-:S03]  /*27740*/  F2FP.BF16.F32.PACK_AB R219, R87, R215 ;  /* 0x000000d757db723e */ /* 0x000fc600000010ff */
[----:B------:R-:W4:Y:S04]  /*27750*/  LDL.LU R2, [R1+0x90] ;  /* 0x0000900001027983 */ /* 0x000f280000300800 */
[----:B------:R-:W4:Y:S01]  /*27760*/  LDL.LU R0, [R1+0x8c] ;  /* 0x00008c0001007983 */ /* 0x000f220000300800 */
[----:B------:R-:W-:-:S03]  /*27770*/  F2FP.BF16.F32.PACK_AB R218, R85, R213 ;  /* 0x000000d555da723e */ /* 0x000fc600000010ff */
[----:B------:R-:W4:Y:S04]  /*27780*/  LDL.LU R12, [R1+0x84] ;  /* 0x00008400010c7983 */ /* 0x000f280000300800 */
[----:B------:R-:W4:Y:S01]  /*27790*/  LDL.LU R3, [R1+0x88] ;  /* 0x0000880001037983 */ /* 0x000f220000300800 */
[----:B------:R-:W-:-:S03]  /*277a0*/  F2FP.BF16.F32.PACK_AB R217, R151, R217 ;  /* 0x000000d997d9723e */ /* 0x000fc600000010ff */
[----:B------:R-:W4:Y:S01]  /*277b0*/  LDL.LU R87, [R1+0xc0] ;  /* 0x0000c00001577983 */ /* 0x000f220000300800 */
[----:B------:R-:W-:-:S03]  /*277c0*/  F2FP.BF16.F32.PACK_AB R216, R149, R216 ;  /* 0x000000d895d8723e */ /* 0x000fc600000010ff */
[----:B------:R-:W4:Y:S01]  /*277d0*/  LDL.LU R215, [R1+0x9c] ;  /* 0x00009c0001d77983 */ /* 0x000f220000300800 */
[----:B------:R-:W-:-:S03]  /*277e0*/  F2FP.BF16.F32.PACK_AB R11, R86, R214 ;  /* 0x000000d6560b723e */ /* 0x000fc600000010ff */
[----:B------:R-:W4:Y:S04]  /*277f0*/  LDL.LU R85, [R1+0xbc] ;  /* 0x0000bc0001557983 */ /* 0x000f280000300800 */
[----:B------:R-:W4:Y:S01]  /*27800*/  LDL.LU R213, [R1+0xa0] ;  /* 0x0000a00001d57983 */ /* 0x000f220000300800 */
[----:B------:R-:W-:-:S03]  /*27810*/  F2FP.BF16.F32.PACK_AB R10, R84, R212 ;  /* 0x000000d4540a723e */ /* 0x000fc600000010ff */
[----:B------:R-:W4:Y:S04]  /*27820*/  LDL.LU R151, [R1+0xa8] ;  /* 0x0000a80001977983 */ /* 0x000f280000300800 */
[----:B------:R-:W4:Y:S04]  /*27830*/  LDL.LU R149, [R1+0xa4] ;  /* 0x0000a40001957983 */ /* 0x000f280000300800 */
[----:B------:R-:W4:Y:S04]  /*27840*/  LDL.LU R86, [R1+0xc8] ;  /* 0x0000c80001567983 */ /* 0x000f280000300800 */
[----:B------:R-:W4:Y:S04]  /*27850*/  LDL.LU R214, [R1+0xac] ;  /* 0x0000ac0001d67983 */ /* 0x000f280000300800 */
[----:B------:R-:W4:Y:S04]  /*27860*/  LDL.LU R84, [R1+0xb4] ;  /* 0x0000b40001547983 */ /* 0x000f280000300800 */
[----:B------:R-:W4:Y:S01]  /*27870*/  LDL.LU R212, [R1+0xb0] ;  /* 0x0000b00001d47983 */ /* 0x000f220000300800 */
[----:B--2---:R-:W-:-:S03]  /*27880*/  F2FP.BF16.F32.PACK_AB R9, R150, R7 ;  /* 0x000000079609723e */ /* 0x004fc600000010ff */
[----:B------:R-:W2:Y:S01]  /*27890*/  LDL.LU R150, [R1+0xb8] ;  /* 0x0000b80001967983 */ /* 0x000ea20000300800 */
[----:B------:R-:W-:Y:S02]  /*278a0*/  F2FP.BF16.F32.PACK_AB R7, R83, R211 ;  /* 0x000000d35307723e */ /* 0x000fe400000010ff */
[----:B---3--:R-:W-:Y:S02]  /*278b0*/  F2FP.BF16.F32.PACK_AB R8, R148, R6 ;  /* 0x000000069408723e */ /* 0x008fe400000010ff */
[----:B------:R-:W3:Y:S01]  /*278c0*/  LDL.LU R148, [R1+0xc4] ;  /* 0x0000c40001947983 */ /* 0x000ee20000300800 */
[----:B----4-:R-:W-:-:S03]  /*278d0*/  IMAD.MOV.U32 R83, RZ, RZ, R5 ;  /* 0x000000ffff537224 */ /* 0x010fc600078e0005 */
[----:B------:R-:W4:Y:S01]  /*278e0*/  LDL.LU R211, [R1+0xcc] ;  /* 0x0000cc0001d37983 */ /* 0x000f220000300800 */
[----:B------:R-:W-:Y:S02]  /*278f0*/  F2FP.BF16.F32.PACK_AB R17, R146, R23 ;  /* 0x000000179211723e */ /* 0x000fe400000010ff */
[----:B------:R-:W-:Y:S02]  /*27900*/  F2FP.BF16.F32.PACK_AB R23, R79, R207 ;  /* 0x000000cf4f17723e */ /* 0x000fe400000010ff */
[----:B------:R-:W-:Y:S02]  /*27910*/  F2FP.BF16.F32.PACK_AB R79, R78, R206 ;  /* 0x000000ce4e4f723e */ /* 0x000fe400000010ff */
[----:B------:R-:W-:Y:S02]  /*27920*/  F2FP.BF16.F32.PACK_AB R78, R76, R204 ;  /* 0x000000cc4c4e723e */ /* 0x000fe400000010ff */
[----:B------:R-:W-:Y:S02]  /*27930*/  F2FP.BF16.F32.PACK_AB R76, R140, R83 ;  /* 0x000000538c4c723e */ /* 0x000fe400000010ff */
[----:B------:R-:W-:Y:S01]  /*27940*/  F2FP.BF16.F32.PACK_AB R6, R81, R209 ;  /* 0x000000d15106723e */ /* 0x000fe200000010ff */
[----:B------:R-:W-:Y:S01]  /*27950*/  IMAD.MOV.U32 R81, RZ, RZ, R4 ;  /* 0x000000ffff517224 */ /* 0x000fe200078e0004 */
[----:B------:R-:W-:-:S02]  /*27960*/  F2FP.BF16.F32.PACK_AB R83, R75, R203 ;  /* 0x000000cb4b53723e */ /* 0x000fc400000010ff */
[----:B------:R-:W-:Y:S02]  /*27970*/  F2FP.BF16.F32.PACK_AB R75, R74, R202 ;  /* 0x000000ca4a4b723e */ /* 0x000fe400000010ff */
[----:B------:R-:W-:Y:S02]  /*27980*/  F2FP.BF16.F32.PACK_AB R4, R145, R19 ;  /* 0x000000139104723e */ /* 0x000fe400000010ff */
[----:B------:R-:W-:Y:S02]  /*27990*/  F2FP.BF16.F32.PACK_AB R74, R72, R200 ;  /* 0x000000c8484a723e */ /* 0x000fe400000010ff */
[----:B------:R-:W-:Y:S02]  /*279a0*/  F2FP.BF16.F32.PACK_AB R19, R82, R210 ;  /* 0x000000d25213723e */ /* 0x000fe400000010ff */
[----:B------:R-:W-:Y:S02]  /*279b0*/  F2FP.BF16.F32.PACK_AB R82, R73, R201 ;  /* 0x000000c94952723e */ /* 0x000fe400000010ff */
        /* <DEDUP_REMOVED lines=83> */
[----:B--2---:R-:W-:Y:S02]  /*27ef0*/  F2FP.BF16.F32.PACK_AB R69, R134, R150 ;  /* 0x000000968645723e */ /* 0x004fe400000010ff */
        /* <DEDUP_REMOVED lines=12> */
[----:B---3--:R-:W-:-:S02]  /*27fc0*/  F2FP.BF16.F32.PACK_AB R80, R137, R148 ;  /* 0x000000948950723e */ /* 0x008fc400000010ff */
[----:B------:R-:W-:Y:S02]  /*27fd0*/  F2FP.BF16.F32.PACK_AB R110, R41, R169 ;  /* 0x000000a9296e723e */ /* 0x000fe400000010ff */
[----:B----4-:R-:W-:Y:S02]  /*27fe0*/  F2FP.BF16.F32.PACK_AB R81, R139, R211 ;  /* 0x000000d38b51723e */ /* 0x010fe400000010ff */
[----:B------:R-:W-:Y:S02]  /*27ff0*/  F2FP.BF16.F32.PACK_AB R41, R106, R237 ;  /* 0x000000ed6a29723e */ /* 0x000fe400000010ff */
[----:B------:R-:W-:Y:S02]  /*28000*/  F2FP.BF16.F32.PACK_AB R137, R102, R233 ;  /* 0x000000e96689723e */ /* 0x000fe400000010ff */
[----:B------:R-:W-:Y:S02]  /*28010*/  F2FP.BF16.F32.PACK_AB R106, R37, R165 ;  /* 0x000000a5256a723e */ /* 0x000fe400000010ff */
[----:B------:R-:W-:-:S02]  /*28020*/  F2FP.BF16.F32.PACK_AB R139, R38, R166 ;  /* 0x000000a6268b723e */ /* 0x000fc400000010ff */
[----:B------:R-:W-:Y:S02]  /*28030*/  F2FP.BF16.F32.PACK_AB R102, R33, R161 ;  /* 0x000000a12166723e */ /* 0x000fe400000010ff */
[----:B------:R-:W-:Y:S02]  /*28040*/  F2FP.BF16.F32.PACK_AB R151, R26, R154 ;  /* 0x0000009a1a97723e */ /* 0x000fe400000010ff */
[----:B------:R-:W-:Y:S02]  /*28050*/  F2FP.BF16.F32.PACK_AB R150, R24, R152 ;  /* 0x000000981896723e */ /* 0x000fe400000010ff */
[----:B------:R-:W-:-:S07]  /*28060*/  F2FP.BF16.F32.PACK_AB R148, R88, R220 ;  /* 0x000000dc5894723e */ /* 0x000fce00000010ff */
.L_x_0:
[----:B------:R-:W0:Y:S01]  /*28070*/  S2R R12, SR_TID.X ;  /* 0x00000000000c7919 */ /* 0x000e220000002100 */
[----:B------:R-:W-:Y:S01]  /*28080*/  MOV R25, 0x400 ;  /* 0x0000040000197802 */ /* 0x000fe20000000f00 */
[----:B------:R-:W1:Y:S01]  /*28090*/  LDC.64 R2, c[0x0][0x228] ;  /* 0x00008a00ff027b82 */ /* 0x000e620000000a00 */
[----:B------:R-:W2:Y:S01]  /*280a0*/  S2R R26, SR_CgaCtaId ;  /* 0x00000000001a7919 */ /* 0x000ea20000008800 */
[----:B------:R-:W3:Y:S06]  /*280b0*/  S2R R24, SR_TID.X ;  /* 0x0000000000187919 */ /* 0x000eec0000002100 */
[----:B------:R-:W4:Y:S01]  /*280c0*/  LDC.64 R156, c[0x0][0x228] ;  /* 0x00008a00ff9c7b82 */ /* 0x000f220000000a00 */
[----:B------:R-:W4:Y:S04]  /*280d0*/  LDL.LU R171, [R1+0x100] ;  /* 0x0001000001ab7983 */ /* 0x000f280000300800 */
[----:B------:R-:W4:Y:S03]  /*280e0*/  LDL.LU R170, [R1+0x104] ;  /* 0x0001040001aa7983 */ /* 0x000f260000300800 */
[----:B------:R-:W4:Y:S01]  /*280f0*/  LDC.64 R152, c[0x0][0x228] ;  /* 0x00008a00ff987b82 */ /* 0x000f220000000a00 */
[----:B0-----:R-:W-:-:S02]  /*28100*/  IMAD.SHL.U32 R0, R12, 0x10, RZ ;  /* 0x000000100c007824 */ /* 0x001fc400078e00ff */
[C---:B------:R-:W-:Y:S02]  /*28110*/  IMAD.SHL.U32 R14, R12.reuse, 0x40, RZ ;  /* 0x000000400c0e7824 */ /* 0x040fe400078e00ff */
[----:B------:R-:W-:Y:S01]  /*28120*/  IMAD.SHL.U32 R12, R12, 0x8, RZ ;  /* 0x000000080c0c7824 */ /* 0x000fe200078e00ff */
[----:B------:R-:W-:Y:S02]  /*28130*/  LOP3.LUT R0, R0, 0xf0, RZ, 0xc0, !PT ;  /* 0x000000f000007812 */ /* 0x000fe400078ec0ff */
[----:B--2---:R-:W-:Y:S02]  /*28140*/  LEA R25, R26, R25, 0x18 ;  /* 0x000000191a197211 */ /* 0x004fe400078ec0ff */
[----:B------:R-:W-:Y:S01]  /*28150*/  LOP3.LUT R15, R14, 0x400, RZ, 0xc0, !PT ;  /* 0x000004000e0f7812 */ /* 0x000fe200078ec0ff */
[----:B------:R-:W-:Y:S01]  /*28160*/  VIADD R14, R13, 0x7f ;  /* 0x0000007f0d0e7836 */ /* 0x000fe20000000000 */
[----:B------:R-:W-:Y:S02]  /*28170*/  LOP3.LUT R12, R12, 0x300, RZ, 0xc0, !PT ;  /* 0x000003000c0c7812 */ /* 0x000fe400078ec0ff */
[----:B------:R-:W-:-:S02]  /*28180*/  IADD3 R15, R15, R25, R0 ;  /* 0x000000190f0f7210 */ /* 0x000fc40007ffe000 */
[----:B---3--:R-:W-:-:S03]  /*28190*/  LOP3.LUT R24, R24, 0x7f, RZ, 0xc0, !PT ;  /* 0x0000007f18187812 */ /* 0x008fc600078ec0ff */
[----:B------:R-:W-:Y:S01]  /*281a0*/  IMAD.IADD R0, R12, 0x1, R15 ;  /* 0x000000010c007824 */ /* 0x000fe200078e020f */
[----:B------:R-:W-:Y:S01]  /*281b0*/  BAR.SYNC.DEFER_BLOCKING 0x0 ;  /* 0x0000000000007b1d */ /* 0x000fe20000010000 */
[----:B------:R-:W-:-:S05]  /*281c0*/  IMAD R12, R24, 0x10, R25 ;  /* 0x00000010180c7824 */ /* 0x000fca00078e0219 */
[----:B------:R0:W-:Y:S02]  /*281d0*/  STSM.16.M88.4 [R0], R148 ;  /* 0x0000009400007844 */ /* 0x0001e40000000200 */
[----:B------:R-:W-:Y:S01]  /*281e0*/  BAR.SYNC.DEFER_BLOCKING 0x0 ;  /* 0x0000000000007b1d */ /* 0x000fe20000010000 */
[----:B-1----:R-:W-:-:S07]  /*281f0*/  ISETP.GE.AND P0, PT, R14, R3, PT ;  /* 0x000000030e00720c */ /* 0x002fce0003f06270 */
[----:B------:R-:W4:Y:S08]  /*28200*/  LDC R3, c[0x0][0x244] ;  /* 0x00009100ff037b82 */ /* 0x000f300000000800 */
[----:B0-----:R-:W0:Y:S08]  /*28210*/  LDC.64 R150, c[0x0][0x228] ;  /* 0x00008a00ff967b82 */ /* 0x001e300000000a00 */
[----:B------:R-:W1:Y:S01]  /*28220*/  LDC.64 R14, c[0x0][0x228] ;  /* 0x00008a00ff0e7b82 */ /* 0x000e620000000a00 */
[----:B------:R-:W2:Y:S07]  /*28230*/  LDS.128 R24, [R12] ;  /* 0x000000000c187984 */ /* 0x000eae0000000c00 */
[----:B------:R-:W-:Y:S08]  /*28240*/  BAR.SYNC.DEFER_BLOCKING 0x0 ;  /* 0x0000000000007b1d */ /* 0x000ff00000010000 */
[----:B------:R-:W3:Y:S01]  /*28250*/  LDC R148, c[0x0][0x248] ;  /* 0x00009200ff947b82 */ /* 0x000ee20000000800 */
[----:B------:R-:W-:Y:S07]  /*28260*/  STSM.16.M88.4 [R0], R92 ;  /* 0x0000005c00007844 */ /* 0x000fee0000000200 */
[----:B------:R-:W-:Y:S06]  /*28270*/  BAR.SYNC.DEFER_BLOCKING 0x0 ;  /* 0x0000000000007b1d */ /* 0x000fec0000010000 */
[----:B------:R-:W1:Y:S02]  /*28280*/  LDS.128 R28, [R12] ;  /* 0x000000000c1c7984 */ /* 0x000e640000000c00 */
[----:B------:R-:W-:Y:S06]  /*28290*/  BAR.SYNC.DEFER_BLOCKING 0x0 ;  /* 0x0000000000007b1d */ /* 0x000fec0000010000 */
[----:B------:R0:W-:Y:S02]  /*282a0*/  STSM.16.M88.4 [R0], R144 ;  /* 0x0000009000007844 */ /* 0x0001e40000000200 */
[----:B------:R-:W-:Y:S08]  /*282b0*/  BAR.SYNC.DEFER_BLOCKING 0x0 ;  /* 0x0000000000007b1d */ /* 0x000ff00000010000 */
[----:B0-----:R-:W0:Y:S08]  /*282c0*/  LDC.64 R146, c[0x0][0x220] ;  /* 0x00008800ff927b82 */ /* 0x001e300000000a00 */
[----:B------:R-:W1:Y:S01]  /*282d0*/  LDC R145, c[0x0][0x22c] ;  /* 0x00008b00ff917b82 */ /* 0x000e620000000800 */
[----:B------:R-:W1:Y:S07]  /*282e0*/  LDS.128 R32, [R12] ;  /* 0x000000000c207984 */ /* 0x000e6e0000000c00 */
[----:B------:R-:W-:Y:S06]  /*282f0*/  BAR.SYNC.DEFER_BLOCKING 0x0 ;  /* 0x0000000000007b1d */ /* 0x000fec0000010000 */
[----:B------:R-:W-:Y:S02]  /*28300*/  STSM.16.M88.4 [R0], R96 ;  /* 0x0000006000007844 */ /* 0x000fe40000000200 */
[----:B------:R-:W-:Y:S06]  /*28310*/  BAR.SYNC.DEFER_BLOCKING 0x0 ;  /* 0x0000000000007b1d */ /* 0x000fec0000010000 */
[----:B------:R-:W1:Y:S02]  /*28320*/  LDS.128 R36, [R12] ;  /* 0x000000000c247984 */ /* 0x000e640000000c00 */
        /* <DEDUP_REMOVED lines=77> */
[----:B------:R2:W-:Y:S02]  /*28800*/  STSM.16.M88.4 [R0], R84 ;  /* 0x0000005400007844 */ /* 0x0005e40000000200 */
[----:B------:R-:W-:Y:S08]  /*28810*/  BAR.SYNC.DEFER_BLOCKING 0x0 ;  /* 0x0000000000007b1d */ /* 0x000ff00000010000 */
[----:B--2---:R-:W2:Y:S08]  /*28820*/  LDC.64 R86, c[0x0][0x228] ;  /* 0x00008a00ff567b82 */ /* 0x004eb00000000a00 */
[----:B------:R-:W2:Y:S01]  /*28830*/  LDC.64 R84, c[0x0][0x228] ;  /* 0x00008a00ff547b82 */ /* 0x000ea20000000a00 */
[----:B------:R-:W2:Y:S07]  /*28840*/  LDS.128 R64, [R12] ;  /* 0x000000000c407984 */ /* 0x000eae0000000c00 */
[----:B------:R-:W-:Y:S06]  /*28850*/  BAR.SYNC.DEFER_BLOCKING 0x0 ;  /* 0x0000000000007b1d */ /* 0x000fec0000010000 */
[----:B------:R-:W-:Y:S02]  /*28860*/  STSM.16.M88.4 [R0], R72 ;  /* 0x0000004800007844 */ /* 0x000fe40000000200 */
[----:B------:R-:W-:Y:S06]  /*28870*/  BAR.SYNC.DEFER_BLOCKING 0x0 ;  /* 0x0000000000007b1d */ /* 0x000fec0000010000 */
[----:B------:R-:W2:Y:S02]  /*28880*/  LDS.128 R132, [R12] ;  /* 0x000000000c847984 */ /* 0x000ea40000000c00 */
        /* <DEDUP_REMOVED lines=21> */
[----:B------:R0:W-:Y:S02]  /*289e0*/  STSM.16.M88.4 [R0], R8 ;  /* 0x0000000800007844 */ /* 0x0001e40000000200 */
[----:B------:R-:W-:Y:S01]  /*289f0*/  BAR.SYNC.DEFER_BLOCKING 0x0 ;  /* 0x0000000000007b1d */ /* 0x000fe20000010000 */
[C---:B----4-:R-:W-:Y:S01]  /*28a00*/  IMAD R144, R171.reuse, R3, RZ ;  /* 0x00000003ab907224 */ /* 0x050fe200078e02ff */
[----:B------:R-:W-:-:S02]  /*28a10*/  ISETP.GE.AND P2, PT, R171, R150, PT ;  /* 0x00000096ab00720c */ /* 0x000fc40003f46270 */
[C---:B------:R-:W-:Y:S01]  /*28a20*/  ISETP.GE.AND P3, PT, R13.reuse, R151, PT ;  /* 0x000000970d00720c */ /* 0x040fe20003f66270 */
[----:B---3--:R-:W-:-:S03]  /*28a30*/  IMAD R159, R13, R148, RZ ;  /* 0x000000940d9f7224 */ /* 0x008fc600078e02ff */
[----:B0-----:R-:W0:Y:S01]  /*28a40*/  LDC.64 R8, c[0x0][0x228] ;  /* 0x00008a00ff087b82 */ /* 0x001e220000000a00 */
[----:B------:R-:W-:-:S07]  /*28a50*/  PRMT R163, R24, 0x7632, R163 ;  /* 0x0000763218a37816 */ /* 0x000fce00000000a3 */
[----:B------:R-:W3:Y:S01]  /*28a60*/  LDC.64 R10, c[0x0][0x228] ;  /* 0x00008a00ff0a7b82 */ /* 0x000ee20000000a00 */
[----:B------:R-:W4:Y:S07]  /*28a70*/  LDS.128 R4, [R12] ;  /* 0x000000000c047984 */ /* 0x000f2e0000000c00 */
[----:B------:R-:W-:Y:S01]  /*28a80*/  BAR.SYNC.DEFER_BLOCKING 0x0 ;  /* 0x0000000000007b1d */ /* 0x000fe20000010000 */
[----:B------:R-:W-:Y:S01]  /*28a90*/  VIADD R150, R13, 0x1 ;  /* 0x000000010d967836 */ /* 0x000fe20000000000 */
[----:B------:R-:W-:-:S04]  /*28aa0*/  LEA R16, P4, R144, R146, 0x1 ;  /* 0x0000009290107211 */ /* 0x000fc800078808ff */
[----:B-1----:R-:W-:Y:S01]  /*28ab0*/  ISETP.GE.AND P1, PT, R150, R145, PT ;  /* 0x000000919600720c */ /* 0x002fe20003f26270 */
[----:B------:R-:W-:Y:S01]  /*28ac0*/  IMAD R3, R3, 0x80, R144 ;  /* 0x0000008003037824 */ /* 0x000fe200078e0290 */
[----:B------:R-:W-:Y:S01]  /*28ad0*/  LEA.HI.X.SX32 R17, R144, R147, 0x1, P4 ;  /* 0x0000009390117211 */ /* 0x000fe200020f0eff */
[----:B------:R-:W1:Y:S01]  /*28ae0*/  LDC.64 R150, c[0x0][0x228] ;  /* 0x00008a00ff967b82 */ /* 0x000e620000000a00 */
[----:B--2---:R-:W-:Y:S02]  /*28af0*/  ISETP.LT.AND P4, PT, R171, R86, !P1 ;  /* 0x00000056ab00720c */ /* 0x004fe40004f81270 */
[C---:B------:R-:W-:Y:S02]  /*28b00*/  ISETP.LT.AND P1, PT, R170.reuse, R84, !P1 ;  /* 0x00000054aa00720c */ /* 0x040fe40004f21270 */
[----:B------:R-:W-:-:S03]  /*28b10*/  ISETP.LT.AND P3, PT, R170, R14, !P3 ;  /* 0x0000000eaa00720c */ /* 0x000fc60005f61270 */
[----:B------:R-:W2:Y:S01]  /*28b20*/  LDC R84, c[0x0][0x22c] ;  /* 0x00008b00ff547b82 */ /* 0x000ea20000000800 */
[----:B------:R0:W-:Y:S07]  /*28b30*/  STSM.16.M88.4 [R0], R216 ;  /* 0x000000d800007844 */ /* 0x0001ee0000000200 */
[----:B------:R-:W4:Y:S08]  /*28b40*/  LDC R14, c[0x0][0x22c] ;  /* 0x00008b00ff0e7b82 */ /* 0x000f300000000800 */
[----:B------:R-:W-:Y:S01]  /*28b50*/  BAR.SYNC.DEFER_BLOCKING 0x0 ;  /* 0x0000000000007b1d */ /* 0x000fe20000010000 */
[----:B------:R-:W-:-:S02]  /*28b60*/  LEA R18, P5, R3, R146, 0x1 ;  /* 0x0000009203127211 */ /* 0x000fc400078a08ff */
[----:B------:R-:W-:Y:S02]  /*28b70*/  ISETP.LT.AND P2, PT, R13, R157, !P2 ;  /* 0x0000009d0d00720c */ /* 0x000fe40005741270 */
[----:B------:R-:W-:-:S03]  /*28b80*/  LEA.HI.X.SX32 R19, R3, R147, 0x1, P5 ;  /* 0x0000009303137211 */ /* 0x000fc600028f0eff */
[----:B------:R-:W3:Y:S01]  /*28b90*/  LDC R86, c[0x0][0x22c] ;  /* 0x00008b00ff567b82 */ /* 0x000ee20000000800 */
[C---:B------:R-:W-:Y:S02]  /*28ba0*/  IMAD.IADD R3, R159.reuse, 0x1, R148 ;  /* 0x000000019f037824 */ /* 0x040fe400078e0294 */
[----:B------:R-:W-:-:S04]  /*28bb0*/  IMAD.WIDE R154, R159, 0x2, R16 ;  /* 0x000000029f9a7825 */ /* 0x000fc800078e0210 */
[----:B------:R-:W-:Y:S01]  /*28bc0*/  IMAD.WIDE R158, R159, 0x2, R18 ;  /* 0x000000029f9e7825 */ /* 0x000fe200078e0212 */
[----:B------:R-:W1:Y:S03]  /*28bd0*/  LDC.64 R144, c[0x0][0x228] ;  /* 0x00008a00ff907b82 */ /* 0x000e660000000a00 */
[----:B------:R-:W-:-:S05]  /*28be0*/  IMAD.WIDE R160, R3, 0x2, R16 ;  /* 0x0000000203a07825 */ /* 0x000fca00078e0210 */
[----:B------:R-:W1:Y:S01]  /*28bf0*/  LDC.64 R146, c[0x0][0x228] ;  /* 0x00008a00ff927b82 */ /* 0x000e620000000a00 */
[----:B------:R2:W-:Y:S01]  /*28c00*/  @P2 STG.E.U16 desc[UR60][R154.64], R24 ;  /* 0x000000189a002986 */ /* 0x0005e2000c10153c */
[----:B------:R-:W-:-:S03]  /*28c10*/  VIADD R157, R13, 0x3 ;  /* 0x000000030d9d7836 */ /* 0x000fc60000000000 */
[----:B------:R4:W-:Y:S01]  /*28c20*/  @P3 STG.E.U16 desc[UR60][R158.64], R163 ;  /* 0x000000a39e003986 */ /* 0x0009e2000c10153c */
[----:B------:R-:W-:Y:S02]  /*28c30*/  VIADD R149, R13, 0x2 ;  /* 0x000000020d957836 */ /* 0x000fe40000000000 */
[----:B0-----:R-:W0:Y:S01]  /*28c40*/  LDC R0, c[0x0][0x22c] ;  /* 0x00008b00ff007b82 */ /* 0x001e220000000800 */
[----:B------:R-:W-:Y:S01]  /*28c50*/  @P4 STG.E.U16 desc[UR60][R160.64], R28 ;  /* 0x0000001ca0004986 */ /* 0x000fe2000c10153c */
[----:B--2---:R-:W-:-:S06]  /*28c60*/  PRMT R155, R28, 0x7632, R155 ;  /* 0x000076321c9b7816 */ /* 0x004fcc000000009b */
[----:B------:R-:W2:Y:S01]  /*28c70*/  LDC R24, c[0x0][0x228] ;  /* 0x00008a00ff187b82 */ /* 0x000ea20000000800 */
[----:B----4-:R-:W-:Y:S01]  /*28c80*/  IMAD.WIDE R162, R3, 0x2, R18 ;  /* 0x0000000203a27825 */ /* 0x010fe200078e0212 */
[----:B------:R-:W-:-:S04]  /*28c90*/  ISETP.GE.AND P2, PT, R149, R14, PT ;  /* 0x0000000e9500720c */ /* 0x000fc80003f46270 */
[----:B------:R4:W-:Y:S01]  /*28ca0*/  @P1 STG.E.U16 desc[UR60][R162.64], R155 ;  /* 0x0000009ba2001986 */ /* 0x0009e2000c10153c */
[----:B------:R-:W-:Y:S01]  /*28cb0*/  ISETP.GE.AND P1, PT, R157, R84, PT ;  /* 0x000000549d00720c */ /* 0x000fe20003f26270 */
[----:B------:R-:W-:Y:S01]  /*28cc0*/  VIADD R149, R13, 0x4 ;  /* 0x000000040d957836 */ /* 0x000fe20000000000 */
[----:B------:R-:W2:Y:S02]  /*28cd0*/  LDC R14, c[0x0][0x228] ;  /* 0x00008a00ff0e7b82 */ /* 0x000ea40000000800 */
[----:B------:R-:W-:Y:S02]  /*28ce0*/  ISETP.LT.AND P5, PT, R171, R8, !P1 ;  /* 0x00000008ab00720c */ /* 0x000fe40004fa1270 */
[----:B---3--:R-:W-:-:S04]  /*28cf0*/  ISETP.GE.AND P3, PT, R149, R86, PT ;  /* 0x000000569500720c */ /* 0x008fc80003f66270 */
[----:B------:R-:W3:Y:S01]  /*28d00*/  LDC R8, c[0x0][0x22c] ;  /* 0x00008b00ff087b82 */ /* 0x000ee20000000800 */
[C---:B-1----:R-:W-:Y:S02]  /*28d10*/  ISETP.LT.AND P6, PT, R171.reuse, R150, !P2 ;  /* 0x00000096ab00720c */ /* 0x042fe400057c1270 */
[C---:B------:R-:W-:Y:S02]  /*28d20*/  ISETP.LT.AND P2, PT, R170.reuse, R152, !P2 ;  /* 0x00000098aa00720c */ /* 0x040fe40005741270 */
[----:B------:R-:W-:Y:S01]  /*28d30*/  ISETP.LT.AND P4, PT, R171, R144, !P3 ;  /* 0x00000090ab00720c */ /* 0x000fe20005f81270 */
[--C-:B------:R-:W-:Y:S01]  /*28d40*/  IMAD.IADD R3, R3, 0x1, R148.reuse ;  /* 0x0000000103037824 */ /* 0x100fe200078e0294 */
[C---:B------:R-:W-:Y:S01]  /*28d50*/  ISETP.LT.AND P3, PT, R170.reuse, R10, !P3 ;  /* 0x0000000aaa00720c */ /* 0x040fe20005f61270 */
[----:B----4-:R-:W1:Y:S01]  /*28d60*/  LDC.64 R154, c[0x0][0x228] ;  /* 0x00008a00ff9a7b82 */ /* 0x010e620000000a00 */
[----:B------:R-:W-:Y:S01]  /*28d70*/  ISETP.LT.AND P1, PT, R170, R146, !P1 ;  /* 0x00000092aa00720c */ /* 0x000fe20004f21270 */
[----:B------:R-:W-:-:S06]  /*28d80*/  IMAD.IADD R165, R3, 0x1, R148 ;  /* 0x0000000103a57824 */ /* 0x000fcc00078e0294 */
[----:B------:R-:W4:Y:S01]  /*28d90*/  LDC R10, c[0x0][0x22c] ;  /* 0x00008b00ff0a7b82 */ /* 0x000f220000000800 */
[----:B------:R-:W-:Y:S01]  /*28da0*/  IMAD.WIDE R158, R3, 0x2, R16 ;  /* 0x00000002039e7825 */ /* 0x000fe200078e0210 */
[----:B------:R-:W-:-:S03]  /*28db0*/  PRMT R84, R25, 0x7632, R84 ;  /* 0x0000763219547816 */ /* 0x000fc60000000054 */
[----:B------:R-:W-:Y:S01]  /*28dc0*/  IMAD.WIDE R160, R3, 0x2, R18 ;  /* 0x0000000203a07825 */ /* 0x000fe200078e0212 */
[----:B------:R-:W-:Y:S02]  /*28dd0*/  PRMT R86, R29, 0x7632, R86 ;  /* 0x000076321d567816 */ /* 0x000fe40000000056 */
[----:B------:R-:W4:Y:S01]  /*28de0*/  LDC R28, c[0x0][0x228] ;  /* 0x00008a00ff1c7b82 */ /* 0x000f220000000800 */
[----:B------:R-:W-:Y:S02]  /*28df0*/  VIADD R3, R13, 0x5 ;  /* 0x000000050d037836 */ /* 0x000fe40000000000 */
[C---:B------:R-:W-:Y:S02]  /*28e00*/  IMAD.IADD R149, R165.reuse, 0x1, R148 ;  /* 0x00000001a5957824 */ /* 0x040fe400078e0294 */
[----:B------:R-:W-:Y:S01]  /*28e10*/  IMAD.WIDE R162, R165, 0x2, R16 ;  /* 0x00000002a5a27825 */ /* 0x000fe200078e0210 */
[----:B------:R4:W-:Y:S03]  /*28e20*/  @P6 STG.E.U16 desc[UR60][R158.64], R25 ;  /* 0x000000199e006986 */ /* 0x0009e6000c10153c */
[----:B------:R-:W-:Y:S01]  /*28e30*/  VIADD R157, R13, 0x6 ;  /* 0x000000060d9d7836 */ /* 0x000fe20000000000 */
[----:B------:R-:W-:Y:S01]  /*28e40*/  PRMT R144, R26, 0x7632, R144 ;  /* 0x000076321a907816 */ /* 0x000fe20000000090 */
[----:B------:R-:W-:Y:S01]  /*28e50*/  IMAD.WIDE R164, R165, 0x2, R18 ;  /* 0x00000002a5a47825 */ /* 0x000fe200078e0212 */
[----:B------:R-:W-:Y:S01]  /*28e60*/  @P2 STG.E.U16 desc[UR60][R160.64], R84 ;  /* 0x00000054a0002986 */ /* 0x000fe2000c10153c */
[----:B0-----:R-:W-:Y:S01]  /*28e70*/  ISETP.GE.AND P2, PT, R3, R0, PT ;  /* 0x000000000300720c */ /* 0x001fe20003f46270 */
[----:B------:R-:W0:Y:S02]  /*28e80*/  LDC R146, c[0x0][0x228] ;  /* 0x00008a00ff927b82 */ /* 0x000e240000000800 */
[----:B------:R-:W-:Y:S01]  /*28e90*/  @P5 STG.E.U16 desc[UR60][R162.64], R29 ;  /* 0x0000001da2005986 */ /* 0x000fe2000c10153c */
[----:B------:R-:W-:-:S03]  /*28ea0*/  IMAD.WIDE R166, R149, 0x2, R16 ;  /* 0x0000000295a67825 */ /* 0x000fc600078e0210 */
[----:B------:R-:W-:Y:S02]  /*28eb0*/  @P1 STG.E.U16 desc[UR60][R164.64], R86 ;  /* 0x00000056a4001986 */ /* 0x000fe4000c10153c */
[----:B------:R-:W0:Y:S01]  /*28ec0*/  LDC R0, c[0x0][0x22c] ;  /* 0x00008b00ff007b82 */ /* 0x000e220000000800 */
[----:B---3--:R-:W-:Y:S01]  /*28ed0*/  ISETP.GE.AND P1, PT, R157, R8, PT ;  /* 0x000000089d00720c */ /* 0x008fe20003f26270 */
[----:B------:R-:W-:-:S03]  /*28ee0*/  IMAD.WIDE R168, R149, 0x2, R18 ;  /* 0x0000000295a87825 */ /* 0x000fc600078e0212 */
[----:B------:R-:W-:Y:S01]  /*28ef0*/  ISETP.LT.AND P5, PT, R171, R156, !P1 ;  /* 0x0000009cab00720c */ /* 0x000fe20004fa1270 */
[----:B------:R-:W-:Y:S01]  /*28f00*/  VIADD R3, R13, 0x7 ;  /* 0x000000070d037836 */ /* 0x000fe20000000000 */
[C---:B--2---:R-:W-:Y:S01]  /*28f10*/  ISETP.LT.AND P1, PT, R170.reuse, R14, !P1 ;  /* 0x0000000eaa00720c */ /* 0x044fe20004f21270 */
[----:B------:R-:W2:Y:S01]  /*28f20*/  LDC R8, c[0x0][0x22c] ;  /* 0x00008b00ff087b82 */ /* 0x000ea20000000800 */
[----:B------:R3:W-:Y:S01]  /*28f30*/  @P4 STG.E.U16 desc[UR60][R166.64], R26 ;  /* 0x0000001aa6004986 */ /* 0x0007e2000c10153c */
[----:B------:R-:W-:Y:S02]  /*28f40*/  ISETP.LT.AND P6, PT, R170, R2, !P2 ;  /* 0x00000002aa00720c */ /* 0x000fe400057c1270 */
[----:B-1----:R-:W-:Y:S01]  /*28f50*/  ISETP.LT.AND P2, PT, R171, R154, !P2 ;  /* 0x0000009aab00720c */ /* 0x002fe20005741270 */
[----:B------:R1:W-:Y:S03]  /*28f60*/  @P3 STG.E.U16 desc[UR60][R168.64], R144 ;  /* 0x00000090a8003986 */ /* 0x0003e6000c10153c */
[----:B------:R-:W2:Y:S01]  /*28f70*/  LDC R14, c[0x0][0x228] ;  /* 0x00008a00ff0e7b82 */ /* 0x000ea20000000800 */
[----:B----4-:R-:W-:Y:S01]  /*28f80*/  ISETP.GE.AND P3, PT, R3, R10, PT ;  /* 0x0000000a0300720c */ /* 0x010fe20003f66270 */
[----:B------:R-:W-:-:S06]  /*28f90*/  IMAD.IADD R25, R149, 0x1, R148 ;  /* 0x0000000195197824 */ /* 0x000fcc00078e0294 */
[----:B---3--:R-:W3:Y:S01]  /*28fa0*/  LDC R26, c[0x0][0x228] ;  /* 0x00008a00ff1a7b82 */ /* 0x008ee20000000800 */
[----:B------:R-:W-:-:S07]  /*28fb0*/  IMAD.WIDE R2, R25, 0x2, R16 ;  /* 0x0000000219027825 */ /* 0x000fce00078e0210 */
[----:B------:R-:W4:Y:S01]  /*28fc0*/  LDC R84, c[0x0][0x228] ;  /* 0x00008a00ff547b82 */ /* 0x000f220000000800 */
[----:B------:R-:W-:-:S07]  /*28fd0*/  IMAD.IADD R157, R25, 0x1, R148 ;  /* 0x00000001199d7824 */ /* 0x000fce00078e0294 */
[----:B------:R-:W4:Y:S01]  /*28fe0*/  LDC R10, c[0x0][0x22c] ;  /* 0x00008b00ff0a7b82 */ /* 0x000f220000000800 */
[----:B------:R-:W-:Y:S01]  /*28ff0*/  VIADD R163, R13, 0x8 ;  /* 0x000000080da37836 */ /* 0x000fe20000000000 */
[----:B------:R-:W-:-:S06]  /*29000*/  ISETP.LT.AND P4, PT, R171, R24, !P3 ;  /* 0x00000018ab00720c */ /* 0x000fcc0005f81270 */
[----:B------:R-:W4:Y:S01]  /*29010*/  LDC R86, c[0x0][0x228] ;  /* 0x00008a00ff567b82 */ /* 0x000f220000000800 */
[----:B------:R-:W-:Y:S01]  /*29020*/  ISETP.LT.AND P3, PT, R170, R28, !P3 ;  /* 0x0000001caa00720c */ /* 0x000fe20005f61270 */
[----:B------:R-:W-:Y:S01]  /*29030*/  IMAD.WIDE R24, R25, 0x2, R18 ;  /* 0x0000000219187825 */ /* 0x000fe200078e0212 */
[----:B------:R-:W-:-:S05]  /*29040*/  PRMT R150, R30, 0x7632, R150 ;  /* 0x000076321e967816 */ /* 0x000fca0000000096 */
[----:B-1----:R-:W1:Y:S01]  /*29050*/  LDC R144, c[0x0][0x228] ;  /* 0x00008a00ff907b82 */ /* 0x002e620000000800 */
[C---:B------:R-:W-:Y:S01]  /*29060*/  IMAD.IADD R149, R157.reuse, 0x1, R148 ;  /* 0x000000019d957824 */ /* 0x040fe200078e0294 */
[----:B------:R-:W-:Y:S01]  /*29070*/  @P2 STG.E.U16 desc[UR60][R2.64], R30 ;  /* 0x0000001e02002986 */ /* 0x000fe2000c10153c */
[----:B------:R-:W-:Y:S01]  /*29080*/  IMAD.WIDE R28, R157, 0x2, R16 ;  /* 0x000000029d1c7825 */ /* 0x000fe200078e0210 */
[----:B------:R-:W-:Y:S02]  /*29090*/  PRMT R152, R27, 0x7632, R152 ;  /* 0x000076321b987816 */ /* 0x000fe40000000098 */
[----:B0-----:R-:W-:Y:S01]  /*290a0*/  ISETP.GE.AND P2, PT, R163, R0, PT ;  /* 0x00000000a300720c */ /* 0x001fe20003f46270 */
[----:B------:R-:W-:Y:S01]  /*290b0*/  IMAD.WIDE R156, R157, 0x2, R18 ;  /* 0x000000029d9c7825 */ /* 0x000fe200078e0212 */
[----:B------:R-:W0:Y:S01]  /*290c0*/  LDC R0, c[0x0][0x22c] ;  /* 0x00008b00ff007b82 */ /* 0x000e220000000800 */
[----:B------:R3:W-:Y:S02]  /*290d0*/  @P6 STG.E.U16 desc[UR60][R24.64], R150 ;  /* 0x0000009618006986 */ /* 0x0007e4000c10153c */
[----:B------:R-:W-:-:S02]  /*290e0*/  VIADD R165, R13, 0x9 ;  /* 0x000000090da57836 */ /* 0x000fc40000000000 */
[----:B------:R-:W-:Y:S01]  /*290f0*/  @P5 STG.E.U16 desc[UR60][R28.64], R27 ;  /* 0x0000001b1c005986 */ /* 0x000fe2000c10153c */
[----:B------:R-:W-:-:S03]  /*29100*/  IMAD.WIDE R158, R149, 0x2, R16 ;  /* 0x00000002959e7825 */ /* 0x000fc600078e0210 */
[----:B------:R-:W-:Y:S01]  /*29110*/  @P1 STG.E.U16 desc[UR60][R156.64], R152 ;  /* 0x000000989c001986 */ /* 0x000fe2000c10153c */
[----:B------:R-:W-:Y:S01]  /*29120*/  IMAD.WIDE R160, R149, 0x2, R18 ;  /* 0x0000000295a07825 */ /* 0x000fe200078e0212 */
[----:B--2---:R-:W-:Y:S02]  /*29130*/  ISETP.GE.AND P1, PT, R165, R8, PT ;  /* 0x00000008a500720c */ /* 0x004fe40003f26270 */
[----:B---3--:R-:W-:Y:S01]  /*29140*/  PRMT R25, R31, 0x7632, R25 ;  /* 0x000076321f197816 */ /* 0x008fe20000000019 */
[----:B------:R-:W-:Y:S01]  /*29150*/  VIADD R3, R13, 0xa ;  /* 0x0000000a0d037836 */ /* 0x000fe20000000000 */
[----:B------:R-:W2:Y:S01]  /*29160*/  LDC R8, c[0x0][0x22c] ;  /* 0x00008b00ff087b82 */ /* 0x000ea20000000800 */
[C---:B------:R-:W-:Y:S01]  /*29170*/  ISETP.LT.AND P6, PT, R171.reuse, R14, !P2 ;  /* 0x0000000eab00720c */ /* 0x040fe200057c1270 */
[----:B------:R-:W-:Y:S01]  /*29180*/  @P4 STG.E.U16 desc[UR60][R158.64], R31 ;  /* 0x0000001f9e004986 */ /* 0x000fe2000c10153c */
[----:B------:R-:W-:Y:S02]  /*29190*/  ISETP.LT.AND P2, PT, R170, R26, !P2 ;  /* 0x0000001aaa00720c */ /* 0x000fe40005741270 */
[----:B----4-:R-:W-:Y:S01]  /*291a0*/  ISETP.LT.AND P5, PT, R171, R84, !P1 ;  /* 0x00000054ab00720c */ /* 0x010fe20004fa1270 */
[----:B------:R3:W-:Y:S02]  /*291b0*/  @P3 STG.E.U16 desc[UR60][R160.64], R25 ;  /* 0x00000019a0003986 */ /* 0x0007e4000c10153c */
[----:B------:R-:W4:Y:S01]  /*291c0*/  LDC R14, c[0x0][0x228] ;  /* 0x00008a00ff0e7b82 */ /* 0x000f220000000800 */
[----:B------:R-:W-:-:S02]  /*291d0*/  ISETP.GE.AND P3, PT, R3, R10, PT ;  /* 0x0000000a0300720c */ /* 0x000fc40003f66270 */
[----:B------:R-:W-:-:S05]  /*291e0*/  ISETP.LT.AND P1, PT, R170, R86, !P1 ;  /* 0x00000056aa00720c */ /* 0x000fca0004f21270 */
[----:B------:R-:W4:Y:S01]  /*291f0*/  LDC R84, c[0x0][0x228] ;  /* 0x00008a00ff547b82 */ /* 0x000f220000000800 */
[----:B---3--:R-:W-:Y:S01]  /*29200*/  IMAD.IADD R25, R149, 0x1, R148 ;  /* 0x0000000195197824 */ /* 0x008fe200078e0294 */
[----:B-1----:R-:W-:-:S06]  /*29210*/  ISETP.LT.AND P4, PT, R171, R144, !P3 ;  /* 0x00000090ab00720c */ /* 0x002fcc0005f81270 */
[----:B------:R-:W1:Y:S01]  /*29220*/  LDC R10, c[0x0][0x22c] ;  /* 0x00008b00ff0a7b82 */ /* 0x000e620000000800 */
[C---:B------:R-:W-:Y:S01]  /*29230*/  IMAD.IADD R29, R25.reuse, 0x1, R148 ;  /* 0x00000001191d7824 */ /* 0x040fe200078e0294 */
[----:B------:R-:W-:Y:S01]  /*29240*/  PRMT R31, R32, 0x7632, R31 ;  /* 0x00007632201f7816 */ /* 0x000fe2000000001f */
[----:B------:R-:W-:-:S05]  /*29250*/  IMAD.WIDE R2, R25, 0x2, R16 ;  /* 0x0000000219027825 */ /* 0x000fca00078e0210 */
[----:B------:R-:W3:Y:S01]  /*29260*/  LDC R86, c[0x0][0x228] ;  /* 0x00008a00ff567b82 */ /* 0x000ee20000000800 */
[----:B------:R-:W-:Y:S01]  /*29270*/  IMAD.WIDE R24, R25, 0x2, R18 ;  /* 0x0000000219187825 */ /* 0x000fe200078e0212 */
[----:B------:R-:W-:-:S03]  /*29280*/  ISETP.LT.AND P3, PT, R170, R146, !P3 ;  /* 0x00000092aa00720c */ /* 0x000fc60005f61270 */
[----:B------:R-:W-:-:S03]  /*29290*/  VIADD R159, R13, 0xb ;  /* 0x0000000b0d9f7836 */ /* 0x000fc60000000000 */
[----:B------:R-:W3:Y:S01]  /*292a0*/  LDC R144, c[0x0][0x228] ;  /* 0x00008a00ff907b82 */ /* 0x000ee20000000800 */
[----:B------:R-:W-:Y:S01]  /*292b0*/  @P6 STG.E.U16 desc[UR60][R2.64], R32 ;  /* 0x0000002002006986 */ /* 0x000fe2000c10153c */
[C---:B------:R-:W-:Y:S01]  /*292c0*/  IMAD.IADD R149, R29.reuse, 0x1, R148 ;  /* 0x000000011d957824 */ /* 0x040fe200078e0294 */
[----:B------:R-:W-:Y:S01]  /*292d0*/  PRMT R152, R36, 0x7632, R152 ;  /* 0x0000763224987816 */ /* 0x000fe20000000098 */
[----:B------:R-:W-:Y:S01]  /*292e0*/  IMAD.WIDE R26, R29, 0x2, R16 ;  /* 0x000000021d1a7825 */ /* 0x000fe200078e0210 */
[----:B------:R2:W-:Y:S01]  /*292f0*/  @P2 STG.E.U16 desc[UR60][R24.64], R31 ;  /* 0x0000001f18002986 */ /* 0x0005e2000c10153c */
[----:B0-----:R-:W-:Y:S02]  /*29300*/  ISETP.GE.AND P2, PT, R159, R0, PT ;  /* 0x000000009f00720c */ /* 0x001fe40003f46270 */
[----:B------:R-:W0:Y:S01]  /*29310*/  LDC R146, c[0x0][0x228] ;  /* 0x00008a00ff927b82 */ /* 0x000e220000000800 */
[----:B------:R-:W-:Y:S01]  /*29320*/  IMAD.WIDE R28, R29, 0x2, R18 ;  /* 0x000000021d1c7825 */ /* 0x000fe200078e0212 */
[----:B------:R3:W-:Y:S03]  /*29330*/  @P5 STG.E.U16 desc[UR60][R26.64], R36 ;  /* 0x000000241a005986 */ /* 0x0007e6000c10153c */
[----:B------:R-:W-:-:S03]  /*29340*/  VIADD R161, R13, 0xc ;  /* 0x0000000c0da17836 */ /* 0x000fc60000000000 */
[----:B------:R-:W0:Y:S01]  /*29350*/  LDC R150, c[0x0][0x228] ;  /* 0x00008a00ff967b82 */ /* 0x000e220000000800 */
[----:B--2---:R-:W-:Y:S01]  /*29360*/  IMAD.WIDE R30, R149, 0x2, R16 ;  /* 0x00000002951e7825 */ /* 0x004fe200078e0210 */
[----:B------:R-:W-:Y:S01]  /*29370*/  @P1 STG.E.U16 desc[UR60][R28.64], R152 ;  /* 0x000000981c001986 */ /* 0x000fe2000c10153c */
[----:B------:R-:W-:-:S05]  /*29380*/  PRMT R25, R33, 0x7632, R25 ;  /* 0x0000763221197816 */ /* 0x000fca0000000019 */
[----:B------:R-:W2:Y:S01]  /*29390*/  LDC R0, c[0x0][0x22c] ;  /* 0x00008b00ff007b82 */ /* 0x000ea20000000800 */
[----:B------:R-:W-:Y:S01]  /*293a0*/  IMAD.WIDE R156, R149, 0x2, R18 ;  /* 0x00000002959c7825 */ /* 0x000fe200078e0212 */
[----:B------:R-:W-:Y:S02]  /*293b0*/  ISETP.GE.AND P1, PT, R161, R8, PT ;  /* 0x00000008a100720c */ /* 0x000fe40003f26270 */
[----:B----4-:R-:W-:Y:S01]  /*293c0*/  ISETP.LT.AND P6, PT, R171, R14, !P2 ;  /* 0x0000000eab00720c */ /* 0x010fe200057c1270 */
[----:B------:R-:W-:-:S03]  /*293d0*/  VIADD R3, R13, 0xd ;  /* 0x0000000d0d037836 */ /* 0x000fc60000000000 */
[----:B------:R-:W4:Y:S01]  /*293e0*/  LDC R8, c[0x0][0x22c] ;  /* 0x00008b00ff087b82 */ /* 0x000f220000000800 */
[----:B------:R-:W-:Y:S01]  /*293f0*/  @P4 STG.E.U16 desc[UR60][R30.64], R33 ;  /* 0x000000211e004986 */ /* 0x000fe2000c10153c */
[----:B------:R-:W-:-:S03]  /*29400*/  ISETP.LT.AND P2, PT, R170, R84, !P2 ;  /* 0x00000054aa00720c */ /* 0x000fc60005741270 */
[----:B------:R3:W-:Y:S03]  /*29410*/  @P3 STG.E.U16 desc[UR60][R156.64], R25 ;  /* 0x000000199c003986 */ /* 0x0007e6000c10153c */
[----:B------:R-:W4:Y:S01]  /*29420*/  LDC R14, c[0x0][0x228] ;  /* 0x00008a00ff0e7b82 */ /* 0x000f220000000800 */
[----:B-1----:R-:W-:Y:S02]  /*29430*/  ISETP.GE.AND P3, PT, R3, R10, PT ;  /* 0x0000000a0300720c */ /* 0x002fe40003f66270 */
[----:B---3--:R-:W-:-:S05]  /*29440*/  ISETP.LT.AND P5, PT, R171, R86, !P1 ;  /* 0x00000056ab00720c */ /* 0x008fca0004fa1270 */
[----:B------:R-:W1:Y:S01]  /*29450*/  LDC R36, c[0x0][0x228] ;  /* 0x00008a00ff247b82 */ /* 0x000e620000000800 */
[----:B------:R-:W-:Y:S01]  /*29460*/  IMAD.IADD R25, R149, 0x1, R148 ;  /* 0x0000000195197824 */ /* 0x000fe200078e0294 */
[----:B------:R-:W-:-:S06]  /*29470*/  ISETP.LT.AND P1, PT, R170, R144, !P1 ;  /* 0x00000090aa00720c */ /* 0x000fcc0004f21270 */
[----:B------:R-:W3:Y:S01]  /*29480*/  LDC R10, c[0x0][0x22c] ;  /* 0x00008b00ff0a7b82 */ /* 0x000ee20000000800 */
[----:B------:R-:W-:Y:S01]  /*29490*/  IMAD.IADD R29, R25, 0x1, R148 ;  /* 0x00000001191d7824 */ /* 0x000fe200078e0294 */
[----:B------:R-:W-:Y:S01]  /*294a0*/  PRMT R31, R37, 0x7632, R31 ;  /* 0x00007632251f7816 */ /* 0x000fe2000000001f */
[----:B------:R-:W-:-:S05]  /*294b0*/  IMAD.WIDE R2, R25, 0x2, R16 ;  /* 0x0000000219027825 */ /* 0x000fca00078e0210 */
[----:B------:R-:W3:Y:S01]  /*294c0*/  LDC R84, c[0x0][0x228] ;  /* 0x00008a00ff547b82 */ /* 0x000ee20000000800 */
[----:B------:R-:W-:Y:S01]  /*294d0*/  IMAD.WIDE R24, R25, 0x2, R18 ;  /* 0x0000000219187825 */ /* 0x000fe200078e0212 */
[----:B0-----:R-:W-:-:S03]  /*294e0*/  ISETP.LT.AND P4, PT, R171, R146, !P3 ;  /* 0x00000092ab00720c */ /* 0x001fc60005f81270 */
[----:B------:R-:W-:-:S03]  /*294f0*/  VIADD R157, R13, 0xe ;  /* 0x0000000e0d9d7836 */ /* 0x000fc60000000000 */
[----:B------:R-:W0:Y:S01]  /*29500*/  LDC R86, c[0x0][0x228] ;  /* 0x00008a00ff567b82 */ /* 0x000e220000000800 */
[----:B------:R-:W-:Y:S01]  /*29510*/  ISETP.LT.AND P3, PT, R170, R150, !P3 ;  /* 0x00000096aa00720c */ /* 0x000fe20005f61270 */
[----:B------:R-:W-:Y:S01]  /*29520*/  @P6 STG.E.U16 desc[UR60][R2.64], R37 ;  /* 0x0000002502006986 */ /* 0x000fe2000c10153c */
[C---:B------:R-:W-:Y:S01]  /*29530*/  IMAD.IADD R149, R29.reuse, 0x1, R148 ;  /* 0x000000011d957824 */ /* 0x040fe200078e0294 */
[----:B------:R-:W-:Y:S01]  /*29540*/  PRMT R33, R34, 0x7632, R33 ;  /* 0x0000763222217816 */ /* 0x000fe20000000021 */
[C---:B------:R-:W-:Y:S01]  /*29550*/  IMAD.WIDE R26, R29.reuse, 0x2, R16 ;  /* 0x000000021d1a7825 */ /* 0x040fe200078e0210 */
[----:B------:R4:W-:Y:S02]  /*29560*/  @P2 STG.E.U16 desc[UR60][R24.64], R31 ;  /* 0x0000001f18002986 */ /* 0x0009e4000c10153c */
[----:B------:R-:W0:Y:S01]  /*29570*/  LDC R144, c[0x0][0x228] ;  /* 0x00008a00ff907b82 */ /* 0x000e220000000800 */
[----:B------:R-:W-:Y:S01]  /*29580*/  IMAD.WIDE R28, R29, 0x2, R18 ;  /* 0x000000021d1c7825 */ /* 0x000fe200078e0212 */
[----:B--2---:R-:W-:-:S03]  /*29590*/  ISETP.GE.AND P2, PT, R157, R0, PT ;  /* 0x000000009d00720c */ /* 0x004fc60003f46270 */
[----:B------:R-:W-:-:S03]  /*295a0*/  VIADD R159, R13, 0xf ;  /* 0x0000000f0d9f7836 */ /* 0x000fc60000000000 */
[----:B------:R-:W2:Y:S01]  /*295b0*/  LDC R146, c[0x0][0x228] ;  /* 0x00008a00ff927b82 */ /* 0x000ea20000000800 */
[----:B------:R-:W-:Y:S01]  /*295c0*/  @P5 STG.E.U16 desc[UR60][R26.64], R34 ;  /* 0x000000221a005986 */ /* 0x000fe2000c10153c */
[----:B----4-:R-:W-:Y:S01]  /*295d0*/  IMAD.WIDE R30, R149, 0x2, R16 ;  /* 0x00000002951e7825 */ /* 0x010fe200078e0210 */
[----:B------:R-:W-:-:S05]  /*295e0*/  PRMT R25, R38, 0x7632, R25 ;  /* 0x0000763226197816 */ /* 0x000fca0000000019 */
[----:B------:R-:W4:Y:S01]  /*295f0*/  LDC R0, c[0x0][0x22c] ;  /* 0x00008b00ff007b82 */ /* 0x000f220000000800 */
[----:B------:R3:W-:Y:S01]  /*29600*/  @P1 STG.E.U16 desc[UR60][R28.64], R33 ;  /* 0x000000211c001986 */ /* 0x0007e2000c10153c */
[----:B------:R-:W-:Y:S01]  /*29610*/  ISETP.GE.AND P1, PT, R159, R8, PT ;  /* 0x000000089f00720c */ /* 0x000fe20003f26270 */
[----:B------:R-:W-:Y:S01]  /*29620*/  VIADD R3, R13, 0x10 ;  /* 0x000000100d037836 */ /* 0x000fe20000000000 */
[----:B------:R-:W-:Y:S01]  /*29630*/  ISETP.LT.AND P6, PT, R171, R14, !P2 ;  /* 0x0000000eab00720c */ /* 0x000fe200057c1270 */
[----:B------:R-:W-:Y:S03]  /*29640*/  @P4 STG.E.U16 desc[UR60][R30.64], R38 ;  /* 0x000000261e004986 */ /* 0x000fe6000c10153c */
[----:B------:R-:W4:Y:S01]  /*29650*/  LDC R8, c[0x0][0x22c] ;  /* 0x00008b00ff087b82 */ /* 0x000f220000000800 */
[----:B-1----:R-:W-:Y:S01]  /*29660*/  ISETP.LT.AND P2, PT, R170, R36, !P2 ;  /* 0x00000024aa00720c */ /* 0x002fe20005741270 */
[----:B---3--:R-:W-:-:S06]  /*29670*/  IMAD.WIDE R32, R149, 0x2, R18 ;  /* 0x0000000295207825 */ /* 0x008fcc00078e0212 */
[----:B------:R-:W1:Y:S01]  /*29680*/  LDC R14, c[0x0][0x228] ;  /* 0x00008a00ff0e7b82 */ /* 0x000e620000000800 */
[----:B------:R3:W-:Y:S01]  /*29690*/  @P3 STG.E.U16 desc[UR60][R32.64], R25 ;  /* 0x0000001920003986 */ /* 0x0007e2000c10153c */
[----:B------:R-:W-:-:S06]  /*296a0*/  ISETP.GE.AND P3, PT, R3, R10, PT ;  /* 0x0000000a0300720c */ /* 0x000fcc0003f66270 */
[----:B------:R-:W1:Y:S01]  /*296b0*/  LDC R34, c[0x0][0x228] ;  /* 0x00008a00ff227b82 */ /* 0x000e620000000800 */
[----:B------:R-:W-:Y:S02]  /*296c0*/  ISETP.LT.AND P5, PT, R171, R84, !P1 ;  /* 0x00000054ab00720c */ /* 0x000fe40004fa1270 */
[----:B0-----:R-:W-:-:S05]  /*296d0*/  ISETP.LT.AND P1, PT, R170, R86, !P1 ;  /* 0x00000056aa00720c */ /* 0x001fca0004f21270 */
[----:B------:R-:W0:Y:S01]  /*296e0*/  LDC R36, c[0x0][0x228] ;  /* 0x00008a00ff247b82 */ /* 0x000e220000000800 */
[----:B---3--:R-:W-:Y:S01]  /*296f0*/  IMAD.IADD R25, R149, 0x1, R148 ;  /* 0x0000000195197824 */ /* 0x008fe200078e0294 */
[----:B------:R-:W-:-:S06]  /*29700*/  PRMT R31, R35, 0x7632, R31 ;  /* 0x00007632231f7816 */ /* 0x000fcc000000001f */
[----:B------:R-:W3:Y:S01]  /*29710*/  LDC R10, c[0x0][0x22c] ;  /* 0x00008b00ff0a7b82 */ /* 0x000ee20000000800 */
[C---:B------:R-:W-:Y:S02]  /*29720*/  IMAD.IADD R29, R25.reuse, 0x1, R148 ;  /* 0x00000001191d7824 */ /* 0x040fe400078e0294 */
[----:B------:R-:W-:Y:S01]  /*29730*/  IMAD.WIDE R2, R25, 0x2, R16 ;  /* 0x0000000219027825 */ /* 0x000fe200078e0210 */
[----:B------:R-:W-:-:S04]  /*29740*/  ISETP.LT.AND P4, PT, R171, R144, !P3 ;  /* 0x00000090ab00720c */ /* 0x000fc80005f81270 */
[----:B------:R-:W3:Y:S01]  /*29750*/  LDC R38, c[0x0][0x228] ;  /* 0x00008a00ff267b82 */ /* 0x000ee20000000800 */
[----:B------:R-:W-:Y:S01]  /*29760*/  IMAD.WIDE R24, R25, 0x2, R18 ;  /* 0x0000000219187825 */ /* 0x000fe200078e0212 */
[----:B--2---:R-:W-:-:S03]  /*29770*/  ISETP.LT.AND P3, PT, R170, R146, !P3 ;  /* 0x00000092aa00720c */ /* 0x004fc60005f61270 */
[----:B------:R-:W-:Y:S01]  /*29780*/  VIADD R149, R13, 0x11 ;  /* 0x000000110d957836 */ /* 0x000fe20000000000 */
[----:B------:R-:W-:Y:S01]  /*29790*/  @P6 STG.E.U16 desc[UR60][R2.64], R35 ;  /* 0x0000002302006986 */ /* 0x000fe2000c10153c */
[C---:B------:R-:W-:Y:S01]  /*297a0*/  IMAD.IADD R37, R29.reuse, 0x1, R148 ;  /* 0x000000011d257824 */ /* 0x040fe200078e0294 */
[----:B------:R-:W2:Y:S01]  /*297b0*/  LDC R84, c[0x0][0x228] ;  /* 0x00008a00ff547b82 */ /* 0x000ea20000000800 */
[----:B------:R-:W-:Y:S01]  /*297c0*/  IMAD.WIDE R26, R29, 0x2, R16 ;  /* 0x000000021d1a7825 */ /* 0x000fe200078e0210 */
[----:B------:R-:W-:Y:S01]  /*297d0*/  PRMT R33, R39, 0x7632, R33 ;  /* 0x0000763227217816 */ /* 0x000fe20000000021 */
[----:B------:R1:W-:Y:S01]  /*297e0*/  @P2 STG.E.U16 desc[UR60][R24.64], R31 ;  /* 0x0000001f18002986 */ /* 0x0003e2000c10153c */
[----:B----4-:R-:W-:Y:S01]  /*297f0*/  ISETP.GE.AND P2, PT, R149, R0, PT ;  /* 0x000000009500720c */ /* 0x010fe20003f46270 */
[----:B------:R-:W-:-:S03]  /*29800*/  IMAD.WIDE R28, R29, 0x2, R18 ;  /* 0x000000021d1c7825 */ /* 0x000fc600078e0212 */
[----:B------:R-:W4:Y:S01]  /*29810*/  LDC R86, c[0x0][0x228] ;  /* 0x00008a00ff567b82 */ /* 0x000f220000000800 */
[----:B------:R-:W-:Y:S01]  /*29820*/  VIADD R157, R13, 0x12 ;  /* 0x000000120d9d7836 */ /* 0x000fe20000000000 */
[----:B------:R-:W-:Y:S06]  /*29830*/  @P5 STG.E.U16 desc[UR60][R26.64], R39 ;  /* 0x000000271a005986 */ /* 0x000fec000c10153c */
[----:B------:R-:W4:Y:S01]  /*29840*/  LDC R0, c[0x0][0x22c] ;  /* 0x00008b00ff007b82 */ /* 0x000f220000000800 */
[----:B-1----:R-:W-:Y:S01]  /*29850*/  IMAD.WIDE R30, R37, 0x2, R16 ;  /* 0x00000002251e7825 */ /* 0x002fe200078e0210 */
[----:B------:R1:W-:Y:S01]  /*29860*/  @P1 STG.E.U16 desc[UR60][R28.64], R33 ;  /* 0x000000211c001986 */ /* 0x0003e2000c10153c */
[----:B------:R-:W-:-:S02]  /*29870*/  PRMT R25, R88, 0x7632, R25 ;  /* 0x0000763258197816 */ /* 0x000fc40000000019 */
[----:B------:R-:W-:Y:S01]  /*29880*/  ISETP.GE.AND P1, PT, R157, R8, PT ;  /* 0x000000089d00720c */ /* 0x000fe20003f26270 */
[----:B------:R-:W-:Y:S01]  /*29890*/  VIADD R3, R13, 0x13 ;  /* 0x000000130d037836 */ /* 0x000fe20000000000 */
[----:B------:R-:W-:Y:S01]  /*298a0*/  ISETP.LT.AND P6, PT, R171, R14, !P2 ;  /* 0x0000000eab00720c */ /* 0x000fe200057c1270 */
[----:B------:R-:W4:Y:S01]  /*298b0*/  LDC R8, c[0x0][0x22c] ;  /* 0x00008b00ff087b82 */ /* 0x000f220000000800 */
[----:B------:R-:W-:Y:S01]  /*298c0*/  @P4 STG.E.U16 desc[UR60][R30.64], R88 ;  /* 0x000000581e004986 */ /* 0x000fe2000c10153c */
[----:B------:R-:W-:Y:S01]  /*298d0*/  ISETP.LT.AND P2, PT, R170, R34, !P2 ;  /* 0x00000022aa00720c */ /* 0x000fe20005741270 */
[----:B-1----:R-:W-:Y:S01]  /*298e0*/  IMAD.WIDE R32, R37, 0x2, R18 ;  /* 0x0000000225207825 */ /* 0x002fe200078e0212 */
[----:B0-----:R-:W-:-:S04]  /*298f0*/  ISETP.LT.AND P5, PT, R171, R36, !P1 ;  /* 0x00000024ab00720c */ /* 0x001fc80004fa1270 */
[----:B------:R-:W0:Y:S01]  /*29900*/  LDC R14, c[0x0][0x228] ;  /* 0x00008a00ff0e7b82 */ /* 0x000e220000000800 */
[----:B------:R1:W-:Y:S01]  /*29910*/  @P3 STG.E.U16 desc[UR60][R32.64], R25 ;  /* 0x0000001920003986 */ /* 0x0003e2000c10153c */
[----:B---3--:R-:W-:-:S06]  /*29920*/  ISETP.GE.AND P3, PT, R3, R10, PT ;  /* 0x0000000a0300720c */ /* 0x008fcc0003f66270 */
[----:B------:R-:W3:Y:S01]  /*29930*/  LDC R34, c[0x0][0x228] ;  /* 0x00008a00ff227b82 */ /* 0x000ee20000000800 */
[----:B------:R-:W-:Y:S01]  /*29940*/  ISETP.LT.AND P1, PT, R170, R38, !P1 ;  /* 0x00000026aa00720c */ /* 0x000fe20004f21270 */
[----:B-1----:R-:W-:-:S06]  /*29950*/  IMAD.IADD R25, R37, 0x1, R148 ;  /* 0x0000000125197824 */ /* 0x002fcc00078e0294 */
[----:B------:R-:W1:Y:S01]  /*29960*/  LDC R36, c[0x0][0x228] ;  /* 0x00008a00ff247b82 */ /* 0x000e620000000800 */
[----:B------:R-:W-:-:S07]  /*29970*/  PRMT R31, R92, 0x7632, R31 ;  /* 0x000076325c1f7816 */ /* 0x000fce000000001f */
[----:B------:R-:W1:Y:S01]  /*29980*/  LDC R37, c[0x0][0x228] ;  /* 0x00008a00ff257b82 */ /* 0x000e620000000800 */
[C---:B------:R-:W-:Y:S02]  /*29990*/  IMAD.IADD R29, R25.reuse, 0x1, R148 ;  /* 0x00000001191d7824 */ /* 0x040fe400078e0294 */
[----:B------:R-:W-:-:S05]  /*299a0*/  IMAD.WIDE R2, R25, 0x2, R16 ;  /* 0x0000000219027825 */ /* 0x000fca00078e0210 */
[----:B------:R-:W1:Y:S01]  /*299b0*/  LDC R10, c[0x0][0x22c] ;  /* 0x00008b00ff0a7b82 */ /* 0x000e620000000800 */
[----:B------:R-:W-:Y:S01]  /*299c0*/  IMAD.WIDE R24, R25, 0x2, R18 ;  /* 0x0000000219187825 */ /* 0x000fe200078e0212 */
[----:B--2---:R-:W-:-:S03]  /*299d0*/  ISETP.LT.AND P4, PT, R171, R84, !P3 ;  /* 0x00000054ab00720c */ /* 0x004fc60005f81270 */
[----:B------:R-:W-:-:S03]  /*299e0*/  VIADD R149, R13, 0x14 ;  /* 0x000000140d957836 */ /* 0x000fc60000000000 */
[----:B------:R-:W2:Y:S01]  /*299f0*/  LDC R38, c[0x0][0x228] ;  /* 0x00008a00ff267b82 */ /* 0x000ea20000000800 */
[----:B----4-:R-:W-:Y:S01]  /*29a00*/  ISETP.LT.AND P3, PT, R170, R86, !P3 ;  /* 0x00000056aa00720c */ /* 0x010fe20005f61270 */
[----:B------:R-:W-:Y:S06]  /*29a10*/  @P6 STG.E.U16 desc[UR60][R2.64], R92 ;  /* 0x0000005c02006986 */ /* 0x000fec000c10153c */
[----:B------:R-:W4:Y:S01]  /*29a20*/  LDC R39, c[0x0][0x228] ;  /* 0x00008a00ff277b82 */ /* 0x000f220000000800 */
[C---:B------:R-:W-:Y:S01]  /*29a30*/  IMAD.IADD R35, R29.reuse, 0x1, R148 ;  /* 0x000000011d237824 */ /* 0x040fe200078e0294 */
[----:B------:R0:W-:Y:S01]  /*29a40*/  @P2 STG.E.U16 desc[UR60][R24.64], R31 ;  /* 0x0000001f18002986 */ /* 0x0001e2000c10153c */
[----:B------:R-:W-:Y:S01]  /*29a50*/  IMAD.WIDE R26, R29, 0x2, R16 ;  /* 0x000000021d1a7825 */ /* 0x000fe200078e0210 */
[----:B------:R-:W-:-:S02]  /*29a60*/  PRMT R33, R89, 0x7632, R33 ;  /* 0x0000763259217816 */ /* 0x000fc40000000021 */
[----:B------:R-:W-:Y:S01]  /*29a70*/  ISETP.GE.AND P2, PT, R149, R0, PT ;  /* 0x000000009500720c */ /* 0x000fe20003f46270 */
[----:B------:R-:W-:Y:S01]  /*29a80*/  IMAD.WIDE R28, R29, 0x2, R18 ;  /* 0x000000021d1c7825 */ /* 0x000fe200078e0212 */
[----:B------:R-:W4:Y:S03]  /*29a90*/  LDC R0, c[0x0][0x22c] ;  /* 0x00008b00ff007b82 */ /* 0x000f260000000800 */
[----:B------:R-:W-:Y:S01]  /*29aa0*/  VIADD R157, R13, 0x15 ;  /* 0x000000150d9d7836 */ /* 0x000fe20000000000 */
[----:B------:R-:W-:Y:S01]  /*29ab0*/  @P5 STG.E.U16 desc[UR60][R26.64], R89 ;  /* 0x000000591a005986 */ /* 0x000fe2000c10153c */
[----:B0-----:R-:W-:Y:S01]  /*29ac0*/  IMAD.WIDE R30, R35, 0x2, R16 ;  /* 0x00000002231e7825 */ /* 0x001fe200078e0210 */
[----:B------:R-:W-:Y:S02]  /*29ad0*/  PRMT R25, R93, 0x7632, R25 ;  /* 0x000076325d197816 */ /* 0x000fe40000000019 */
[----:B------:R0:W-:Y:S01]  /*29ae0*/  @P1 STG.E.U16 desc[UR60][R28.64], R33 ;  /* 0x000000211c001986 */ /* 0x0001e2000c10153c */
[----:B------:R-:W-:Y:S01]  /*29af0*/  ISETP.GE.AND P1, PT, R157, R8, PT ;  /* 0x000000089d00720c */ /* 0x000fe20003f26270 */
[----:B------:R-:W-:Y:S01]  /*29b00*/  VIADD R3, R13, 0x16 ;  /* 0x000000160d037836 */ /* 0x000fe20000000000 */
[----:B------:R-:W4:Y:S01]  /*29b10*/  LDC R8, c[0x0][0x22c] ;  /* 0x00008b00ff087b82 */ /* 0x000f220000000800 */
[----:B------:R-:W-:Y:S01]  /*29b20*/  ISETP.LT.AND P6, PT, R171, R14, !P2 ;  /* 0x0000000eab00720c */ /* 0x000fe200057c1270 */
[----:B------:R-:W-:Y:S01]  /*29b30*/  @P4 STG.E.U16 desc[UR60][R30.64], R93 ;  /* 0x0000005d1e004986 */ /* 0x000fe2000c10153c */
[----:B---3--:R-:W-:-:S02]  /*29b40*/  ISETP.LT.AND P2, PT, R170, R34, !P2 ;  /* 0x00000022aa00720c */ /* 0x008fc40005741270 */
[----:B-1----:R-:W-:-:S03]  /*29b50*/  ISETP.LT.AND P5, PT, R171, R36, !P1 ;  /* 0x00000024ab00720c */ /* 0x002fc60004fa1270 */
[----:B------:R-:W1:Y:S01]  /*29b60*/  LDC R14, c[0x0][0x228] ;  /* 0x00008a00ff0e7b82 */ /* 0x000e620000000800 */
[----:B0-----:R-:W-:Y:S01]  /*29b70*/  IMAD.WIDE R32, R35, 0x2, R18 ;  /* 0x0000000223207825 */ /* 0x001fe200078e0212 */
[----:B------:R-:W-:-:S04]  /*29b80*/  ISETP.LT.AND P1, PT, R170, R37, !P1 ;  /* 0x00000025aa00720c */ /* 0x000fc80004f21270 */
[----:B------:R0:W-:Y:S02]  /*29b90*/  @P3 STG.E.U16 desc[UR60][R32.64], R25 ;  /* 0x0000001920003986 */ /* 0x0001e4000c10153c */
[----:B------:R-:W3:Y:S01]  /*29ba0*/  LDC R34, c[0x0][0x228] ;  /* 0x00008a00ff227b82 */ /* 0x000ee20000000800 */
[----:B------:R-:W-:-:S07]  /*29bb0*/  ISETP.GE.AND P3, PT, R3, R10, PT ;  /* 0x0000000a0300720c */ /* 0x000fce0003f66270 */
[----:B------:R-:W3:Y:S01]  /*29bc0*/  LDC R36, c[0x0][0x228] ;  /* 0x00008a00ff247b82 */ /* 0x000ee20000000800 */
[----:B0-----:R-:W-:Y:S01]  /*29bd0*/  IMAD.IADD R25, R35, 0x1, R148 ;  /* 0x0000000123197824 */ /* 0x001fe200078e0294 */
[----:B--2---:R-:W-:-:S06]  /*29be0*/  ISETP.LT.AND P4, PT, R171, R38, !P3 ;  /* 0x00000026ab00720c */ /* 0x004fcc0005f81270 */
[----:B------:R-:W0:Y:S01]  /*29bf0*/  LDC R37, c[0x0][0x228] ;  /* 0x00008a00ff257b82 */ /* 0x000e220000000800 */
[----:B----4-:R-:W-:Y:S01]  /*29c00*/  ISETP.LT.AND P3, PT, R170, R39, !P3 ;  /* 0x00000027aa00720c */ /* 0x010fe20005f61270 */
[----:B------:R-:W-:-:S06]  /*29c10*/  IMAD.IADD R29, R25, 0x1, R148 ;  /* 0x00000001191d7824 */ /* 0x000fcc00078e0294 */
[----:B------:R-:W2:Y:S01]  /*29c20*/  LDC R10, c[0x0][0x22c] ;  /* 0x00008b00ff0a7b82 */ /* 0x000ea20000000800 */
[----:B------:R-:W-:Y:S01]  /*29c30*/  IMAD.WIDE R2, R25, 0x2, R16 ;  /* 0x0000000219027825 */ /* 0x000fe200078e0210 */
[----:B------:R-:W-:-:S03]  /*29c40*/  PRMT R31, R90, 0x7632, R31 ;  /* 0x000076325a1f7816 */ /* 0x000fc6000000001f */
[----:B------:R-:W-:-:S03]  /*29c50*/  IMAD.WIDE R24, R25, 0x2, R18 ;  /* 0x0000000219187825 */ /* 0x000fc600078e0212 */
[----:B------:R-:W4:Y:S01]  /*29c60*/  LDC R38, c[0x0][0x228] ;  /* 0x00008a00ff267b82 */ /* 0x000f220000000800 */
[----:B------:R-:W-:Y:S01]  /*29c70*/  VIADD R89, R13, 0x17 ;  /* 0x000000170d597836 */ /* 0x000fe20000000000 */
        /* <DEDUP_REMOVED lines=11> */
[----:B-1----:R-:W-:Y:S01]  /*29d30*/  IMAD.WIDE R30, R35, 0x2, R16 ;  /* 0x00000002231e7825 */ /* 0x002fe200078e0210 */
        /* <DEDUP_REMOVED lines=8> */
[----:B------:R-:W-:-:S03]  /*29dc0*/  ISETP.LT.AND P5, PT, R171, R36, !P1 ;  /* 0x00000024ab00720c */ /* 0x000fc60004fa1270 */
[----:B------:R-:W3:Y:S01]  /*29dd0*/  LDC R14, c[0x0][0x228] ;  /* 0x00008a00ff0e7b82 */ /* 0x000ee20000000800 */
[----:B-1----:R-:W-:Y:S01]  /*29de0*/  IMAD.WIDE R32, R35, 0x2, R18 ;  /* 0x0000000223207825 */ /* 0x002fe200078e0212 */
[----:B0-----:R-:W-:-:S04]  /*29df0*/  ISETP.LT.AND P1, PT, R170, R37, !P1 ;  /* 0x00000025aa00720c */ /* 0x001fc80004f21270 */
[----:B------:R0:W-:Y:S02]  /*29e00*/  @P3 STG.E.U16 desc[UR60][R32.64], R25 ;  /* 0x0000001920003986 */ /* 0x0001e4000c10153c */
[----:B------:R-:W1:Y:S01]  /*29e10*/  LDC R34, c[0x0][0x228] ;  /* 0x00008a00ff227b82 */ /* 0x000e620000000800 */
[----:B--2---:R-:W-:-:S07]  /*29e20*/  ISETP.GE.AND P3, PT, R3, R10, PT ;  /* 0x0000000a0300720c */ /* 0x004fce0003f66270 */
[----:B------:R-:W2:Y:S01]  /*29e30*/  LDC R36, c[0x0][0x228] ;  /* 0x00008a00ff247b82 */ /* 0x000ea20000000800 */
[----:B0-----:R-:W-:Y:S01]  /*29e40*/  IMAD.IADD R25, R35, 0x1, R148 ;  /* 0x0000000123197824 */ /* 0x001fe200078e0294 */
[----:B----4-:R-:W-:-:S06]  /*29e50*/  ISETP.LT.AND P4, PT, R171, R38, !P3 ;  /* 0x00000026ab00720c */ /* 0x010fcc0005f81270 */
[----:B------:R-:W0:Y:S01]  /*29e60*/  LDC R37, c[0x0][0x228] ;  /* 0x00008a00ff257b82 */ /* 0x000e220000000800 */
[----:B------:R-:W-:Y:S01]  /*29e70*/  ISETP.LT.AND P3, PT, R170, R39, !P3 ;  /* 0x00000027aa00720c */ /* 0x000fe20005f61270 */
[----:B------:R-:W-:-:S06]  /*29e80*/  IMAD.IADD R29, R25, 0x1, R148 ;  /* 0x00000001191d7824 */ /* 0x000fcc00078e0294 */
[----:B------:R-:W4:Y:S01]  /*29e90*/  LDC R10, c[0x0][0x22c] ;  /* 0x00008b00ff0a7b82 */ /* 0x000f220000000800 */
        /* <DEDUP_REMOVED lines=16> */
[----:B---3--:R-:W-:Y:S01]  /*29fa0*/  IMAD.WIDE R30, R35, 0x2, R16 ;  /* 0x00000002231e7825 */ /* 0x008fe200078e0210 */
[----:B------:R-:W-:Y:S02]  /*29fb0*/  PRMT R25, R140, 0x7632, R25 ;  /* 0x000076328c197816 */ /* 0x000fe40000000019 */
[----:B------:R3:W-:Y:S01]  /*29fc0*/  @P1 STG.E.U16 desc[UR60][R28.64], R33 ;  /* 0x000000211c001986 */ /* 0x0007e2000c10153c */
[----:B------:R-:W-:Y:S01]  /*29fd0*/  ISETP.GE.AND P1, PT, R91, R8, PT ;  /* 0x000000085b00720c */ /* 0x000fe20003f26270 */
[----:B------:R-:W-:Y:S01]  /*29fe0*/  VIADD R3, R13, 0x1c ;  /* 0x0000001c0d037836 */ /* 0x000fe20000000000 */
[----:B------:R-:W4:Y:S01]  /*29ff0*/  LDC R8, c[0x0][0x22c] ;  /* 0x00008b00ff087b82 */ /* 0x000f220000000800 */
[----:B------:R-:W-:Y:S01]  /*2a000*/  ISETP.LT.AND P6, PT, R171, R14, !P2 ;  /* 0x0000000eab00720c */ /* 0x000fe200057c1270 */
[----:B------:R-:W-:Y:S01]  /*2a010*/  @P4 STG.E.U16 desc[UR60][R30.64], R140 ;  /* 0x0000008c1e004986 */ /* 0x000fe2000c10153c */
[----:B-1----:R-:W-:-:S02]  /*2a020*/  ISETP.LT.AND P2, PT, R170, R34, !P2 ;  /* 0x00000022aa00720c */ /* 0x002fc40005741270 */
[----:B--2---:R-:W-:-:S03]  /*2a030*/  ISETP.LT.AND P5, PT, R171, R36, !P1 ;  /* 0x00000024ab00720c */ /* 0x004fc60004fa1270 */
[----:B------:R-:W1:Y:S01]  /*2a040*/  LDC R14, c[0x0][0x228] ;  /* 0x00008a00ff0e7b82 */ /* 0x000e620000000800 */
[----:B---3--:R-:W-:Y:S01]  /*2a050*/  IMAD.WIDE R32, R35, 0x2, R18 ;  /* 0x0000000223207825 */ /* 0x008fe200078e0212 */
[----:B0-----:R-:W-:-:S04]  /*2a060*/  ISETP.LT.AND P1, PT, R170, R37, !P1 ;  /* 0x00000025aa00720c */ /* 0x001fc80004f21270 */
[----:B------:R0:W-:Y:S02]  /*2a070*/  @P3 STG.E.U16 desc[UR60][R32.64], R25 ;  /* 0x0000001920003986 */ /* 0x0001e4000c10153c */
[----:B------:R-:W2:Y:S01]  /*2a080*/  LDC R34, c[0x0][0x228] ;  /* 0x00008a00ff227b82 */ /* 0x000ea20000000800 */
[----:B----4-:R-:W-:-:S07]  /*2a090*/  ISETP.GE.AND P3, PT, R3, R10, PT ;  /* 0x0000000a0300720c */ /* 0x010fce0003f66270 */
[----:B------:R-:W3:Y:S01]  /*2a0a0*/  LDC R36, c[0x0][0x228] ;  /* 0x00008a00ff247b82 */ /* 0x000ee20000000800 */
[----:B0-----:R-:W-:Y:S01]  /*2a0b0*/  IMAD.IADD R25, R35, 0x1, R148 ;  /* 0x0000000123197824 */ /* 0x001fe200078e0294 */
[----:B------:R-:W-:-:S06]  /*2a0c0*/  ISETP.LT.AND P4, PT, R171, R38, !P3 ;  /* 0x00000026ab00720c */ /* 0x000fcc0005f81270 */
        /* <DEDUP_REMOVED lines=28> */
[----:B--2---:R-:W-:-:S02]  /*2a290*/  ISETP.LT.AND P2, PT, R170, R34, !P2 ;  /* 0x00000022aa00720c */ /* 0x004fc40005741270 */
[----:B---3--:R-:W-:-:S03]  /*2a2a0*/  ISETP.LT.AND P5, PT, R171, R36, !P1 ;  /* 0x00000024ab00720c */ /* 0x008fc60004fa1270 */
[----:B------:R-:W2:Y:S01]  /*2a2b0*/  LDC R14, c[0x0][0x228] ;  /* 0x00008a00ff0e7b82 */ /* 0x000ea20000000800 */
[----:B-1----:R-:W-:Y:S01]  /*2a2c0*/  IMAD.WIDE R32, R35, 0x2, R18 ;  /* 0x0000000223207825 */ /* 0x002fe200078e0212 */
[----:B0-----:R-:W-:-:S04]  /*2a2d0*/  ISETP.LT.AND P1, PT, R170, R37, !P1 ;  /* 0x00000025aa00720c */ /* 0x001fc80004f21270 */
[----:B------:R0:W-:Y:S02]  /*2a2e0*/  @P3 STG.E.U16 desc[UR60][R32.64], R25 ;  /* 0x0000001920003986 */ /* 0x0001e4000c10153c */
[----:B------:R-:W1:Y:S01]  /*2a2f0*/  LDC R34, c[0x0][0x228] ;  /* 0x00008a00ff227b82 */ /* 0x000e620000000800 */
        /* <DEDUP_REMOVED lines=24> */
[----:B--2---:R-:W-:Y:S01]  /*2a480*/  IMAD.WIDE R30, R35, 0x2, R16 ;  /* 0x00000002231e7825 */ /* 0x004fe200078e0210 */
        /* <DEDUP_REMOVED lines=8> */
[----:B---3--:R-:W-:-:S03]  /*2a510*/  ISETP.LT.AND P5, PT, R171, R36, !P1 ;  /* 0x00000024ab00720c */ /* 0x008fc60004fa1270 */
[----:B------:R-:W1:Y:S01]  /*2a520*/  LDC R14, c[0x0][0x228] ;  /* 0x00008a00ff0e7b82 */ /* 0x000e620000000800 */
[----:B--2---:R-:W-:Y:S01]  /*2a530*/  IMAD.WIDE R32, R35, 0x2, R18 ;  /* 0x0000000223207825 */ /* 0x004fe200078e0212 */
        /* <DEDUP_REMOVED lines=679> */
[----:B------:R-:W-:Y:S01]  /*2cfb0*/  PRMT R33, R126, 0x7632, R33 ;  /* 0x000076327e217816 */ /* 0x000fe20000000021 */
[----:B------:R-:W-:-:S05]  /*2cfc0*/  IMAD.IADD R35, R29, 0x1, R148 ;  /* 0x000000011d237824 */ /* 0x000fca00078e0294 */
[----:B------:R-:W4:Y:S01]  /*2cfd0*/  LDC R39, c[0x0][0x228] ;  /* 0x00008a00ff277b82 */ /* 0x000f220000000800 */
[C---:B------:R-:W-:Y:S01]  /*2cfe0*/  IMAD.WIDE R26, R29.reuse, 0x2, R16 ;  /* 0x000000021d1a7825 */ /* 0x040fe200078e0210 */
[----:B------:R-:W-:Y:S03]  /*2cff0*/  @P6 STG.E.U16 desc[UR60][R2.64], R61 ;  /* 0x0000003d02006986 */ /* 0x000fe6000c10153c */
[----:B------:R-:W-:Y:S01]  /*2d000*/  IMAD.WIDE R28, R29, 0x2, R18 ;  /* 0x000000021d1c7825 */ /* 0x000fe200078e0212 */
[----:B------:R2:W-:Y:S01]  /*2d010*/  @P2 STG.E.U16 desc[UR60][R24.64], R31 ;  /* 0x0000001f18002986 */ /* 0x0005e2000c10153c */
[----:B------:R-:W-:Y:S02]  /*2d020*/  ISETP.GE.AND P2, PT, R41, R0, PT ;  /* 0x000000002900720c */ /* 0x000fe40003f46270 */
[----:B------:R-:W-:Y:S01]  /*2d030*/  VIADD R43, R13, 0x57 ;  /* 0x000000570d2b7836 */ /* 0x000fe20000000000 */
[----:B------:R-:W4:Y:S01]  /*2d040*/  LDC R0, c[0x0][0x22c] ;  /* 0x00008b00ff007b82 */ /* 0x000f220000000800 */
[----:B------:R-:W-:Y:S04]  /*2d050*/  @P5 STG.E.U16 desc[UR60][R26.64], R126 ;  /* 0x0000007e1a005986 */ /* 0x000fe8000c10153c */
[----:B------:R1:W-:Y:S01]  /*2d060*/  @P1 STG.E.U16 desc[UR60][R28.64], R33 ;  /* 0x000000211c001986 */ /* 0x0003e2000c10153c */
[----:B--2---:R-:W-:Y:S01]  /*2d070*/  IMAD.WIDE R30, R35, 0x2, R16 ;  /* 0x00000002231e7825 */ /* 0x004fe200078e0210 */
[----:B------:R-:W-:-:S02]  /*2d080*/  PRMT R25, R62, 0x7632, R25 ;  /* 0x000076323e197816 */ /* 0x000fc40000000019 */
[----:B------:R-:W-:Y:S01]  /*2d090*/  ISETP.GE.AND P1, PT, R43, R8, PT ;  /* 0x000000082b00720c */ /* 0x000fe20003f26270 */
[----:B------:R-:W-:Y:S01]  /*2d0a0*/  VIADD R3, R13, 0x58 ;  /* 0x000000580d037836 */ /* 0x000fe20000000000 */
[----:B------:R-:W2:Y:S01]  /*2d0b0*/  LDC R8, c[0x0][0x22c] ;  /* 0x00008b00ff087b82 */ /* 0x000ea20000000800 */
[----:B-1----:R-:W-:Y:S01]  /*2d0c0*/  IMAD.WIDE R32, R35, 0x2, R18 ;  /* 0x0000000223207825 */ /* 0x002fe200078e0212 */
[----:B------:R-:W-:Y:S01]  /*2d0d0*/  @P4 STG.E.U16 desc[UR60][R30.64], R62 ;  /* 0x0000003e1e004986 */ /* 0x000fe2000c10153c */
[C---:B------:R-:W-:Y:S02]  /*2d0e0*/  ISETP.LT.AND P6, PT, R171.reuse, R14, !P2 ;  /* 0x0000000eab00720c */ /* 0x040fe400057c1270 */
[----:B------:R-:W-:Y:S01]  /*2d0f0*/  ISETP.LT.AND P2, PT, R170, R34, !P2 ;  /* 0x00000022aa00720c */ /* 0x000fe20005741270 */
[----:B------:R1:W-:Y:S02]  /*2d100*/  @P3 STG.E.U16 desc[UR60][R32.64], R25 ;  /* 0x0000001920003986 */ /* 0x0003e4000c10153c */
[----:B------:R-:W2:Y:S01]  /*2d110*/  LDC R14, c[0x0][0x228] ;  /* 0x00008a00ff0e7b82 */ /* 0x000ea20000000800 */
[----:B---3--:R-:W-:-:S02]  /*2d120*/  ISETP.LT.AND P5, PT, R171, R36, !P1 ;  /* 0x00000024ab00720c */ /* 0x008fc40004fa1270 */
[----:B0-----:R-:W-:Y:S02]  /*2d130*/  ISETP.LT.AND P1, PT, R170, R37, !P1 ;  /* 0x00000025aa00720c */ /* 0x001fe40004f21270 */
[----:B----4-:R-:W-:-:S03]  /*2d140*/  ISETP.GE.AND P3, PT, R3, R10, PT ;  /* 0x0000000a0300720c */ /* 0x010fc60003f66270 */
[----:B------:R-:W0:Y:S01]  /*2d150*/  LDC R34, c[0x0][0x228] ;  /* 0x00008a00ff227b82 */ /* 0x000e220000000800 */
[----:B-1----:R-:W-:-:S07]  /*2d160*/  IMAD.IADD R25, R35, 0x1, R148 ;  /* 0x0000000123197824 */ /* 0x002fce00078e0294 */
[----:B------:R-:W1:Y:S01]  /*2d170*/  LDC R36, c[0x0][0x228] ;  /* 0x00008a00ff247b82 */ /* 0x000e620000000800 */
[----:B------:R-:W-:Y:S01]  /*2d180*/  IMAD.IADD R29, R25, 0x1, R148 ;  /* 0x00000001191d7824 */ /* 0x000fe200078e0294 */
[----:B------:R-:W-:Y:S01]  /*2d190*/  ISETP.LT.AND P4, PT, R171, R38, !P3 ;  /* 0x00000026ab00720c */ /* 0x000fe20005f81270 */
[----:B------:R-:W-:-:S05]  /*2d1a0*/  IMAD.WIDE R2, R25, 0x2, R16 ;  /* 0x0000000219027825 */ /* 0x000fca00078e0210 */
[----:B------:R-:W3:Y:S01]  /*2d1b0*/  LDC R37, c[0x0][0x228] ;  /* 0x00008a00ff257b82 */ /* 0x000ee20000000800 */
[----:B------:R-:W-:Y:S01]  /*2d1c0*/  ISETP.LT.AND P3, PT, R170, R39, !P3 ;  /* 0x00000027aa00720c */ /* 0x000fe20005f61270 */
[----:B------:R-:W-:Y:S01]  /*2d1d0*/  IMAD.WIDE R24, R25, 0x2, R18 ;  /* 0x0000000219187825 */ /* 0x000fe200078e0212 */
[----:B------:R-:W-:-:S05]  /*2d1e0*/  PRMT R31, R127, 0x7632, R31 ;  /* 0x000076327f1f7816 */ /* 0x000fca000000001f */
[----:B------:R-:W4:Y:S01]  /*2d1f0*/  LDC R10, c[0x0][0x22c] ;  /* 0x00008b00ff0a7b82 */ /* 0x000f220000000800 */
[----:B------:R-:W-:Y:S01]  /*2d200*/  IMAD.IADD R35, R29, 0x1, R148 ;  /* 0x000000011d237824 */ /* 0x000fe200078e0294 */
[----:B------:R-:W-:Y:S01]  /*2d210*/  PRMT R33, R63, 0x7632, R33 ;  /* 0x000076323f217816 */ /* 0x000fe20000000021 */
[C---:B------:R-:W-:Y:S01]  /*2d220*/  IMAD.WIDE R26, R29.reuse, 0x2, R16 ;  /* 0x000000021d1a7825 */ /* 0x040fe200078e0210 */
[----:B------:R-:W-:Y:S04]  /*2d230*/  @P6 STG.E.U16 desc[UR60][R2.64], R127 ;  /* 0x0000007f02006986 */ /* 0x000fe8000c10153c */
[----:B------:R-:W4:Y:S01]  /*2d240*/  LDC R38, c[0x0][0x228] ;  /* 0x00008a00ff267b82 */ /* 0x000f220000000800 */
[----:B------:R-:W-:Y:S01]  /*2d250*/  IMAD.WIDE R28, R29, 0x2, R18 ;  /* 0x000000021d1c7825 */ /* 0x000fe200078e0212 */
[----:B------:R2:W-:Y:S03]  /*2d260*/  @P2 STG.E.U16 desc[UR60][R24.64], R31 ;  /* 0x0000001f18002986 */ /* 0x0005e6000c10153c */
[C---:B------:R-:W-:Y:S01]  /*2d270*/  VIADD R39, R13.reuse, 0x59 ;  /* 0x000000590d277836 */ /* 0x040fe20000000000 */
[----:B------:R0:W-:Y:S01]  /*2d280*/  @P5 STG.E.U16 desc[UR60][R26.64], R63 ;  /* 0x0000003f1a005986 */ /* 0x0001e2000c10153c */
[----:B------:R-:W-:-:S03]  /*2d290*/  VIADD R41, R13, 0x5a ;  /* 0x0000005a0d297836 */ /* 0x000fc60000000000 */
[----:B------:R1:W-:Y:S01]  /*2d2a0*/  @P1 STG.E.U16 desc[UR60][R28.64], R33 ;  /* 0x000000211c001986 */ /* 0x0003e2000c10153c */
[----:B------:R-:W-:Y:S02]  /*2d2b0*/  ISETP.GE.AND P2, PT, R39, R0, PT ;  /* 0x000000002700720c */ /* 0x000fe40003f46270 */
[----:B------:R-:W4:Y:S01]  /*2d2c0*/  LDC R0, c[0x0][0x22c] ;  /* 0x00008b00ff007b82 */ /* 0x000f220000000800 */
[----:B--2---:R-:W-:Y:S01]  /*2d2d0*/  IMAD.WIDE R30, R35, 0x2, R16 ;  /* 0x00000002231e7825 */ /* 0x004fe200078e0210 */
[----:B0-----:R-:W-:-:S03]  /*2d2e0*/  PRMT R27, R128, 0x7632, R27 ;  /* 0x00007632801b7816 */ /* 0x001fc6000000001b */
[----:B-1----:R-:W-:Y:S01]  /*2d2f0*/  IMAD.WIDE R32, R35, 0x2, R18 ;  /* 0x0000000223207825 */ /* 0x002fe200078e0212 */
[----:B------:R-:W-:Y:S01]  /*2d300*/  @P4 STG.E.U16 desc[UR60][R30.64], R128 ;  /* 0x000000801e004986 */ /* 0x000fe2000c10153c */
[----:B------:R-:W-:-:S03]  /*2d310*/  ISETP.LT.AND P4, PT, R171, R14, !P2 ;  /* 0x0000000eab00720c */ /* 0x000fc60005781270 */
[----:B------:R0:W-:Y:S01]  /*2d320*/  @P3 STG.E.U16 desc[UR60][R32.64], R27 ;  /* 0x0000001b20003986 */ /* 0x0001e2000c10153c */
[----:B------:R-:W-:Y:S01]  /*2d330*/  ISETP.GE.AND P3, PT, R41, R8, PT ;  /* 0x000000082900720c */ /* 0x000fe20003f66270 */
[----:B------:R-:W-:Y:S01]  /*2d340*/  VIADD R3, R13, 0x5b ;  /* 0x0000005b0d037836 */ /* 0x000fe20000000000 */
[C---:B------:R-:W-:Y:S01]  /*2d350*/  ISETP.LT.AND P2, PT, R170.reuse, R34, !P2 ;  /* 0x00000022aa00720c */ /* 0x040fe20005741270 */
[--C-:B------:R-:W-:Y:S01]  /*2d360*/  IMAD.IADD R25, R35, 0x1, R148.reuse ;  /* 0x0000000123197824 */ /* 0x100fe200078e0294 */
[----:B------:R-:W-:Y:S01]  /*2d370*/  ISETP.LT.AND P5, PT, R171, R36, !P3 ;  /* 0x00000024ab00720c */ /* 0x000fe20005fa1270 */
[----:B------:R-:W1:Y:S01]  /*2d380*/  LDC R14, c[0x0][0x228] ;  /* 0x00008a00ff0e7b82 */ /* 0x000e620000000800 */
[----:B---3--:R-:W-:Y:S02]  /*2d390*/  ISETP.LT.AND P3, PT, R170, R37, !P3 ;  /* 0x00000025aa00720c */ /* 0x008fe40005f61270 */
[----:B----4-:R-:W-:Y:S01]  /*2d3a0*/  ISETP.GE.AND P1, PT, R3, R10, PT ;  /* 0x0000000a0300720c */ /* 0x010fe20003f26270 */
[----:B------:R-:W-:-:S04]  /*2d3b0*/  IMAD.IADD R29, R25, 0x1, R148 ;  /* 0x00000001191d7824 */ /* 0x000fc800078e0294 */
[----:B------:R-:W2:Y:S01]  /*2d3c0*/  LDC R8, c[0x0][0x22c] ;  /* 0x00008b00ff087b82 */ /* 0x000ea20000000800 */
[----:B------:R-:W-:Y:S01]  /*2d3d0*/  ISETP.LT.AND P6, PT, R171, R38, !P1 ;  /* 0x00000026ab00720c */ /* 0x000fe20004fc1270 */
[----:B------:R-:W-:Y:S01]  /*2d3e0*/  IMAD.WIDE R2, R25, 0x2, R16 ;  /* 0x0000000219027825 */ /* 0x000fe200078e0210 */
[----:B------:R-:W-:-:S03]  /*2d3f0*/  PRMT R38, R64, 0x7632, R38 ;  /* 0x0000763240267816 */ /* 0x000fc60000000026 */
[----:B------:R-:W-:Y:S01]  /*2d400*/  IMAD.WIDE R24, R25, 0x2, R18 ;  /* 0x0000000219187825 */ /* 0x000fe200078e0212 */
[----:B------:R-:W-:Y:S01]  /*2d410*/  PRMT R39, R129, 0x7632, R39 ;  /* 0x0000763281277816 */ /* 0x000fe20000000027 */
[----:B0-----:R-:W0:Y:S02]  /*2d420*/  LDC R32, c[0x0][0x228] ;  /* 0x00008a00ff207b82 */ /* 0x001e240000000800 */
[C---:B------:R-:W-:Y:S02]  /*2d430*/  IMAD.IADD R33, R29.reuse, 0x1, R148 ;  /* 0x000000011d217824 */ /* 0x040fe400078e0294 */
[C---:B------:R-:W-:Y:S01]  /*2d440*/  IMAD.WIDE R26, R29.reuse, 0x2, R16 ;  /* 0x000000021d1a7825 */ /* 0x040fe200078e0210 */
[----:B------:R3:W-:Y:S03]  /*2d450*/  @P4 STG.E.U16 desc[UR60][R2.64], R64 ;  /* 0x0000004002004986 */ /* 0x0007e6000c10153c */
[----:B------:R-:W4:Y:S01]  /*2d460*/  LDC R34, c[0x0][0x228] ;  /* 0x00008a00ff227b82 */ /* 0x000f220000000800 */
[----:B------:R-:W-:Y:S01]  /*2d470*/  IMAD.WIDE R28, R29, 0x2, R18 ;  /* 0x000000021d1c7825 */ /* 0x000fe200078e0212 */
[----:B------:R-:W-:Y:S03]  /*2d480*/  @P2 STG.E.U16 desc[UR60][R24.64], R38 ;  /* 0x0000002618002986 */ /* 0x000fe6000c10153c */
[----:B------:R-:W-:-:S03]  /*2d490*/  VIADD R37, R13, 0x5c ;  /* 0x0000005c0d257836 */ /* 0x000fc60000000000 */
[----:B------:R-:W4:Y:S01]  /*2d4a0*/  LDC R10, c[0x0][0x22c] ;  /* 0x00008b00ff0a7b82 */ /* 0x000f220000000800 */
[----:B------:R-:W-:Y:S04]  /*2d4b0*/  @P5 STG.E.U16 desc[UR60][R26.64], R129 ;  /* 0x000000811a005986 */ /* 0x000fe8000c10153c */
[----:B------:R-:W-:Y:S01]  /*2d4c0*/  @P3 STG.E.U16 desc[UR60][R28.64], R39 ;  /* 0x000000271c003986 */ /* 0x000fe2000c10153c */
[----:B------:R-:W-:Y:S02]  /*2d4d0*/  ISETP.GE.AND P3, PT, R37, R0, PT ;  /* 0x000000002500720c */ /* 0x000fe40003f66270 */
[----:B------:R-:W4:Y:S01]  /*2d4e0*/  LDC R35, c[0x0][0x228] ;  /* 0x00008a00ff237b82 */ /* 0x000f220000000800 */
[----:B---3--:R-:W-:-:S07]  /*2d4f0*/  VIADD R3, R13, 0x5d ;  /* 0x0000005d0d037836 */ /* 0x008fce0000000000 */
[----:B------:R-:W3:Y:S08]  /*2d500*/  LDC R36, c[0x0][0x228] ;  /* 0x00008a00ff247b82 */ /* 0x000ef00000000800 */
[----:B------:R-:W3:Y:S01]  /*2d510*/  LDC R37, c[0x0][0x228] ;  /* 0x00008a00ff257b82 */ /* 0x000ee20000000800 */
[----:B-1----:R-:W-:Y:S01]  /*2d520*/  ISETP.LT.AND P1, PT, R170, R14, !P1 ;  /* 0x0000000eaa00720c */ /* 0x002fe20004f21270 */
[----:B------:R-:W-:Y:S01]  /*2d530*/  IMAD.WIDE R30, R33, 0x2, R16 ;  /* 0x00000002211e7825 */ /* 0x000fe200078e0210 */
[----:B--2---:R-:W-:-:S03]  /*2d540*/  ISETP.GE.AND P4, PT, R3, R8, PT ;  /* 0x000000080300720c */ /* 0x004fc60003f86270 */
[----:B------:R-:W-:Y:S02]  /*2d550*/  VIADD R3, R13, 0x5e ;  /* 0x0000005e0d037836 */ /* 0x000fe40000000000 */
[----:B------:R-:W1:Y:S01]  /*2d560*/  LDC R0, c[0x0][0x22c] ;  /* 0x00008b00ff007b82 */ /* 0x000e620000000800 */
[----:B0-----:R-:W-:Y:S01]  /*2d570*/  ISETP.LT.AND P5, PT, R171, R32, !P3 ;  /* 0x00000020ab00720c */ /* 0x001fe20005fa1270 */
[----:B------:R0:W-:Y:S01]  /*2d580*/  @P6 STG.E.U16 desc[UR60][R30.64], R65 ;  /* 0x000000411e006986 */ /* 0x0001e2000c10153c */
[----:B----4-:R-:W-:Y:S02]  /*2d590*/  ISETP.LT.AND P3, PT, R170, R34, !P3 ;  /* 0x00000022aa00720c */ /* 0x010fe40005f61270 */
[----:B------:R-:W-:-:S03]  /*2d5a0*/  ISETP.GE.AND P2, PT, R3, R10, PT ;  /* 0x0000000a0300720c */ /* 0x000fc60003f46270 */
[----:B------:R-:W2:Y:S01]  /*2d5b0*/  LDC R8, c[0x0][0x22c] ;  /* 0x00008b00ff087b82 */ /* 0x000ea20000000800 */
[----:B------:R-:W-:-:S07]  /*2d5c0*/  IMAD.WIDE R2, R33, 0x2, R18 ;  /* 0x0000000221027825 */ /* 0x000fce00078e0212 */
[----:B------:R-:W4:Y:S01]  /*2d5d0*/  LDC R14, c[0x0][0x228] ;  /* 0x00008a00ff0e7b82 */ /* 0x000f220000000800 */
[----:B0-----:R-:W-:Y:S01]  /*2d5e0*/  PRMT R65, R65, 0x7632, R65 ;  /* 0x0000763241417816 */ /* 0x001fe20000000041 */
[----:B------:R-:W-:Y:S01]  /*2d5f0*/  IMAD.IADD R27, R33, 0x1, R148 ;  /* 0x00000001211b7824 */ /* 0x000fe200078e0294 */
[----:B------:R-:W-:-:S05]  /*2d600*/  ISETP.LT.AND P6, PT, R171, R35, !P4 ;  /* 0x00000023ab00720c */ /* 0x000fca00067c1270 */
[----:B------:R-:W0:Y:S01]  /*2d610*/  LDC R32, c[0x0][0x228] ;  /* 0x00008a00ff207b82 */ /* 0x000e220000000800 */
[----:B---3--:R-:W-:Y:S01]  /*2d620*/  ISETP.LT.AND P4, PT, R170, R36, !P4 ;  /* 0x00000024aa00720c */ /* 0x008fe20006781270 */
[----:B------:R3:W-:Y:S01]  /*2d630*/  @P1 STG.E.U16 desc[UR60][R2.64], R65 ;  /* 0x0000004102001986 */ /* 0x0007e2000c10153c */
[----:B------:R-:W-:Y:S01]  /*2d640*/  IMAD.WIDE R24, R27, 0x2, R16 ;  /* 0x000000021b187825 */ /* 0x000fe200078e0210 */
[----:B------:R-:W-:-:S04]  /*2d650*/  ISETP.LT.AND P1, PT, R171, R37, !P2 ;  /* 0x00000025ab00720c */ /* 0x000fc80005721270 */
[----:B------:R-:W0:Y:S01]  /*2d660*/  LDC R10, c[0x0][0x228] ;  /* 0x00008a00ff0a7b82 */ /* 0x000e220000000800 */
[C---:B------:R-:W-:Y:S01]  /*2d670*/  IMAD.IADD R31, R27.reuse, 0x1, R148 ;  /* 0x000000011b1f7824 */ /* 0x040fe200078e0294 */
[----:B------:R-:W-:Y:S01]  /*2d680*/  PRMT R36, R130, 0x7632, R36 ;  /* 0x0000763282247816 */ /* 0x000fe20000000024 */
[----:B------:R-:W-:-:S05]  /*2d690*/  IMAD.WIDE R26, R27, 0x2, R18 ;  /* 0x000000021b1a7825 */ /* 0x000fca00078e0212 */
[----:B------:R-:W0:Y:S01]  /*2d6a0*/  LDC R34, c[0x0][0x228] ;  /* 0x00008a00ff227b82 */ /* 0x000e220000000800 */
[C---:B------:R-:W-:Y:S01]  /*2d6b0*/  IMAD.IADD R33, R31.reuse, 0x1, R148 ;  /* 0x000000011f217824 */ /* 0x040fe200078e0294 */
[----:B------:R-:W-:Y:S06]  /*2d6c0*/  @P5 STG.E.U16 desc[UR60][R24.64], R130 ;  /* 0x0000008218005986 */ /* 0x000fec000c10153c */
[----:B------:R-:W0:Y:S01]  /*2d6d0*/  LDC R35, c[0x0][0x228] ;  /* 0x00008a00ff237b82 */ /* 0x000e220000000800 */
[----:B------:R-:W-:Y:S01]  /*2d6e0*/  IMAD.WIDE R28, R31, 0x2, R16 ;  /* 0x000000021f1c7825 */ /* 0x000fe200078e0210 */
[----:B------:R1:W-:Y:S03]  /*2d6f0*/  @P3 STG.E.U16 desc[UR60][R26.64], R36 ;  /* 0x000000241a003986 */ /* 0x0003e6000c10153c */
[----:B------:R-:W-:-:S02]  /*2d700*/  VIADD R37, R13, 0x5f ;  /* 0x0000005f0d257836 */ /* 0x000fc40000000000 */
[----:B------:R-:W-:Y:S01]  /*2d710*/  IMAD.WIDE R30, R31, 0x2, R18 ;  /* 0x000000021f1e7825 */ /* 0x000fe200078e0212 */
[----:B------:R0:W-:Y:S03]  /*2d720*/  @P6 STG.E.U16 desc[UR60][R28.64], R66 ;  /* 0x000000421c006986 */ /* 0x0001e6000c10153c */
[----:B---3--:R-:W-:Y:S01]  /*2d730*/  IMAD.WIDE R2, R33, 0x2, R16 ;  /* 0x0000000221027825 */ /* 0x008fe200078e0210 */
[----:B-1----:R-:W-:-:S03]  /*2d740*/  PRMT R27, R66, 0x7632, R27 ;  /* 0x00007632421b7816 */ /* 0x002fc6000000001b */
[----:B------:R-:W-:Y:S01]  /*2d750*/  VIADD R25, R13, 0x60 ;  /* 0x000000600d197836 */ /* 0x000fe20000000000 */
[----:B------:R-:W-:Y:S01]  /*2d760*/  ISETP.GE.AND P3, PT, R37, R0, PT ;  /* 0x000000002500720c */ /* 0x000fe20003f66270 */
[----:B------:R-:W1:Y:S01]  /*2d770*/  LDC R36, c[0x0][0x228] ;  /* 0x00008a00ff247b82 */ /* 0x000e620000000800 */
[----:B------:R3:W-:Y:S02]  /*2d780*/  @P4 STG.E.U16 desc[UR60][R30.64], R27 ;  /* 0x0000001b1e004986 */ /* 0x0007e4000c10153c */
[----:B----4-:R-:W-:Y:S02]  /*2d790*/  ISETP.LT.AND P4, PT, R171, R14, !P3 ;  /* 0x0000000eab00720c */ /* 0x010fe40005f81270 */
[----:B------:R4:W-:Y:S03]  /*2d7a0*/  @P1 STG.E.U16 desc[UR60][R2.64], R131 ;  /* 0x0000008302001986 */ /* 0x0009e6000c10153c */
[----:B------:R-:W1:Y:S01]  /*2d7b0*/  LDC R0, c[0x0][0x22c] ;  /* 0x00008b00ff007b82 */ /* 0x000e620000000800 */
[----:B--2---:R-:W-:-:S02]  /*2d7c0*/  ISETP.GE.AND P1, PT, R25, R8, PT ;  /* 0x000000081900720c */ /* 0x004fc40003f26270 */
[----:B0-----:R-:W-:-:S05]  /*2d7d0*/  ISETP.LT.AND P3, PT, R170, R32, !P3 ;  /* 0x00000020aa00720c */ /* 0x001fca0005f61270 */
[----:B------:R-:W0:Y:S01]  /*2d7e0*/  LDC R8, c[0x0][0x22c] ;  /* 0x00008b00ff087b82 */ /* 0x000e220000000800 */
[----:B------:R-:W-:-:S07]  /*2d7f0*/  ISETP.LT.AND P2, PT, R170, R10, !P2 ;  /* 0x0000000aaa00720c */ /* 0x000fce0005741270 */
[----:B------:R-:W2:Y:S01]  /*2d800*/  LDC R14, c[0x0][0x228] ;  /* 0x00008a00ff0e7b82 */ /* 0x000ea20000000800 */
[----:B------:R-:W-:-:S07]  /*2d810*/  ISETP.LT.AND P5, PT, R171, R34, !P1 ;  /* 0x00000022ab00720c */ /* 0x000fce0004fa1270 */
[----:B------:R-:W2:Y:S01]  /*2d820*/  LDC R32, c[0x0][0x228] ;  /* 0x00008a00ff207b82 */ /* 0x000ea20000000800 */
[----:B------:R-:W-:Y:S01]  /*2d830*/  ISETP.LT.AND P1, PT, R170, R35, !P1 ;  /* 0x00000023aa00720c */ /* 0x000fe20004f21270 */
[----:B------:R-:W-:-:S06]  /*2d840*/  IMAD.IADD R29, R33, 0x1, R148 ;  /* 0x00000001211d7824 */ /* 0x000fcc00078e0294 */
[----:B------:R-:W2:Y:S01]  /*2d850*/  LDC R10, c[0x0][0x22c] ;  /* 0x00008b00ff0a7b82 */ /* 0x000ea20000000800 */
[----:B---3--:R-:W-:Y:S01]  /*2d860*/  PRMT R31, R131, 0x7632, R31 ;  /* 0x00007632831f7816 */ /* 0x008fe2000000001f */
[----:B----4-:R-:W-:-:S06]  /*2d870*/  IMAD.WIDE R2, R33, 0x2, R18 ;  /* 0x0000000221027825 */ /* 0x010fcc00078e0212 */
[----:B------:R-:W3:Y:S01]  /*2d880*/  LDC R34, c[0x0][0x228] ;  /* 0x00008a00ff227b82 */ /* 0x000ee20000000800 */
[----:B------:R-:W-:-:S07]  /*2d890*/  IMAD.IADD R33, R29, 0x1, R148 ;  /* 0x000000011d217824 */ /* 0x000fce00078e0294 */
[----:B------:R-:W4:Y:S01]  /*2d8a0*/  LDC R35, c[0x0][0x228] ;  /* 0x00008a00ff237b82 */ /* 0x000f220000000800 */
[----:B------:R-:W-:Y:S01]  /*2d8b0*/  VIADD R37, R13, 0x61 ;  /* 0x000000610d257836 */ /* 0x000fe20000000000 */
[----:B------:R-:W-:Y:S01]  /*2d8c0*/  PRMT R38, R67, 0x7632, R38 ;  /* 0x0000763243267816 */ /* 0x000fe20000000026 */
[C---:B------:R-:W-:Y:S01]  /*2d8d0*/  IMAD.WIDE R24, R29.reuse, 0x2, R16 ;  /* 0x000000021d187825 */ /* 0x040fe200078e0210 */
[----:B------:R0:W-:Y:S03]  /*2d8e0*/  @P2 STG.E.U16 desc[UR60][R2.64], R31 ;  /* 0x0000001f02002986 */ /* 0x0001e6000c10153c */
[----:B------:R-:W-:Y:S01]  /*2d8f0*/  IMAD.WIDE R26, R29, 0x2, R18 ;  /* 0x000000021d1a7825 */ /* 0x000fe200078e0212 */
[----:B-1----:R-:W-:Y:S01]  /*2d900*/  ISETP.GE.AND P2, PT, R37, R0, PT ;  /* 0x000000002500720c */ /* 0x002fe20003f46270 */
[----:B------:R1:W-:Y:S01]  /*2d910*/  @P4 STG.E.U16 desc[UR60][R24.64], R67 ;  /* 0x0000004318004986 */ /* 0x0003e2000c10153c */
[----:B------:R-:W4:Y:S01]  /*2d920*/  LDC R0, c[0x0][0x22c] ;  /* 0x00008b00ff007b82 */ /* 0x000f220000000800 */
[----:B------:R-:W-:-:S04]  /*2d930*/  IMAD.WIDE R28, R33, 0x2, R16 ;  /* 0x00000002211c7825 */ /* 0x000fc800078e0210 */
[----:B0-----:R-:W-:Y:S01]  /*2d940*/  VIADD R3, R13, 0x62 ;  /* 0x000000620d037836 */ /* 0x001fe20000000000 */
[----:B------:R-:W-:Y:S01]  /*2d950*/  @P3 STG.E.U16 desc[UR60][R26.64], R38 ;  /* 0x000000261a003986 */ /* 0x000fe2000c10153c */
[----:B------:R-:W-:Y:S01]  /*2d960*/  IMAD.WIDE R30, R33, 0x2, R18 ;  /* 0x00000002211e7825 */ /* 0x000fe200078e0212 */
[----:B-1----:R-:W-:Y:S02]  /*2d970*/  PRMT R25, R132, 0x7632, R25 ;  /* 0x0000763284197816 */ /* 0x002fe40000000019 */
[----:B------:R-:W-:Y:S01]  /*2d980*/  @P5 STG.E.U16 desc[UR60][R28.64], R132 ;  /* 0x000000841c005986 */ /* 0x000fe2000c10153c */
[----:B------:R-:W-:Y:S01]  /*2d990*/  ISETP.GE.AND P3, PT, R3, R8, PT ;  /* 0x000000080300720c */ /* 0x000fe20003f66270 */
[----:B------:R-:W-:Y:S01]  /*2d9a0*/  VIADD R3, R13, 0x63 ;  /* 0x000000630d037836 */ /* 0x000fe20000000000 */
[----:B--2---:R-:W-:Y:S01]  /*2d9b0*/  ISETP.LT.AND P5, PT, R171, R14, !P2 ;  /* 0x0000000eab00720c */ /* 0x004fe200057a1270 */
[----:B------:R-:W0:Y:S01]  /*2d9c0*/  LDC R8, c[0x0][0x22c] ;  /* 0x00008b00ff087b82 */ /* 0x000e220000000800 */
[----:B------:R-:W-:Y:S01]  /*2d9d0*/  ISETP.LT.AND P2, PT, R170, R32, !P2 ;  /* 0x00000020aa00720c */ /* 0x000fe20005741270 */
[----:B------:R1:W-:Y:S01]  /*2d9e0*/  @P1 STG.E.U16 desc[UR60][R30.64], R25 ;  /* 0x000000191e001986 */ /* 0x0003e2000c10153c */
[----:B------:R-:W-:Y:S01]  /*2d9f0*/  IMAD.IADD R33, R33, 0x1, R148 ;  /* 0x0000000121217824 */ /* 0x000fe200078e0294 */
[----:B------:R-:W-:-:S04]  /*2da00*/  ISETP.GE.AND P1, PT, R3, R10, PT ;  /* 0x0000000a0300720c */ /* 0x000fc80003f26270 */
[----:B------:R-:W2:Y:S01]  /*2da10*/  LDC R14, c[0x0][0x228] ;  /* 0x00008a00ff0e7b82 */ /* 0x000ea20000000800 */
[----:B---3--:R-:W-:Y:S01]  /*2da20*/  ISETP.LT.AND P4, PT, R171, R34, !P3 ;  /* 0x00000022ab00720c */ /* 0x008fe20005f81270 */
[----:B------:R-:W-:Y:S01]  /*2da30*/  IMAD.WIDE R2, R33, 0x2, R16 ;  /* 0x0000000221027825 */ /* 0x000fe200078e0210 */
[----:B----4-:R-:W-:-:S05]  /*2da40*/  ISETP.LT.AND P3, PT, R170, R35, !P3 ;  /* 0x00000023aa00720c */ /* 0x010fca0005f61270 */
[----:B------:R-:W3:Y:S01]  /*2da50*/  LDC R32, c[0x0][0x228] ;  /* 0x00008a00ff207b82 */ /* 0x000ee20000000800 */
[----:B-1----:R-:W-:Y:S01]  /*2da60*/  IMAD.WIDE R24, R33, 0x2, R18 ;  /* 0x0000000221187825 */ /* 0x002fe200078e0212 */
[----:B------:R-:W-:-:S06]  /*2da70*/  PRMT R27, R68, 0x7632, R27 ;  /* 0x00007632441b7816 */ /* 0x000fcc000000001b */
[----:B------:R-:W1:Y:S01]  /*2da80*/  LDC R10, c[0x0][0x228] ;  /* 0x00008a00ff0a7b82 */ /* 0x000e620000000800 */
[--C-:B------:R-:W-:Y:S01]  /*2da90*/  IMAD.IADD R29, R33, 0x1, R148.reuse ;  /* 0x00000001211d7824 */ /* 0x100fe200078e0294 */
[----:B------:R-:W-:Y:S01]  /*2daa0*/  @P5 STG.E.U16 desc[UR60][R2.64], R68 ;  /* 0x0000004402005986 */ /* 0x000fe2000c10153c */
[----:B------:R-:W-:Y:S02]  /*2dab0*/  ISETP.LT.AND P5, PT, R171, R36, !P1 ;  /* 0x00000024ab00720c */ /* 0x000fe40004fa1270 */
[----:B------:R-:W-:Y:S01]  /*2dac0*/  IMAD.IADD R31, R29, 0x1, R148 ;  /* 0x000000011d1f7824 */ /* 0x000fe200078e0294 */
[----:B------:R4:W-:Y:S02]  /*2dad0*/  @P2 STG.E.U16 desc[UR60][R24.64], R27 ;  /* 0x0000001b18002986 */ /* 0x0009e4000c10153c */
[----:B------:R-:W1:Y:S01]  /*2dae0*/  LDC R30, c[0x0][0x228] ;  /* 0x00008a00ff1e7b82 */ /* 0x000e620000000800 */
[C---:B------:R-:W-:Y:S02]  /*2daf0*/  VIADD R35, R13.reuse, 0x64 ;  /* 0x000000640d237836 */ /* 0x040fe40000000000 */
[----:B------:R-:W-:-:S05]  /*2db00*/  VIADD R37, R13, 0x65 ;  /* 0x000000650d257836 */ /* 0x000fca0000000000 */
[----:B------:R-:W1:Y:S01]  /*2db10*/  LDC R33, c[0x0][0x228] ;  /* 0x00008a00ff217b82 */ /* 0x000e620000000800 */
[----:B----4-:R-:W-:Y:S01]  /*2db20*/  IMAD.WIDE R26, R29, 0x2, R16 ;  /* 0x000000021d1a7825 */ /* 0x010fe200078e0210 */
[----:B------:R-:W-:-:S03]  /*2db30*/  PRMT R25, R133, 0x7632, R25 ;  /* 0x0000763285197816 */ /* 0x000fc60000000019 */
[----:B------:R-:W-:Y:S01]  /*2db40*/  IMAD.WIDE R28, R29, 0x2, R18 ;  /* 0x000000021d1c7825 */ /* 0x000fe200078e0212 */
[----:B------:R-:W-:Y:S01]  /*2db50*/  @P4 STG.E.U16 desc[UR60][R26.64], R133 ;  /* 0x000000851a004986 */ /* 0x000fe2000c10153c */
[----:B0-----:R-:W-:Y:S01]  /*2db60*/  ISETP.GE.AND P2, PT, R37, R8, PT ;  /* 0x000000082500720c */ /* 0x001fe20003f46270 */
[----:B------:R-:W0:Y:S01]  /*2db70*/  LDC R34, c[0x0][0x228] ;  /* 0x00008a00ff227b82 */ /* 0x000e220000000800 */
[----:B------:R-:W-:Y:S01]  /*2db80*/  IMAD.WIDE R2, R31, 0x2, R16 ;  /* 0x000000021f027825 */ /* 0x000fe200078e0210 */
[----:B------:R-:W-:Y:S01]  /*2db90*/  @P3 STG.E.U16 desc[UR60][R28.64], R25 ;  /* 0x000000191c003986 */ /* 0x000fe2000c10153c */
[----:B------:R-:W-:-:S05]  /*2dba0*/  ISETP.GE.AND P3, PT, R35, R0, PT ;  /* 0x000000002300720c */ /* 0x000fca0003f66270 */
[----:B------:R-:W4:Y:S01]  /*2dbb0*/  LDC R0, c[0x0][0x22c] ;  /* 0x00008b00ff007b82 */ /* 0x000f220000000800 */
[----:B------:R1:W-:Y:S01]  /*2dbc0*/  @P5 STG.E.U16 desc[UR60][R2.64], R69 ;  /* 0x0000004502005986 */ /* 0x0003e2000c10153c */
[C---:B--2---:R-:W-:Y:S02]  /*2dbd0*/  ISETP.LT.AND P4, PT, R171.reuse, R14, !P3 ;  /* 0x0000000eab00720c */ /* 0x044fe40005f81270 */
[----:B---3--:R-:W-:Y:S02]  /*2dbe0*/  ISETP.LT.AND P5, PT, R171, R32, !P2 ;  /* 0x00000020ab00720c */ /* 0x008fe400057a1270 */
[C---:B-1----:R-:W-:Y:S02]  /*2dbf0*/  ISETP.LT.AND P1, PT, R170.reuse, R10, !P1 ;  /* 0x0000000aaa00720c */ /* 0x042fe40004f21270 */
[----:B------:R-:W1:Y:S08]  /*2dc00*/  LDC R14, c[0x0][0x228] ;  /* 0x00008a00ff0e7b82 */ /* 0x000e700000000800 */
[----:B------:R-:W2:Y:S08]  /*2dc10*/  LDC R8, c[0x0][0x22c] ;  /* 0x00008b00ff087b82 */ /* 0x000eb00000000800 */
[----:B------:R-:W3:Y:S01]  /*2dc20*/  LDC R32, c[0x0][0x228] ;  /* 0x00008a00ff207b82 */ /* 0x000ee20000000800 */
[----:B------:R-:W-:Y:S01]  /*2dc30*/  ISETP.LT.AND P3, PT, R170, R30, !P3 ;  /* 0x0000001eaa00720c */ /* 0x000fe20005f61270 */
[----:B------:R-:W-:Y:S01]  /*2dc40*/  IMAD.WIDE R2, R31, 0x2, R18 ;  /* 0x000000021f027825 */ /* 0x000fe200078e0212 */
[----:B------:R-:W-:-:S05]  /*2dc50*/  PRMT R38, R69, 0x7632, R38 ;  /* 0x0000763245267816 */ /* 0x000fca0000000026 */
[----:B------:R-:W0:Y:S01]  /*2dc60*/  LDC R10, c[0x0][0x22c] ;  /* 0x00008b00ff0a7b82 */ /* 0x000e220000000800 */
[----:B------:R-:W-:-:S07]  /*2dc70*/  IMAD.IADD R29, R31, 0x1, R148 ;  /* 0x000000011f1d7824 */ /* 0x000fce00078e0294 */
[----:B------:R-:W0:Y:S01]  /*2dc80*/  LDC R35, c[0x0][0x228] ;  /* 0x00008a00ff237b82 */ /* 0x000e220000000800 */
[----:B------:R1:W-:Y:S01]  /*2dc90*/  @P1 STG.E.U16 desc[UR60][R2.64], R38 ;  /* 0x0000002602001986 */ /* 0x0003e2000c10153c */
[----:B------:R-:W-:Y:S01]  /*2dca0*/  VIADD R37, R13, 0x66 ;  /* 0x000000660d257836 */ /* 0x000fe20000000000 */
[----:B------:R-:W-:Y:S01]  /*2dcb0*/  ISETP.LT.AND P1, PT, R170, R33, !P2 ;  /* 0x00000021aa00720c */ /* 0x000fe20005721270 */
[----:B------:R-:W-:Y:S01]  /*2dcc0*/  IMAD.WIDE R24, R29, 0x2, R16 ;  /* 0x000000021d187825 */ /* 0x000fe200078e0210 */
[----:B------:R-:W-:-:S03]  /*2dcd0*/  PRMT R31, R134, 0x7632, R31 ;  /* 0x00007632861f7816 */ /* 0x000fc6000000001f */
[----:B------:R-:W-:Y:S01]  /*2dce0*/  IMAD.WIDE R26, R29, 0x2, R18 ;  /* 0x000000021d1a7825 */ /* 0x000fe200078e0212 */
[----:B----4-:R-:W-:Y:S01]  /*2dcf0*/  ISETP.GE.AND P2, PT, R37, R0, PT ;  /* 0x000000002500720c */ /* 0x010fe20003f46270 */
[----:B------:R-:W4:Y:S02]  /*2dd00*/  LDC R36, c[0x0][0x228] ;  /* 0x00008a00ff247b82 */ /* 0x000f240000000800 */
[----:B------:R-:W-:Y:S02]  /*2dd10*/  IMAD.IADD R33, R29, 0x1, R148 ;  /* 0x000000011d217824 */ /* 0x000fe400078e0294 */
[----:B-1----:R-:W-:Y:S01]  /*2dd20*/  VIADD R3, R13, 0x67 ;  /* 0x000000670d037836 */ /* 0x002fe20000000000 */
[----:B------:R1:W-:Y:S01]  /*2dd30*/  @P4 STG.E.U16 desc[UR60][R24.64], R134 ;  /* 0x0000008618004986 */ /* 0x0003e2000c10153c */
[----:B------:R-:W-:Y:S02]  /*2dd40*/  IMAD.WIDE R28, R33, 0x2, R16 ;  /* 0x00000002211c7825 */ /* 0x000fe400078e0210 */
[----:B------:R-:W4:Y:S01]  /*2dd50*/  LDC R0, c[0x0][0x22c] ;  /* 0x00008b00ff007b82 */ /* 0x000f220000000800 */
[----:B------:R1:W-:Y:S01]  /*2dd60*/  @P3 STG.E.U16 desc[UR60][R26.64], R31 ;  /* 0x0000001f1a003986 */ /* 0x0003e2000c10153c */
[----:B--2---:R-:W-:Y:S01]  /*2dd70*/  ISETP.GE.AND P3, PT, R3, R8, PT ;  /* 0x000000080300720c */ /* 0x004fe20003f66270 */
[----:B------:R-:W-:Y:S01]  /*2dd80*/  VIADD R3, R13, 0x68 ;  /* 0x000000680d037836 */ /* 0x000fe20000000000 */
[----:B------:R-:W-:-:S02]  /*2dd90*/  ISETP.LT.AND P4, PT, R171, R14, !P2 ;  /* 0x0000000eab00720c */ /* 0x000fc40005781270 */
[----:B---3--:R-:W-:Y:S02]  /*2dda0*/  ISETP.LT.AND P2, PT, R170, R32, !P2 ;  /* 0x00000020aa00720c */ /* 0x008fe40005741270 */
[----:B------:R-:W2:Y:S01]  /*2ddb0*/  LDC R14, c[0x0][0x228] ;  /* 0x00008a00ff0e7b82 */ /* 0x000ea20000000800 */
[----:B-1----:R-:W-:Y:S01]  /*2ddc0*/  PRMT R25, R70, 0x7632, R25 ;  /* 0x0000763246197816 */ /* 0x002fe20000000019 */
[----:B------:R-:W-:Y:S01]  /*2ddd0*/  IMAD.WIDE R30, R33, 0x2, R18 ;  /* 0x00000002211e7825 */ /* 0x000fe200078e0212 */
[----:B------:R1:W-:Y:S01]  /*2dde0*/  @P5 STG.E.U16 desc[UR60][R28.64], R70 ;  /* 0x000000461c005986 */ /* 0x0003e2000c10153c */
[----:B------:R-:W-:-:S04]  /*2ddf0*/  PRMT R27, R135, 0x7632, R27 ;  /* 0x00007632871b7816 */ /* 0x000fc8000000001b */
[----:B------:R-:W3:Y:S01]  /*2de00*/  LDC R8, c[0x0][0x22c] ;  /* 0x00008b00ff087b82 */ /* 0x000ee20000000800 */
[----:B------:R-:W-:Y:S01]  /*2de10*/  IMAD.IADD R33, R33, 0x1, R148 ;  /* 0x0000000121217824 */ /* 0x000fe200078e0294 */
[----:B------:R1:W-:Y:S01]  /*2de20*/  @P1 STG.E.U16 desc[UR60][R30.64], R25 ;  /* 0x000000191e001986 */ /* 0x0003e2000c10153c */
[----:B0-----:R-:W-:Y:S02]  /*2de30*/  ISETP.GE.AND P1, PT, R3, R10, PT ;  /* 0x0000000a0300720c */ /* 0x001fe40003f26270 */
[----:B------:R-:W-:Y:S01]  /*2de40*/  ISETP.LT.AND P5, PT, R171, R34, !P3 ;  /* 0x00000022ab00720c */ /* 0x000fe20005fa1270 */
[C---:B------:R-:W-:Y:S01]  /*2de50*/  IMAD.WIDE R2, R33.reuse, 0x2, R16 ;  /* 0x0000000221027825 */ /* 0x040fe200078e0210 */
[----:B------:R-:W-:Y:S01]  /*2de60*/  ISETP.LT.AND P3, PT, R170, R35, !P3 ;  /* 0x00000023aa00720c */ /* 0x000fe20005f61270 */
[----:B------:R-:W0:Y:S02]  /*2de70*/  LDC R10, c[0x0][0x228] ;  /* 0x00008a00ff0a7b82 */ /* 0x000e240000000800 */
[----:B-1----:R-:W-:-:S02]  /*2de80*/  IMAD.IADD R29, R33, 0x1, R148 ;  /* 0x00000001211d7824 */ /* 0x002fc400078e0294 */
[----:B------:R-:W-:-:S04]  /*2de90*/  IMAD.WIDE R24, R33, 0x2, R18 ;  /* 0x0000000221187825 */ /* 0x000fc800078e0212 */
[----:B------:R-:W1:Y:S01]  /*2dea0*/  LDC R32, c[0x0][0x228] ;  /* 0x00008a00ff207b82 */ /* 0x000e620000000800 */
[----:B------:R4:W-:Y:S01]  /*2deb0*/  @P4 STG.E.U16 desc[UR60][R2.64], R135 ;  /* 0x0000008702004986 */ /* 0x0009e2000c10153c */
[----:B------:R-:W-:-:S03]  /*2dec0*/  IMAD.IADD R33, R29, 0x1, R148 ;  /* 0x000000011d217824 */ /* 0x000fc600078e0294 */
[----:B------:R2:W-:Y:S03]  /*2ded0*/  @P2 STG.E.U16 desc[UR60][R24.64], R27 ;  /* 0x0000001b18002986 */ /* 0x0005e6000c10153c */
[----:B------:R-:W1:Y:S01]  /*2dee0*/  LDC R34, c[0x0][0x228] ;  /* 0x00008a00ff227b82 */ /* 0x000e620000000800 */
[----:B------:R-:W-:Y:S01]  /*2def0*/  VIADD R35, R13, 0x69 ;  /* 0x000000690d237836 */ /* 0x000fe20000000000 */
[----:B----4-:R-:W-:-:S06]  /*2df00*/  PRMT R3, R71, 0x7632, R3 ;  /* 0x0000763247037816 */ /* 0x010fcc0000000003 */
[----:B------:R-:W4:Y:S01]  /*2df10*/  LDC R37, c[0x0][0x228] ;  /* 0x00008a00ff257b82 */ /* 0x000f220000000800 */
[----:B--2---:R-:W-:-:S04]  /*2df20*/  IMAD.WIDE R26, R29, 0x2, R16 ;  /* 0x000000021d1a7825 */ /* 0x004fc800078e0210 */
[----:B------:R-:W-:Y:S01]  /*2df30*/  IMAD.WIDE R28, R29, 0x2, R18 ;  /* 0x000000021d1c7825 */ /* 0x000fe200078e0212 */
[----:B------:R2:W-:Y:S04]  /*2df40*/  @P5 STG.E.U16 desc[UR60][R26.64], R71 ;  /* 0x000000471a005986 */ /* 0x0005e8000c10153c */
[----:B------:R2:W-:Y:S01]  /*2df50*/  @P3 STG.E.U16 desc[UR60][R28.64], R3 ;  /* 0x000000031c003986 */ /* 0x0005e2000c10153c */
[----:B------:R-:W-:Y:S02]  /*2df60*/  ISETP.GE.AND P3, PT, R35, R0, PT ;  /* 0x000000002300720c */ /* 0x000fe40003f66270 */
[----:B------:R-:W4:Y:S01]  /*2df70*/  LDC R0, c[0x0][0x22c] ;  /* 0x00008b00ff007b82 */ /* 0x000f220000000800 */
[----:B------:R-:W-:Y:S01]  /*2df80*/  VIADD R39, R13, 0x6a ;  /* 0x0000006a0d277836 */ /* 0x000fe20000000000 */
[----:B------:R-:W-:-:S02]  /*2df90*/  ISETP.LT.AND P4, PT, R171, R14, !P3 ;  /* 0x0000000eab00720c */ /* 0x000fc40005f81270 */
[----:B------:R-:W-:-:S04]  /*2dfa0*/  ISETP.LT.AND P6, PT, R171, R36, !P1 ;  /* 0x00000024ab00720c */ /* 0x000fc80004fc1270 */
[----:B------:R-:W4:Y:S01]  /*2dfb0*/  LDC R14, c[0x0][0x228] ;  /* 0x00008a00ff0e7b82 */ /* 0x000f220000000800 */
[C---:B0-----:R-:W-:Y:S02]  /*2dfc0*/  ISETP.LT.AND P1, PT, R170.reuse, R10, !P1 ;  /* 0x0000000aaa00720c */ /* 0x041fe40004f21270 */
[----:B---3--:R-:W-:Y:S02]  /*2dfd0*/  ISETP.GE.AND P2, PT, R39, R8, PT ;  /* 0x000000082700720c */ /* 0x008fe40003f46270 */
[----:B-1----:R-:W-:-:S03]  /*2dfe0*/  ISETP.LT.AND P3, PT, R170, R32, !P3 ;  /* 0x00000020aa00720c */ /* 0x002fc60005f61270 */
[----:B------:R-:W0:Y:S01]  /*2dff0*/  LDC R8, c[0x0][0x22c] ;  /* 0x00008b00ff087b82 */ /* 0x000e220000000800 */
[----:B------:R-:W-:Y:S01]  /*2e000*/  ISETP.LT.AND P5, PT, R171, R34, !P2 ;  /* 0x00000022ab00720c */ /* 0x000fe200057a1270 */
[C---:B--2---:R-:W-:Y:S01]  /*2e010*/  IMAD.IADD R27, R33.reuse, 0x1, R148 ;  /* 0x00000001211b7824 */ /* 0x044fe200078e0294 */
[----:B------:R-:W-:Y:S01]  /*2e020*/  PRMT R29, R72, 0x7632, R29 ;  /* 0x00007632481d7816 */ /* 0x000fe2000000001d */
[----:B------:R-:W-:-:S04]  /*2e030*/  IMAD.WIDE R30, R33, 0x2, R16 ;  /* 0x00000002211e7825 */ /* 0x000fc800078e0210 */
[----:B------:R-:W1:Y:S01]  /*2e040*/  LDC R32, c[0x0][0x228] ;  /* 0x00008a00ff207b82 */ /* 0x000e620000000800 */
[----:B------:R-:W-:Y:S01]  /*2e050*/  IMAD.WIDE R2, R33, 0x2, R18 ;  /* 0x0000000221027825 */ /* 0x000fe200078e0212 */
[----:B----4-:R-:W-:-:S06]  /*2e060*/  ISETP.LT.AND P2, PT, R170, R37, !P2 ;  /* 0x00000025aa00720c */ /* 0x010fcc0005741270 */
[----:B------:R-:W2:Y:S01]  /*2e070*/  LDC R34, c[0x0][0x228] ;  /* 0x00008a00ff227b82 */ /* 0x000ea20000000800 */
[----:B------:R-:W-:Y:S01]  /*2e080*/  IMAD.IADD R33, R27, 0x1, R148 ;  /* 0x000000011b217824 */ /* 0x000fe200078e0294 */
[----:B------:R-:W-:Y:S01]  /*2e090*/  @P6 STG.E.U16 desc[UR60][R30.64], R72 ;  /* 0x000000481e006986 */ /* 0x000fe2000c10153c */
[----:B------:R-:W-:-:S05]  /*2e0a0*/  VIADD R37, R13, 0x6b ;  /* 0x0000006b0d257836 */ /* 0x000fca0000000000 */
[----:B------:R-:W3:Y:S01]  /*2e0b0*/  LDC R35, c[0x0][0x228] ;  /* 0x00008a00ff237b82 */ /* 0x000ee20000000800 */
[C---:B------:R-:W-:Y:S01]  /*2e0c0*/  IMAD.WIDE R24, R27.reuse, 0x2, R16 ;  /* 0x000000021b187825 */ /* 0x040fe200078e0210 */
[----:B------:R4:W-:Y:S01]  /*2e0d0*/  @P1 STG.E.U16 desc[UR60][R2.64], R29 ;  /* 0x0000001d02001986 */ /* 0x0009e2000c10153c */
[----:B------:R-:W-:Y:S02]  /*2e0e0*/  PRMT R38, R76, 0x7632, R38 ;  /* 0x000076324c267816 */ /* 0x000fe40000000026 */
[----:B------:R-:W-:-:S03]  /*2e0f0*/  IMAD.WIDE R26, R27, 0x2, R18 ;  /* 0x000000021b1a7825 */ /* 0x000fc600078e0212 */
[----:B------:R-:W3:Y:S01]  /*2e100*/  LDC R10, c[0x0][0x22c] ;  /* 0x00008b00ff0a7b82 */ /* 0x000ee20000000800 */
[----:B------:R-:W-:Y:S01]  /*2e110*/  ISETP.GE.AND P1, PT, R37, R0, PT ;  /* 0x000000002500720c */ /* 0x000fe20003f26270 */
[----:B------:R3:W-:Y:S01]  /*2e120*/  @P4 STG.E.U16 desc[UR60][R24.64], R76 ;  /* 0x0000004c18004986 */ /* 0x0007e2000c10153c */
[----:B----4-:R-:W-:-:S03]  /*2e130*/  IMAD.WIDE R28, R33, 0x2, R16 ;  /* 0x00000002211c7825 */ /* 0x010fc600078e0210 */
[----:B------:R-:W-:Y:S02]  /*2e140*/  @P3 STG.E.U16 desc[UR60][R26.64], R38 ;  /* 0x000000261a003986 */ /* 0x000fe4000c10153c */
[----:B------:R-:W4:Y:S02]  /*2e150*/  LDC R36, c[0x0][0x228] ;  /* 0x00008a00ff247b82 */ /* 0x000f240000000800 */
[----:B------:R3:W-:Y:S01]  /*2e160*/  @P5 STG.E.U16 desc[UR60][R28.64], R73 ;  /* 0x000000491c005986 */ /* 0x0007e2000c10153c */
[----:B------:R-:W-:Y:S01]  /*2e170*/  ISETP.LT.AND P5, PT, R171, R14, !P1 ;  /* 0x0000000eab00720c */ /* 0x000fe20004fa1270 */
[----:B------:R-:W-:-:S04]  /*2e180*/  VIADD R39, R13, 0x6c ;  /* 0x0000006c0d277836 */ /* 0x000fc80000000000 */
[----:B------:R-:W4:Y:S01]  /*2e190*/  LDC R14, c[0x0][0x228] ;  /* 0x00008a00ff0e7b82 */ /* 0x000f220000000800 */
[----:B0-----:R-:W-:-:S07]  /*2e1a0*/  ISETP.GE.AND P3, PT, R39, R8, PT ;  /* 0x000000082700720c */ /* 0x001fce0003f66270 */
[----:B------:R-:W0:Y:S01]  /*2e1b0*/  LDC R37, c[0x0][0x228] ;  /* 0x00008a00ff257b82 */ /* 0x000e220000000800 */
[----:B-1----:R-:W-:Y:S01]  /*2e1c0*/  ISETP.LT.AND P1, PT, R170, R32, !P1 ;  /* 0x00000020aa00720c */ /* 0x002fe20004f21270 */
[----:B------:R-:W-:Y:S01]  /*2e1d0*/  IMAD.WIDE R30, R33, 0x2, R18 ;  /* 0x00000002211e7825 */ /* 0x000fe200078e0212 */
[----:B--2---:R-:W-:-:S05]  /*2e1e0*/  ISETP.LT.AND P4, PT, R171, R34, !P3 ;  /* 0x00000022ab00720c */ /* 0x004fca0005f81270 */
[----:B------:R-:W1:Y:S01]  /*2e1f0*/  LDC R0, c[0x0][0x22c] ;  /* 0x00008b00ff007b82 */ /* 0x000e620000000800 */
[----:B------:R-:W-:Y:S01]  /*2e200*/  PRMT R40, R73, 0x7632, R40 ;  /* 0x0000763249287816 */ /* 0x000fe20000000028 */
[----:B------:R-:W-:Y:S01]  /*2e210*/  VIADD R3, R13, 0x6d ;  /* 0x0000006d0d037836 */ /* 0x000fe20000000000 */
[----:B---3--:R-:W-:-:S05]  /*2e220*/  ISETP.LT.AND P3, PT, R170, R35, !P3 ;  /* 0x00000023aa00720c */ /* 0x008fca0005f61270 */
[----:B------:R-:W2:Y:S01]  /*2e230*/  LDC R8, c[0x0][0x22c] ;  /* 0x00008b00ff087b82 */ /* 0x000ea20000000800 */
[----:B------:R-:W-:Y:S01]  /*2e240*/  IMAD.IADD R25, R33, 0x1, R148 ;  /* 0x0000000121197824 */ /* 0x000fe200078e0294 */
[----:B------:R-:W-:Y:S06]  /*2e250*/  @P2 STG.E.U16 desc[UR60][R30.64], R40 ;  /* 0x000000281e002986 */ /* 0x000fec000c10153c */
[----:B------:R-:W3:Y:S01]  /*2e260*/  LDC R32, c[0x0][0x228] ;  /* 0x00008a00ff207b82 */ /* 0x000ee20000000800 */
[----:B------:R-:W-:-:S07]  /*2e270*/  ISETP.GE.AND P2, PT, R3, R10, PT ;  /* 0x0000000a0300720c */ /* 0x000fce0003f46270 */
[----:B------:R-:W3:Y:S01]  /*2e280*/  LDC R34, c[0x0][0x228] ;  /* 0x00008a00ff227b82 */ /* 0x000ee20000000800 */
[----:B------:R-:W-:-:S07]  /*2e290*/  IMAD.WIDE R2, R25, 0x2, R16 ;  /* 0x0000000219027825 */ /* 0x000fce00078e0210 */
[----:B------:R-:W3:Y:S01]  /*2e2a0*/  LDC R35, c[0x0][0x228] ;  /* 0x00008a00ff237b82 */ /* 0x000ee20000000800 */
[----:B------:R-:W-:Y:S01]  /*2e2b0*/  IMAD.IADD R29, R25, 0x1, R148 ;  /* 0x00000001191d7824 */ /* 0x000fe200078e0294 */
[----:B----4-:R-:W-:Y:S01]  /*2e2c0*/  ISETP.LT.AND P6, PT, R171, R36, !P2 ;  /* 0x00000024ab00720c */ /* 0x010fe200057c1270 */
[----:B------:R-:W-:Y:S01]  /*2e2d0*/  IMAD.WIDE R24, R25, 0x2, R18 ;  /* 0x0000000219187825 */ /* 0x000fe200078e0212 */
[----:B------:R-:W-:Y:S01]  /*2e2e0*/  PRMT R36, R77, 0x7632, R36 ;  /* 0x000076324d247816 */ /* 0x000fe20000000024 */
[----:B------:R4:W-:Y:S01]  /*2e2f0*/  @P5 STG.E.U16 desc[UR60][R2.64], R77 ;  /* 0x0000004d02005986 */ /* 0x0009e2000c10153c */
[----:B------:R-:W-:Y:S01]  /*2e300*/  PRMT R38, R74, 0x7632, R38 ;  /* 0x000076324a267816 */ /* 0x000fe20000000026 */
[C---:B------:R-:W-:Y:S01]  /*2e310*/  IMAD.IADD R33, R29.reuse, 0x1, R148 ;  /* 0x000000011d217824 */ /* 0x040fe200078e0294 */
[----:B------:R-:W3:Y:S01]  /*2e320*/  LDC R10, c[0x0][0x22c] ;  /* 0x00008b00ff0a7b82 */ /* 0x000ee20000000800 */
[----:B------:R-:W-:Y:S01]  /*2e330*/  IMAD.WIDE R26, R29, 0x2, R16 ;  /* 0x000000021d1a7825 */ /* 0x000fe200078e0210 */
[----:B------:R-:W-:-:S03]  /*2e340*/  ISETP.LT.AND P2, PT, R170, R14, !P2 ;  /* 0x0000000eaa00720c */ /* 0x000fc60005741270 */
[----:B------:R-:W-:Y:S01]  /*2e350*/  IMAD.WIDE R28, R29, 0x2, R18 ;  /* 0x000000021d1c7825 */ /* 0x000fe200078e0212 */
[----:B0-----:R-:W-:Y:S01]  /*2e360*/  ISETP.LT.AND P5, PT, R171, R37, !P0 ;  /* 0x00000025ab00720c */ /* 0x001fe200047a1270 */
[----:B------:R-:W-:Y:S01]  /*2e370*/  @P1 STG.E.U16 desc[UR60][R24.64], R36 ;  /* 0x0000002418001986 */ /* 0x000fe2000c10153c */
[----:B------:R-:W0:Y:S01]  /*2e380*/  LDC R14, c[0x0][0x228] ;  /* 0x00008a00ff0e7b82 */ /* 0x000e220000000800 */
[C---:B----4-:R-:W-:Y:S02]  /*2e390*/  VIADD R3, R13.reuse, 0x6e ;  /* 0x0000006e0d037836 */ /* 0x050fe40000000000 */
[----:B------:R-:W-:Y:S01]  /*2e3a0*/  VIADD R37, R13, 0x6f ;  /* 0x0000006f0d257836 */ /* 0x000fe20000000000 */
[----:B------:R4:W-:Y:S01]  /*2e3b0*/  @P4 STG.E.U16 desc[UR60][R26.64], R74 ;  /* 0x0000004a1a004986 */ /* 0x0009e2000c10153c */
[----:B------:R-:W-:-:S03]  /*2e3c0*/  IMAD.WIDE R30, R33, 0x2, R16 ;  /* 0x00000002211e7825 */ /* 0x000fc600078e0210 */
[----:B------:R-:W-:Y:S01]  /*2e3d0*/  @P3 STG.E.U16 desc[UR60][R28.64], R38 ;  /* 0x000000261c003986 */ /* 0x000fe2000c10153c */
[----:B-1----:R-:W-:Y:S02]  /*2e3e0*/  ISETP.GE.AND P3, PT, R3, R0, PT ;  /* 0x000000000300720c */ /* 0x002fe40003f66270 */
[----:B--2---:R-:W-:Y:S01]  /*2e3f0*/  ISETP.GE.AND P1, PT, R37, R8, PT ;  /* 0x000000082500720c */ /* 0x004fe20003f26270 */
[----:B------:R-:W1:Y:S01]  /*2e400*/  LDC R0, c[0x0][0x22c] ;  /* 0x00008b00ff007b82 */ /* 0x000e620000000800 */
[----:B------:R2:W-:Y:S01]  /*2e410*/  @P6 STG.E.U16 desc[UR60][R30.64], R78 ;  /* 0x0000004e1e006986 */ /* 0x0005e2000c10153c */
[----:B---3--:R-:W-:Y:S02]  /*2e420*/  ISETP.LT.AND P4, PT, R171, R32, !P3 ;  /* 0x00000020ab00720c */ /* 0x008fe40005f81270 */
[----:B------:R-:W-:Y:S01]  /*2e430*/  ISETP.LT.AND P6, PT, R170, R34, !P3 ;  /* 0x00000022aa00720c */ /* 0x000fe20005fc1270 */
[----:B----4-:R-:W-:Y:S01]  /*2e440*/  IMAD.IADD R27, R33, 0x1, R148 ;  /* 0x00000001211b7824 */ /* 0x010fe200078e0294 */
[----:B------:R-:W-:-:S02]  /*2e450*/  ISETP.LT.AND P3, PT, R171, R35, !P1 ;  /* 0x00000023ab00720c */ /* 0x000fc40004f61270 */
[----:B------:R-:W3:Y:S01]  /*2e460*/  LDC R36, c[0x0][0x228] ;  /* 0x00008a00ff247b82 */ /* 0x000ee20000000800 */
[----:B------:R-:W-:-:S07]  /*2e470*/  IMAD.WIDE R2, R33, 0x2, R18 ;  /* 0x0000000221027825 */ /* 0x000fce00078e0212 */
[----:B--2---:R-:W2:Y:S01]  /*2e480*/  LDC R30, c[0x0][0x228] ;  /* 0x00008a00ff1e7b82 */ /* 0x004ea20000000800 */
[C---:B------:R-:W-:Y:S01]  /*2e490*/  IMAD.IADD R31, R27.reuse, 0x1, R148 ;  /* 0x000000011b1f7824 */ /* 0x040fe200078e0294 */
[----:B------:R-:W-:Y:S01]  /*2e4a0*/  PRMT R78, R78, 0x7632, R78 ;  /* 0x000076324e4e7816 */ /* 0x000fe2000000004e */
[----:B------:R-:W-:-:S05]  /*2e4b0*/  IMAD.WIDE R24, R27, 0x2, R16 ;  /* 0x000000021b187825 */ /* 0x000fca00078e0210 */
[----:B------:R-:W4:Y:S01]  /*2e4c0*/  LDC R32, c[0x0][0x228] ;  /* 0x00008a00ff207b82 */ /* 0x000f220000000800 */
[----:B------:R-:W-:Y:S01]  /*2e4d0*/  IMAD.WIDE R26, R27, 0x2, R18 ;  /* 0x000000021b1a7825 */ /* 0x000fe200078e0212 */
[----:B------:R-:W-:Y:S01]  /*2e4e0*/  PRMT R34, R75, 0x7632, R34 ;  /* 0x000076324b227816 */ /* 0x000fe20000000022 */
[----:B------:R0:W-:Y:S02]  /*2e4f0*/  @P2 STG.E.U16 desc[UR60][R2.64], R78 ;  /* 0x0000004e02002986 */ /* 0x0001e4000c10153c */
[----:B------:R-:W-:-:S03]  /*2e500*/  IMAD.WIDE R28, R31, 0x2, R16 ;  /* 0x000000021f1c7825 */ /* 0x000fc600078e0210 */
[----:B------:R-:W4:Y:S01]  /*2e510*/  LDC R8, c[0x0][0x22c] ;  /* 0x00008b00ff087b82 */ /* 0x000f220000000800 */
[----:B------:R-:W-:Y:S01]  /*2e520*/  VIADD R33, R13, 0x70 ;  /* 0x000000700d217836 */ /* 0x000fe20000000000 */
[----:B------:R-:W-:Y:S04]  /*2e530*/  @P4 STG.E.U16 desc[UR60][R24.64], R75 ;  /* 0x0000004b18004986 */ /* 0x000fe8000c10153c */
[----:B------:R2:W-:Y:S01]  /*2e540*/  @P6 STG.E.U16 desc[UR60][R26.64], R34 ;  /* 0x000000221a006986 */ /* 0x0005e2000c10153c */
[----:B------:R-:W-:Y:S01]  /*2e550*/  ISETP.GE.AND P2, PT, R33, R10, PT ;  /* 0x0000000a2100720c */ /* 0x000fe20003f46270 */
[----:B0-----:R-:W-:Y:S01]  /*2e560*/  VIADD R3, R13, 0x71 ;  /* 0x000000710d037836 */ /* 0x001fe20000000000 */
[----:B------:R-:W0:Y:S01]  /*2e570*/  LDC R10, c[0x0][0x22c] ;  /* 0x00008b00ff0a7b82 */ /* 0x000e220000000800 */
[----:B------:R4:W-:Y:S01]  /*2e580*/  @P3 STG.E.U16 desc[UR60][R28.64], R79 ;  /* 0x0000004f1c003986 */ /* 0x0009e2000c10153c */
[----:B------:R-:W-:-:S06]  /*2e590*/  ISETP.LT.AND P3, PT, R170, R14, !P1 ;  /* 0x0000000eaa00720c */ /* 0x000fcc0004f61270 */
[----:B------:R-:W0:Y:S01]  /*2e5a0*/  LDC R14, c[0x0][0x228] ;  /* 0x00008a00ff0e7b82 */ /* 0x000e220000000800 */
[----:B-1----:R-:W-:Y:S01]  /*2e5b0*/  ISETP.GE.AND P1, PT, R3, R0, PT ;  /* 0x000000000300720c */ /* 0x002fe20003f26270 */
[----:B------:R-:W-:Y:S01]  /*2e5c0*/  IMAD.WIDE R2, R31, 0x2, R18 ;  /* 0x000000021f027825 */ /* 0x000fe200078e0212 */
[----:B------:R-:W-:Y:S02]  /*2e5d0*/  PRMT R38, R79, 0x7632, R38 ;  /* 0x000076324f267816 */ /* 0x000fe40000000026 */
[----:B---3--:R-:W-:Y:S01]  /*2e5e0*/  ISETP.LT.AND P4, PT, R171, R36, !P2 ;  /* 0x00000024ab00720c */ /* 0x008fe20005781270 */
[----:B------:R-:W-:Y:S01]  /*2e5f0*/  VIADD R37, R13, 0x72 ;  /* 0x000000720d257836 */ /* 0x000fe20000000000 */
[----:B--2---:R-:W-:Y:S01]  /*2e600*/  ISETP.LT.AND P6, PT, R170, R30, !P2 ;  /* 0x0000001eaa00720c */ /* 0x004fe200057c1270 */
[----:B------:R-:W1:Y:S01]  /*2e610*/  LDC R33, c[0x0][0x228] ;  /* 0x00008a00ff217b82 */ /* 0x000e620000000800 */
[--C-:B------:R-:W-:Y:S01]  /*2e620*/  IMAD.IADD R27, R31, 0x1, R148.reuse ;  /* 0x000000011f1b7824 */ /* 0x100fe200078e0294 */
[----:B----4-:R-:W-:Y:S01]  /*2e630*/  ISETP.LT.AND P2, PT, R171, R32, !P1 ;  /* 0x00000020ab00720c */ /* 0x010fe20004f41270 */
[----:B------:R-:W-:Y:S01]  /*2e640*/  @P3 STG.E.U16 desc[UR60][R2.64], R38 ;  /* 0x0000002602003986 */ /* 0x000fe2000c10153c */
[----:B------:R-:W-:Y:S01]  /*2e650*/  ISETP.GE.AND P3, PT, R37, R8, PT ;  /* 0x000000082500720c */ /* 0x000fe20003f66270 */
[----:B------:R-:W-:-:S03]  /*2e660*/  IMAD.IADD R31, R27, 0x1, R148 ;  /* 0x000000011b1f7824 */ /* 0x000fc600078e0294 */
[----:B------:R-:W2:Y:S01]  /*2e670*/  LDC R34, c[0x0][0x228] ;  /* 0x00008a00ff227b82 */ /* 0x000ea20000000800 */
[----:B------:R-:W-:Y:S01]  /*2e680*/  IMAD.WIDE R24, R27, 0x2, R16 ;  /* 0x000000021b187825 */ /* 0x000fe200078e0210 */
[----:B------:R-:W-:-:S03]  /*2e690*/  PRMT R32, R20, 0x7632, R32 ;  /* 0x0000763214207816 */ /* 0x000fc60000000020 */
[----:B------:R-:W-:-:S03]  /*2e6a0*/  IMAD.WIDE R26, R27, 0x2, R18 ;  /* 0x000000021b1a7825 */ /* 0x000fc600078e0212 */
[----:B------:R-:W3:Y:S01]  /*2e6b0*/  LDC R35, c[0x0][0x228] ;  /* 0x00008a00ff237b82 */ /* 0x000ee20000000800 */
[----:B------:R-:W-:Y:S01]  /*2e6c0*/  IMAD.WIDE R28, R31, 0x2, R16 ;  /* 0x000000021f1c7825 */ /* 0x000fe200078e0210 */
[----:B------:R-:W-:Y:S06]  /*2e6d0*/  @P4 STG.E.U16 desc[UR60][R24.64], R20 ;  /* 0x0000001418004986 */ /* 0x000fec000c10153c */
[----:B------:R-:W4:Y:S01]  /*2e6e0*/  LDC R8, c[0x0][0x228] ;  /* 0x00008a00ff087b82 */ /* 0x000f220000000800 */
[----:B------:R-:W-:Y:S01]  /*2e6f0*/  VIADD R37, R13, 0x73 ;  /* 0x000000730d257836 */ /* 0x000fe20000000000 */
[----:B------:R1:W-:Y:S04]  /*2e700*/  @P6 STG.E.U16 desc[UR60][R26.64], R32 ;  /* 0x000000201a006986 */ /* 0x0003e8000c10153c */
[----:B------:R4:W-:Y:S02]  /*2e710*/  @P2 STG.E.U16 desc[UR60][R28.64], R80 ;  /* 0x000000501c002986 */ /* 0x0009e4000c10153c */
[----:B------:R-:W4:Y:S01]  /*2e720*/  LDC R0, c[0x0][0x22c] ;  /* 0x00008b00ff007b82 */ /* 0x000f220000000800 */
[----:B0-----:R-:W-:-:S02]  /*2e730*/  ISETP.LT.AND P2, PT, R170, R14, !P1 ;  /* 0x0000000eaa00720c */ /* 0x001fc40004f41270 */
[----:B------:R-:W-:-:S05]  /*2e740*/  ISETP.GE.AND P1, PT, R37, R10, PT ;  /* 0x0000000a2500720c */ /* 0x000fca0003f26270 */
[----:B------:R-:W0:Y:S01]  /*2e750*/  LDC R10, c[0x0][0x228] ;  /* 0x00008a00ff0a7b82 */ /* 0x000e220000000800 */
[----:B-1----:R-:W-:Y:S01]  /*2e760*/  ISETP.LT.AND P6, PT, R171, R33, !P3 ;  /* 0x00000021ab00720c */ /* 0x002fe20005fc1270 */
[C---:B------:R-:W-:Y:S01]  /*2e770*/  IMAD.IADD R27, R31.reuse, 0x1, R148 ;  /* 0x000000011f1b7824 */ /* 0x040fe200078e0294 */
[----:B--2---:R-:W-:Y:S01]  /*2e780*/  ISETP.LT.AND P3, PT, R170, R34, !P3 ;  /* 0x00000022aa00720c */ /* 0x004fe20005f61270 */
[----:B------:R-:W-:Y:S01]  /*2e790*/  IMAD.WIDE R2, R31, 0x2, R18 ;  /* 0x000000021f027825 */ /* 0x000fe200078e0212 */
[----:B------:R-:W-:-:S03]  /*2e7a0*/  PRMT R32, R80, 0x7632, R32 ;  /* 0x0000763250207816 */ /* 0x000fc60000000020 */
[----:B------:R-:W1:Y:S01]  /*2e7b0*/  LDC R20, c[0x0][0x228] ;  /* 0x00008a00ff147b82 */ /* 0x000e620000000800 */
[----:B---3--:R-:W-:Y:S01]  /*2e7c0*/  ISETP.LT.AND P4, PT, R171, R35, !P1 ;  /* 0x00000023ab00720c */ /* 0x008fe20004f81270 */
[----:B------:R-:W-:Y:S01]  /*2e7d0*/  VIADD R14, R13, 0x75 ;  /* 0x000000750d0e7836 */ /* 0x000fe20000000000 */
[----:B----4-:R-:W-:Y:S01]  /*2e7e0*/  ISETP.LT.AND P1, PT, R170, R8, !P1 ;  /* 0x00000008aa00720c */ /* 0x010fe20004f21270 */
[----:B------:R-:W-:Y:S01]  /*2e7f0*/  IMAD.WIDE R24, R27, 0x2, R16 ;  /* 0x000000021b187825 */ /* 0x000fe200078e0210 */
[----:B------:R2:W-:Y:S03]  /*2e800*/  @P2 STG.E.U16 desc[UR60][R2.64], R32 ;  /* 0x0000002002002986 */ /* 0x0005e6000c10153c */
[----:B------:R-:W3:Y:S01]  /*2e810*/  LDC R28, c[0x0][0x228] ;  /* 0x00008a00ff1c7b82 */ /* 0x000ee20000000800 */
[----:B------:R-:W-:Y:S01]  /*2e820*/  VIADD R31, R13, 0x74 ;  /* 0x000000740d1f7836 */ /* 0x000fe20000000000 */
[----:B------:R-:W-:Y:S01]  /*2e830*/  ISETP.GE.AND P2, PT, R14, R15, PT ;  /* 0x0000000f0e00720c */ /* 0x000fe20003f46270 */
[----:B------:R-:W-:-:S05]  /*2e840*/  IMAD.WIDE R14, R27, 0x2, R18 ;  /* 0x000000021b0e7825 */ /* 0x000fca00078e0212 */
[----:B------:R-:W4:Y:S01]  /*2e850*/  LDC R8, c[0x0][0x228] ;  /* 0x00008a00ff087b82 */ /* 0x000f220000000800 */
[----:B--2---:R-:W-:Y:S01]  /*2e860*/  PRMT R3, R21, 0x7632, R3 ;  /* 0x0000763215037816 */ /* 0x004fe20000000003 */
[----:B------:R-:W-:Y:S01]  /*2e870*/  @P6 STG.E.U16 desc[UR60][R24.64], R21 ;  /* 0x0000001518006986 */ /* 0x000fe2000c10153c */
[----:B------:R-:W-:-:S05]  /*2e880*/  ISETP.GE.AND P6, PT, R31, R0, PT ;  /* 0x000000001f00720c */ /* 0x000fca0003fc6270 */
[----:B------:R-:W2:Y:S01]  /*2e890*/  LDC R30, c[0x0][0x228] ;  /* 0x00008a00ff1e7b82 */ /* 0x000ea20000000800 */
[----:B------:R1:W-:Y:S01]  /*2e8a0*/  @P3 STG.E.U16 desc[UR60][R14.64], R3 ;  /* 0x000000030e003986 */ /* 0x0003e2000c10153c */
[----:B0-----:R-:W-:Y:S01]  /*2e8b0*/  ISETP.LT.AND P3, PT, R171, R10, !P6 ;  /* 0x0000000aab00720c */ /* 0x001fe20007761270 */
[----:B------:R-:W-:-:S05]  /*2e8c0*/  IMAD.IADD R29, R27, 0x1, R148 ;  /* 0x000000011b1d7824 */ /* 0x000fca00078e0294 */
[----:B------:R-:W0:Y:S01]  /*2e8d0*/  LDC R0, c[0x0][0x228] ;  /* 0x00008a00ff007b82 */ /* 0x000e220000000800 */
[----:B------:R-:W-:-:S07]  /*2e8e0*/  IMAD.WIDE R26, R29, 0x2, R16 ;  /* 0x000000021d1a7825 */ /* 0x000fce00078e0210 */
[----:B------:R-:W0:Y:S01]  /*2e8f0*/  LDC R10, c[0x0][0x228] ;  /* 0x00008a00ff0a7b82 */ /* 0x000e220000000800 */
[----:B-1----:R-:W-:Y:S01]  /*2e900*/  PRMT R15, R81, 0x7632, R15 ;  /* 0x00007632510f7816 */ /* 0x002fe2000000000f */
[C---:B------:R-:W-:Y:S01]  /*2e910*/  IMAD.WIDE R2, R29.reuse, 0x2, R18 ;  /* 0x000000021d027825 */ /* 0x040fe200078e0212 */
[C---:B------:R-:W-:Y:S01]  /*2e920*/  ISETP.LT.AND P6, PT, R170.reuse, R20, !P6 ;  /* 0x00000014aa00720c */ /* 0x040fe200077c1270 */
[----:B------:R1:W-:Y:S02]  /*2e930*/  @P4 STG.E.U16 desc[UR60][R26.64], R81 ;  /* 0x000000511a004986 */ /* 0x0003e4000c10153c */
[--C-:B------:R-:W-:Y:S02]  /*2e940*/  IMAD.IADD R21, R29, 0x1, R148.reuse ;  /* 0x000000011d157824 */ /* 0x100fe400078e0294 */
[----:B------:R1:W-:Y:S01]  /*2e950*/  @P1 STG.E.U16 desc[UR60][R2.64], R15 ;  /* 0x0000000f02001986 */ /* 0x0003e2000c10153c */
[----:B---3--:R-:W-:Y:S01]  /*2e960*/  ISETP.LT.AND P1, PT, R171, R28, !P2 ;  /* 0x0000001cab00720c */ /* 0x008fe20005721270 */
[----:B------:R-:W-:Y:S01]  /*2e970*/  VIADD R24, R13, 0x76 ;  /* 0x000000760d187836 */ /* 0x000fe20000000000 */
[----:B----4-:R-:W-:Y:S01]  /*2e980*/  ISETP.LT.AND P2, PT, R170, R8, !P2 ;  /* 0x00000008aa00720c */ /* 0x010fe20005741270 */
[----:B------:R-:W3:Y:S01]  /*2e990*/  LDC R28, c[0x0][0x228] ;  /* 0x00008a00ff1c7b82 */ /* 0x000ee20000000800 */
[----:B-1----:R-:W-:-:S07]  /*2e9a0*/  IMAD.IADD R27, R21, 0x1, R148 ;  /* 0x00000001151b7824 */ /* 0x002fce00078e0294 */
[----:B------:R-:W1:Y:S01]  /*2e9b0*/  LDC R8, c[0x0][0x228] ;  /* 0x00008a00ff087b82 */ /* 0x000e620000000800 */
[----:B------:R-:W-:Y:S01]  /*2e9c0*/  IMAD.WIDE R14, R21, 0x2, R16 ;  /* 0x00000002150e7825 */ /* 0x000fe200078e0210 */
[----:B------:R-:W-:-:S03]  /*2e9d0*/  PRMT R3, R22, 0x7632, R3 ;  /* 0x0000763216037816 */ /* 0x000fc60000000003 */
[----:B------:R-:W-:Y:S01]  /*2e9e0*/  IMAD.WIDE R20, R21, 0x2, R18 ;  /* 0x0000000215147825 */ /* 0x000fe200078e0212 */
[----:B------:R-:W-:Y:S01]  /*2e9f0*/  ISETP.GE.AND P4, PT, R24, R87, PT ;  /* 0x000000571800720c */ /* 0x000fe20003f86270 */
[----:B------:R4:W-:Y:S01]  /*2ea00*/  @P3 STG.E.U16 desc[UR60][R14.64], R22 ;  /* 0x000000160e003986 */ /* 0x0009e2000c10153c */
[----:B--2---:R-:W-:Y:S01]  /*2ea10*/  ISETP.LT.AND P0, PT, R170, R30, !P0 ;  /* 0x0000001eaa00720c */ /* 0x004fe20004701270 */
[----:B------:R-:W2:Y:S01]  /*2ea20*/  LDC R31, c[0x0][0x228] ;  /* 0x00008a00ff1f7b82 */ /* 0x000ea20000000800 */
[----:B------:R-:W-:Y:S01]  /*2ea30*/  IMAD.WIDE R24, R27, 0x2, R16 ;  /* 0x000000021b187825 */ /* 0x000fe200078e0210 */
[----:B------:R4:W-:Y:S01]  /*2ea40*/  @P6 STG.E.U16 desc[UR60][R20.64], R3 ;  /* 0x0000000314006986 */ /* 0x0009e2000c10153c */
[----:B0-----:R-:W-:Y:S02]  /*2ea50*/  ISETP.LT.AND P6, PT, R171, R0, !P4 ;  /* 0x00000000ab00720c */ /* 0x001fe400067c1270 */
[----:B------:R-:W-:-:S03]  /*2ea60*/  VIADD R0, R13, 0x78 ;  /* 0x000000780d007836 */ /* 0x000fc60000000000 */
[----:B------:R-:W0:Y:S01]  /*2ea70*/  LDC R30, c[0x0][0x228] ;  /* 0x00008a00ff1e7b82 */ /* 0x000e220000000800 */
[----:B------:R-:W-:Y:S01]  /*2ea80*/  ISETP.LT.AND P4, PT, R170, R10, !P4 ;  /* 0x0000000aaa00720c */ /* 0x000fe20006781270 */
[C---:B------:R-:W-:Y:S01]  /*2ea90*/  VIADD R10, R13.reuse, 0x79 ;  /* 0x000000790d0a7836 */ /* 0x040fe20000000000 */
[----:B----4-:R-:W-:Y:S01]  /*2eaa0*/  PRMT R15, R82, 0x7632, R15 ;  /* 0x00007632520f7816 */ /* 0x010fe2000000000f */
[----:B------:R-:W-:Y:S02]  /*2eab0*/  VIADD R26, R13, 0x77 ;  /* 0x000000770d1a7836 */ /* 0x000fe40000000000 */
[C---:B------:R-:W-:Y:S01]  /*2eac0*/  IMAD.WIDE R2, R27.reuse, 0x2, R18 ;  /* 0x000000021b027825 */ /* 0x040fe200078e0212 */
[----:B------:R-:W-:Y:S01]  /*2ead0*/  @P1 STG.E.U16 desc[UR60][R24.64], R82 ;  /* 0x0000005218001986 */ /* 0x000fe2000c10153c */
[----:B------:R-:W-:Y:S01]  /*2eae0*/  ISETP.GE.AND P1, PT, R0, R151, PT ;  /* 0x000000970000720c */ /* 0x000fe20003f26270 */
[----:B------:R-:W4:Y:S01]  /*2eaf0*/  LDC R32, c[0x0][0x228] ;  /* 0x00008a00ff207b82 */ /* 0x000f220000000800 */
[----:B------:R-:W-:Y:S01]  /*2eb00*/  IMAD.IADD R29, R27, 0x1, R148 ;  /* 0x000000011b1d7824 */ /* 0x000fe200078e0294 */
[----:B------:R3:W-:Y:S01]  /*2eb10*/  @P2 STG.E.U16 desc[UR60][R2.64], R15 ;  /* 0x0000000f02002986 */ /* 0x0007e2000c10153c */
[----:B------:R-:W-:-:S02]  /*2eb20*/  ISETP.GE.AND P2, PT, R10, R153, PT ;  /* 0x000000990a00720c */ /* 0x000fc40003f46270 */
[----:B------:R-:W-:-:S03]  /*2eb30*/  ISETP.GE.AND P3, PT, R26, R85, PT ;  /* 0x000000551a00720c */ /* 0x000fc60003f66270 */
[----:B------:R-:W4:Y:S01]  /*2eb40*/  LDC R0, c[0x0][0x228] ;  /* 0x00008a00ff007b82 */ /* 0x000f220000000800 */
[----:B------:R1:W4:Y:S01]  /*2eb50*/  LDS.128 R24, [R12] ;  /* 0x000000000c187984 */ /* 0x0003220000000c00 */
[----:B------:R-:W-:-:S04]  /*2eb60*/  IMAD.WIDE R20, R29, 0x2, R18 ;  /* 0x000000021d147825 */ /* 0x000fc800078e0212 */
[----:B---3--:R-:W-:Y:S01]  /*2eb70*/  IMAD.WIDE R14, R29, 0x2, R16 ;  /* 0x000000021d0e7825 */ /* 0x008fe200078e0210 */
[----:B------:R-:W-:Y:S01]  /*2eb80*/  PRMT R3, R23, 0x7632, R3 ;  /* 0x0000763217037816 */ /* 0x000fe20000000003 */
[----:B------:R-:W3:Y:S03]  /*2eb90*/  LDC R10, c[0x0][0x228] ;  /* 0x00008a00ff0a7b82 */ /* 0x000ee60000000800 */
[----:B------:R2:W-:Y:S04]  /*2eba0*/  @P6 STG.E.U16 desc[UR60][R14.64], R23 ;  /* 0x000000170e006986 */ /* 0x0005e8000c10153c */
[----:B------:R2:W-:Y:S01]  /*2ebb0*/  @P4 STG.E.U16 desc[UR60][R20.64], R3 ;  /* 0x0000000314004986 */ /* 0x0005e2000c10153c */
[----:B-1----:R-:W-:Y:S01]  /*2ebc0*/  ISETP.LT.AND P4, PT, R171, R8, !P3 ;  /* 0x00000008ab00720c */ /* 0x002fe20005f81270 */
[----:B------:R-:W1:Y:S01]  /*2ebd0*/  LDC R12, c[0x0][0x228] ;  /* 0x00008a00ff0c7b82 */ /* 0x000e620000000800 */
[----:B------:R-:W-:Y:S01]  /*2ebe0*/  ISETP.LT.AND P3, PT, R170, R28, !P3 ;  /* 0x0000001caa00720c */ /* 0x000fe20005f61270 */
[----:B------:R-:W-:Y:S01]  /*2ebf0*/  IMAD.IADD R29, R29, 0x1, R148 ;  /* 0x000000011d1d7824 */ /* 0x000fe200078e0294 */
[----:B0-----:R-:W-:-:S02]  /*2ec00*/  ISETP.LT.AND P6, PT, R171, R30, !P1 ;  /* 0x0000001eab00720c */ /* 0x001fc40004fc1270 */
[----:B--2---:R-:W-:Y:S01]  /*2ec10*/  ISETP.LT.AND P1, PT, R170, R31, !P1 ;  /* 0x0000001faa00720c */ /* 0x004fe20004f21270 */
[C---:B------:R-:W-:Y:S02]  /*2ec20*/  IMAD.IADD R31, R29.reuse, 0x1, R148 ;  /* 0x000000011d1f7824 */ /* 0x040fe400078e0294 */
[C---:B------:R-:W-:Y:S01]  /*2ec30*/  IMAD.WIDE R14, R29.reuse, 0x2, R18 ;  /* 0x000000021d0e7825 */ /* 0x040fe200078e0212 */
[----:B------:R-:W0:Y:S03]  /*2ec40*/  LDC R28, c[0x0][0x228] ;  /* 0x00008a00ff1c7b82 */ /* 0x000e260000000800 */
[----:B------:R-:W-:Y:S01]  /*2ec50*/  IMAD.WIDE R2, R29, 0x2, R16 ;  /* 0x000000021d027825 */ /* 0x000fe200078e0210 */
[----:B------:R-:W-:-:S04]  /*2ec60*/  PRMT R29, R83, 0x7632, R29 ;  /* 0x00007632531d7816 */ /* 0x000fc8000000001d */
[----:B------:R2:W-:Y:S04]  /*2ec70*/  @P4 STG.E.U16 desc[UR60][R2.64], R83 ;  /* 0x0000005302004986 */ /* 0x0005e8000c10153c */
[----:B------:R2:W-:Y:S01]  /*2ec80*/  @P3 STG.E.U16 desc[UR60][R14.64], R29 ;  /* 0x0000001d0e003986 */ /* 0x0005e2000c10153c */
[----:B----4-:R-:W-:Y:S02]  /*2ec90*/  ISETP.LT.AND P3, PT, R171, R0, !P2 ;  /* 0x00000000ab00720c */ /* 0x010fe40005761270 */
[----:B------:R-:W4:Y:S01]  /*2eca0*/  LDC R0, c[0x0][0x228] ;  /* 0x00008a00ff007b82 */ /* 0x000f220000000800 */
[----:B---3--:R-:W-:Y:S01]  /*2ecb0*/  ISETP.LT.AND P2, PT, R170, R10, !P2 ;  /* 0x0000000aaa00720c */ /* 0x008fe20005741270 */
[----:B------:R-:W-:-:S06]  /*2ecc0*/  VIADD R8, R13, 0x7a ;  /* 0x0000007a0d087836 */ /* 0x000fcc0000000000 */
[----:B------:R-:W3:Y:S01]  /*2ecd0*/  LDC R10, c[0x0][0x228] ;  /* 0x00008a00ff0a7b82 */ /* 0x000ee20000000800 */
[C---:B------:R-:W-:Y:S01]  /*2ece0*/  IMAD.WIDE R20, R31.reuse, 0x2, R16 ;  /* 0x000000021f147825 */ /* 0x040fe200078e0210 */
[----:B------:R-:W-:Y:S02]  /*2ecf0*/  PRMT R33, R4, 0x7632, R33 ;  /* 0x0000763204217816 */ /* 0x000fe40000000021 */
[----:B------:R-:W-:Y:S01]  /*2ed00*/  ISETP.GE.AND P4, PT, R8, R9, PT ;  /* 0x000000090800720c */ /* 0x000fe20003f86270 */
[----:B------:R-:W-:Y:S01]  /*2ed10*/  IMAD.WIDE R22, R31, 0x2, R18 ;  /* 0x000000021f167825 */ /* 0x000fe200078e0212 */
[----:B------:R1:W-:Y:S02]  /*2ed20*/  @P6 STG.E.U16 desc[UR60][R20.64], R4 ;  /* 0x0000000414006986 */ /* 0x0003e4000c10153c */
[----:B------:R-:W-:Y:S01]  /*2ed30*/  ISETP.LT.AND P6, PT, R171, R32, !P4 ;  /* 0x00000020ab00720c */ /* 0x000fe200067c1270 */
[----:B------:R-:W-:Y:S02]  /*2ed40*/  IMAD.IADD R9, R31, 0x1, R148 ;  /* 0x000000011f097824 */ /* 0x000fe400078e0294 */
[----:B------:R-:W-:Y:S01]  /*2ed50*/  VIADD R30, R13, 0x7b ;  /* 0x0000007b0d1e7836 */ /* 0x000fe20000000000 */
[----:B------:R0:W-:Y:S01]  /*2ed60*/  @P1 STG.E.U16 desc[UR60][R22.64], R33 ;  /* 0x0000002116001986 */ /* 0x0001e2000c10153c */
[C---:B--2---:R-:W-:Y:S01]  /*2ed70*/  IMAD.WIDE R2, R9.reuse, 0x2, R16 ;  /* 0x0000000209027825 */ /* 0x044fe200078e0210 */
[----:B------:R-:W2:Y:S02]  /*2ed80*/  LDC R29, c[0x0][0x228] ;  /* 0x00008a00ff1d7b82 */ /* 0x000ea40000000800 */
[----:B------:R-:W-:Y:S01]  /*2ed90*/  ISETP.GE.AND P1, PT, R30, R147, PT ;  /* 0x000000931e00720c */ /* 0x000fe20003f26270 */
[----:B-1----:R-:W-:Y:S01]  /*2eda0*/  IMAD.IADD R21, R9, 0x1, R148 ;  /* 0x0000000109157824 */ /* 0x002fe200078e0294 */
[----:B------:R-:W-:-:S04]  /*2edb0*/  PRMT R4, R24, 0x7632, R4 ;  /* 0x0000763218047816 */ /* 0x000fc80000000004 */
[----:B------:R-:W1:Y:S01]  /*2edc0*/  LDC R20, c[0x0][0x228] ;  /* 0x00008a00ff147b82 */ /* 0x000e620000000800 */
[----:B------:R-:W-:Y:S01]  /*2edd0*/  IMAD.WIDE R8, R9, 0x2, R18 ;  /* 0x0000000209087825 */ /* 0x000fe200078e0212 */
[----:B------:R-:W-:-:S03]  /*2ede0*/  ISETP.LT.AND P4, PT, R170, R12, !P4 ;  /* 0x0000000caa00720c */ /* 0x000fc60006781270 */
[----:B------:R-:W-:-:S03]  /*2edf0*/  VIADD R32, R13, 0x7c ;  /* 0x0000007c0d207836 */ /* 0x000fc60000000000 */
[----:B0-----:R-:W0:Y:S01]  /*2ee00*/  LDC R22, c[0x0][0x228] ;  /* 0x00008a00ff167b82 */ /* 0x001e220000000800 */
[----:B------:R-:W-:Y:S01]  /*2ee10*/  IMAD.WIDE R14, R21, 0x2, R16 ;  /* 0x00000002150e7825 */ /* 0x000fe200078e0210 */
[----:B------:R3:W-:Y:S06]  /*2ee20*/  @P3 STG.E.U16 desc[UR60][R2.64], R24 ;  /* 0x0000001802003986 */ /* 0x0007ec000c10153c */
[----:B------:R-:W2:Y:S01]  /*2ee30*/  LDC R23, c[0x0][0x228] ;  /* 0x00008a00ff177b82 */ /* 0x000ea20000000800 */
[----:B------:R3:W-:Y:S01]  /*2ee40*/  @P2 STG.E.U16 desc[UR60][R8.64], R4 ;  /* 0x0000000408002986 */ /* 0x0007e2000c10153c */
[----:B------:R-:W-:-:S06]  /*2ee50*/  ISETP.GE.AND P3, PT, R32, R145, PT ;  /* 0x000000912000720c */ /* 0x000fcc0003f66270 */
[----:B------:R-:W2:Y:S01]  /*2ee60*/  LDC R30, c[0x0][0x228] ;  /* 0x00008a00ff1e7b82 */ /* 0x000ea20000000800 */
[----:B----4-:R-:W-:Y:S01]  /*2ee70*/  ISETP.LT.AND P2, PT, R171, R0, !P1 ;  /* 0x00000000ab00720c */ /* 0x010fe20004f41270 */
[----:B------:R4:W-:Y:S01]  /*2ee80*/  @P6 STG.E.U16 desc[UR60][R14.64], R5 ;  /* 0x000000050e006986 */ /* 0x0009e2000c10153c */
[----:B---3--:R-:W-:Y:S01]  /*2ee90*/  ISETP.LT.AND P1, PT, R170, R10, !P1 ;  /* 0x0000000aaa00720c */ /* 0x008fe20004f21270 */
[----:B------:R-:W-:Y:S01]  /*2eea0*/  IMAD.WIDE R2, R21, 0x2, R18 ;  /* 0x0000000215027825 */ /* 0x000fe200078e0212 */
[----:B------:R-:W-:Y:S02]  /*2eeb0*/  PRMT R31, R5, 0x7632, R31 ;  /* 0x00007632051f7816 */ /* 0x000fe4000000001f */
[----:B------:R-:W-:Y:S01]  /*2eec0*/  ISETP.LT.AND P6, PT, R171, R28, !P3 ;  /* 0x0000001cab00720c */ /* 0x000fe20005fc1270 */
[----:B------:R-:W-:Y:S02]  /*2eed0*/  IMAD.IADD R9, R21, 0x1, R148 ;  /* 0x0000000115097824 */ /* 0x000fe400078e0294 */
[C---:B------:R-:W-:Y:S01]  /*2eee0*/  VIADD R0, R13.reuse, 0x7d ;  /* 0x0000007d0d007836 */ /* 0x040fe20000000000 */
[----:B------:R3:W-:Y:S01]  /*2eef0*/  @P4 STG.E.U16 desc[UR60][R2.64], R31 ;  /* 0x0000001f02004986 */ /* 0x0007e2000c10153c */
[----:B------:R-:W-:-:S02]  /*2ef00*/  VIADD R10, R13, 0x7e ;  /* 0x0000007e0d0a7836 */ /* 0x000fc40000000000 */
[C---:B----4-:R-:W-:Y:S02]  /*2ef10*/  IMAD.IADD R15, R9.reuse, 0x1, R148 ;  /* 0x00000001090f7824 */ /* 0x050fe400078e0294 */
[----:B------:R-:W-:Y:S01]  /*2ef20*/  IMAD.WIDE R4, R9, 0x2, R16 ;  /* 0x0000000209047825 */ /* 0x000fe200078e0210 */
[----:B------:R-:W-:-:S03]  /*2ef30*/  ISETP.GE.AND P4, PT, R0, R11, PT ;  /* 0x0000000b0000720c */ /* 0x000fc60003f86270 */
[----:B------:R-:W-:Y:S01]  /*2ef40*/  IMAD.WIDE R8, R9, 0x2, R18 ;  /* 0x0000000209087825 */ /* 0x000fe200078e0212 */
[----:B---3--:R-:W-:-:S03]  /*2ef50*/  PRMT R3, R25, 0x7632, R3 ;  /* 0x0000763219037816 */ /* 0x008fc60000000003 */
[C---:B------:R-:W-:Y:S01]  /*2ef60*/  IMAD.WIDE R12, R15.reuse, 0x2, R16 ;  /* 0x000000020f0c7825 */ /* 0x040fe200078e0210 */
[----:B------:R3:W-:Y:S01]  /*2ef70*/  @P2 STG.E.U16 desc[UR60][R4.64], R25 ;  /* 0x0000001904002986 */ /* 0x0007e2000c10153c */
[----:B------:R-:W-:Y:S02]  /*2ef80*/  ISETP.GE.AND P2, PT, R10, R155, PT ;  /* 0x0000009b0a00720c */ /* 0x000fe40003f46270 */
[C---:B-1----:R-:W-:Y:S01]  /*2ef90*/  ISETP.LT.AND P3, PT, R170.reuse, R20, !P3 ;  /* 0x00000014aa00720c */ /* 0x042fe20005f61270 */
[----:B------:R1:W-:Y:S01]  /*2efa0*/  @P1 STG.E.U16 desc[UR60][R8.64], R3 ;  /* 0x0000000308001986 */ /* 0x0003e2000c10153c */
[----:B------:R-:W-:Y:S01]  /*2efb0*/  IMAD.IADD R11, R15, 0x1, R148 ;  /* 0x000000010f0b7824 */ /* 0x000fe200078e0294 */
[----:B0-----:R-:W-:Y:S02]  /*2efc0*/  ISETP.LT.AND P1, PT, R171, R22, !P4 ;  /* 0x00000016ab00720c */ /* 0x001fe40006721270 */
[----:B------:R0:W-:Y:S01]  /*2efd0*/  @P6 STG.E.U16 desc[UR60][R12.64], R6 ;  /* 0x000000060c006986 */ /* 0x0001e2000c10153c */
[----:B--2---:R-:W-:-:S02]  /*2efe0*/  ISETP.LT.AND P4, PT, R170, R23, !P4 ;  /* 0x00000017aa00720c */ /* 0x004fc40006781270 */
[----:B------:R-:W-:Y:S01]  /*2eff0*/  ISETP.LT.AND P6, PT, R171, R29, !P2 ;  /* 0x0000001dab00720c */ /* 0x000fe200057c1270 */
[C---:B------:R-:W-:Y:S01]  /*2f000*/  IMAD.IADD R21, R11.reuse, 0x1, R148 ;  /* 0x000000010b157824 */ /* 0x040fe200078e0294 */
[----:B------:R-:W-:Y:S01]  /*2f010*/  ISETP.LT.AND P2, PT, R170, R30, !P2 ;  /* 0x0000001eaa00720c */ /* 0x000fe20005741270 */
[----:B---3--:R-:W-:Y:S01]  /*2f020*/  IMAD.WIDE R4, R11, 0x2, R16 ;  /* 0x000000020b047825 */ /* 0x008fe200078e0210 */
[----:B------:R-:W-:-:S03]  /*2f030*/  PRMT R0, R6, 0x7632, R0 ;  /* 0x0000763206007816 */ /* 0x000fc60000000000 */
[----:B-1----:R-:W-:Y:S01]  /*2f040*/  IMAD.WIDE R2, R15, 0x2, R18 ;  /* 0x000000020f027825 */ /* 0x002fe200078e0212 */
[----:B0-----:R-:W-:-:S03]  /*2f050*/  PRMT R6, R26, 0x7632, R6 ;  /* 0x000076321a067816 */ /* 0x001fc60000000006 */
[----:B------:R-:W-:Y:S02]  /*2f060*/  IMAD.IADD R15, R21, 0x1, R148 ;  /* 0x00000001150f7824 */ /* 0x000fe400078e0294 */
[----:B------:R-:W-:Y:S01]  /*2f070*/  IMAD.WIDE R8, R11, 0x2, R18 ;  /* 0x000000020b087825 */ /* 0x000fe200078e0212 */
[----:B------:R-:W-:Y:S01]  /*2f080*/  PRMT R14, R7, 0x7632, R14 ;  /* 0x00007632070e7816 */ /* 0x000fe2000000000e */
[----:B------:R0:W-:Y:S02]  /*2f090*/  @P3 STG.E.U16 desc[UR60][R2.64], R0 ;  /* 0x0000000002003986 */ /* 0x0001e4000c10153c */
[C---:B------:R-:W-:Y:S02]  /*2f0a0*/  IMAD.WIDE R10, R21.reuse, 0x2, R16 ;  /* 0x00000002150a7825 */ /* 0x040fe400078e0210 */
[----:B------:R0:W-:Y:S02]  /*2f0b0*/  @P1 STG.E.U16 desc[UR60][R4.64], R26 ;  /* 0x0000001a04001986 */ /* 0x0001e4000c10153c */
[----:B------:R-:W-:-:S02]  /*2f0c0*/  IMAD.WIDE R12, R21, 0x2, R18 ;  /* 0x00000002150c7825 */ /* 0x000fc400078e0212 */
[----:B------:R0:W-:Y:S02]  /*2f0d0*/  @P4 STG.E.U16 desc[UR60][R8.64], R6 ;  /* 0x0000000608004986 */ /* 0x0001e4000c10153c */
[C---:B------:R-:W-:Y:S02]  /*2f0e0*/  IMAD.WIDE R16, R15.reuse, 0x2, R16 ;  /* 0x000000020f107825 */ /* 0x040fe400078e0210 */
[----:B------:R0:W-:Y:S04]  /*2f0f0*/  @P6 STG.E.U16 desc[UR60][R10.64], R7 ;  /* 0x000000070a006986 */ /* 0x0001e8000c10153c */
[----:B------:R0:W-:Y:S01]  /*2f100*/  @P2 STG.E.U16 desc[UR60][R12.64], R14 ;  /* 0x0000000e0c002986 */ /* 0x0001e2000c10153c */
[----:B------:R-:W-:-:S03]  /*2f110*/  IMAD.WIDE R18, R15, 0x2, R18 ;  /* 0x000000020f127825 */ /* 0x000fc600078e0212 */
[----:B------:R0:W-:Y:S01]  /*2f120*/  @P5 STG.E.U16 desc[UR60][R16.64], R27 ;  /* 0x0000001b10005986 */ /* 0x0001e2000c10153c */
[----:B------:R-:W-:Y:S05]  /*2f130*/  @!P0 EXIT ;  /* 0x000000000000894d */ /* 0x000fea0003800000 */
[----:B0-----:R-:W-:-:S05]  /*2f140*/  PRMT R9, R27, 0x7632, R9 ;  /* 0x000076321b097816 */ /* 0x001fca0000000009 */
[----:B------:R-:W-:Y:S01]  /*2f150*/  STG.E.U16 desc[UR60][R18.64], R9 ;  /* 0x0000000912007986 */ /* 0x000fe2000c10153c */
[----:B------:R-:W-:Y:S05]  /*2f160*/  EXIT ;  /* 0x000000000000794d */ /* 0x000fea0003800000 */
.L_x_2:
[----:B------:R-:W-:-:S00]  /*2f170*/  BRA `(.L_x_2) ;  /* 0xfffffffc00fc7947 */ /* 0x000fc0000383ffff */
[----:B------:R-:W-:-:S00]  /*2f180*/  NOP ;  /* 0x0000000000007918 */ /* 0x000fc00000000000 */
[----:B------:R-:W-:-:S00]  /*2f190*/  NOP ;  /* 0x0000000000007918 */ /* 0x000fc00000000000 */
[----:B------:R-:W-:-:S00]  /*2f1a0*/  NOP ;  /* 0x0000000000007918 */ /* 0x000fc00000000000 */
[----:B------:R-:W-:-:S00]  /*2f1b0*/  NOP ;  /* 0x0000000000007918 */ /* 0x000fc00000000000 */
[----:B------:R-:W-:-:S00]  /*2f1c0*/  NOP ;  /* 0x0000000000007918 */ /* 0x000fc00000000000 */
[----:B------:R-:W-:-:S00]  /*2f1d0*/  NOP ;  /* 0x0000000000007918 */ /* 0x000fc00000000000 */
[----:B------:R-:W-:-:S00]  /*2f1e0*/  NOP ;  /* 0x0000000000007918 */ /* 0x000fc00000000000 */
[----:B------:R-:W-:-:S00]  /*2f1f0*/  NOP ;  /* 0x0000000000007918 */ /* 0x000fc00000000000 */
.L_x_3:


//--------------------- .nv.shared.matmul_kernel  --------------------------
	.section	.nv.shared.matmul_kernel,"aw",@nobits
	.sectionflags	@""
	.align	16
	.zero		1024


//--------------------- .nv.shared.reserved.0     --------------------------
	.section	.nv.shared.reserved.0,"aw",@nobits
	.weak		__nv_reservedSMEM_offset_0_alias
	.size		__nv_reservedSMEM_offset_0_alias, 0, 0
	.other		__nv_reservedSMEM_offset_0_alias,@"STO_CUDA_RESERVED_SHARED STV_DEFAULT"
__nv_reservedSMEM_offset_0_alias:
	.zero		0


//--------------------- .nv.constant0.matmul_kernel --------------------------
	.section	.nv.constant0.matmul_kernel,"a",@progbits
	.sectionflags	@""
	.align	4
.nv.constant0.matmul_kernel:
	.zero		608


//--------------------- SYMBOLS --------------------------

	.type		.nv.reservedSmem.offset0,@object
	.size		.nv.reservedSmem.offset0,0x4
